	.target	sm_100a

	.elftype	@"ET_EXEC"


//--------------------- .note.nv.tkinfo           --------------------------
	.section	.note.nv.tkinfo,"",@"SHT_NOTE"
	.sectionflags	@"SHF_NOTE_NV_TKINFO"
	.tkinfo
        /*0018*/ 	.word	0x00000002
        /*0030*/ 	.string	""
        /*0030*/ 	.string	"ptxas"
        /*0030*/ 	.string	"Cuda compilation tools, release 13.0, V13.0.88"
        /*0030*/ 	.string	"Build cuda_13.0.r13.0/compiler.36424714_0"
        /*0030*/ 	.string	"-arch sm_100a -m 64 "



//--------------------- .note.nv.cuinfo           --------------------------
	.section	.note.nv.cuinfo,"",@"SHT_NOTE"
	.sectionflags	@"SHF_NOTE_NV_CUINFO"
        /*0018*/ 	.short	0x0002
        /*001a*/ 	.short	0x0064
        /*001c*/ 	.short	0x0082
	.zero		2


//--------------------- .nv.info                  --------------------------
	.section	.nv.info,"",@"SHT_CUDA_INFO"
	.align	4


	//----- nvinfo : EIATTR_REGCOUNT
	.align		4
        /*0000*/ 	.byte	0x04, 0x2f
        /*0002*/ 	.short	(.L_12 - .L_11)
	.align		4
.L_11:
        /*0004*/ 	.word	index@(_ZN7cutlass13device_kernelIN5flash22FlashAttnBwdPreprocessIN4cute5tupleIJNS3_1CILi64EEENS5_ILi128EEEEEENS_6half_tEfNS_4arch4Sm90ELb1ELb1EEEEEvNT_6ParamsE)
        /*0008*/ 	.word	0x00000040


	//----- nvinfo : EIATTR_FRAME_SIZE
	.align		4
.L_12:
        /*000c*/ 	.byte	0x04, 0x11
        /*000e*/ 	.short	(.L_14 - .L_13)
	.align		4
.L_13:
        /*0010*/ 	.word	index@(_ZN7cutlass13device_kernelIN5flash22FlashAttnBwdPreprocessIN4cute5tupleIJNS3_1CILi64EEENS5_ILi128EEEEEENS_6half_tEfNS_4arch4Sm90ELb1ELb1EEEEEvNT_6ParamsE)
        /*0014*/ 	.word	0x00000000


	//----- nvinfo : EIATTR_REGCOUNT
	.align		4
.L_14:
        /*0018*/ 	.byte	0x04, 0x2f
        /*001a*/ 	.short	(.L_16 - .L_15)
	.align		4
.L_15:
        /*001c*/ 	.word	index@(_ZN7cutlass13device_kernelIN5flash11enable_sm90INS1_16FlashAttnBwdSm90INS1_25CollectiveMainloopBwdSm90ILi2ELi2ELi2EN4cute5tupleIJNS5_1CILi1EEES8_S8_EEENS6_IJNS7_ILi64EEENS7_ILi128EEESB_EEENS_6half_tEfNS_4arch4Sm90ELb1ELb0ELb1ELb1ELb1ELb1ELb0ELb0ELi2ELi1ELi2ELi1ELb0EEENS1_24CollectiveEpilogueBwdGQAISC_fSF_Li256ELb1ELb1EEENS1_25SingleTileBwdLPTSchedulerILb1ELi128ELb1EEEEEEEEEvNT_6ParamsE)
        /*0020*/ 	.word	0x00000004


	//----- nvinfo : EIATTR_FRAME_SIZE
	.align		4
.L_16:
        /*0024*/ 	.byte	0x04, 0x11
        /*0026*/ 	.short	(.L_18 - .L_17)
	.align		4
.L_17:
        /*0028*/ 	.word	index@(_ZN7cutlass13device_kernelIN5flash11enable_sm90INS1_16FlashAttnBwdSm90INS1_25CollectiveMainloopBwdSm90ILi2ELi2ELi2EN4cute5tupleIJNS5_1CILi1EEES8_S8_EEENS6_IJNS7_ILi64EEENS7_ILi128EEESB_EEENS_6half_tEfNS_4arch4Sm90ELb1ELb0ELb1ELb1ELb1ELb1ELb0ELb0ELi2ELi1ELi2ELi1ELb0EEENS1_24CollectiveEpilogueBwdGQAISC_fSF_Li256ELb1ELb1EEENS1_25SingleTileBwdLPTSchedulerILb1ELi128ELb1EEEEEEEEEvNT_6ParamsE)
        /*002c*/ 	.word	0x00000000


	//----- nvinfo : EIATTR_REGCOUNT
	.align		4
.L_18:
        /*0030*/ 	.byte	0x04, 0x2f
        /*0032*/ 	.short	(.L_20 - .L_19)
	.align		4
.L_19:
        /*0034*/ 	.word	index@(_ZN7cutlass13device_kernelIN5flash32FlashAttnBwdPostprocessConvertdQIN4cute5tupleIJNS3_1CILi64EEENS5_ILi128EEEEEENS_6half_tEfNS_4arch4Sm90ELi256ENS3_8TiledMMAINS3_8MMA_AtomIJNS3_4SM904GMMA25MMA_64x64x16_F32F16F16_SSILNSF_5MajorE0ELSH_1ELNSF_7ScaleInE1ELSI_1EEEEEENS3_6LayoutINS4_IJNS5_ILi1EEENS5_ILi2EEESM_EEENS4_IJNS5_ILi0EEESM_SP_EEEEENS4_IJNS3_10UnderscoreESS_SS_EEEEELb0EEEEEvNT_6ParamsE)
        /*0038*/ 	.word	0x00000033


	//----- nvinfo : EIATTR_FRAME_SIZE
	.align		4
.L_20:
        /*003c*/ 	.byte	0x04, 0x11
        /*003e*/ 	.short	(.L_22 - .L_21)
	.align		4
.L_21:
        /*0040*/ 	.word	index@(_ZN7cutlass13device_kernelIN5flash32FlashAttnBwdPostprocessConvertdQIN4cute5tupleIJNS3_1CILi64EEENS5_ILi128EEEEEENS_6half_tEfNS_4arch4Sm90ELi256ENS3_8TiledMMAINS3_8MMA_AtomIJNS3_4SM904GMMA25MMA_64x64x16_F32F16F16_SSILNSF_5MajorE0ELSH_1ELNSF_7ScaleInE1ELSI_1EEEEEENS3_6LayoutINS4_IJNS5_ILi1EEENS5_ILi2EEESM_EEENS4_IJNS5_ILi0EEESM_SP_EEEEENS4_IJNS3_10UnderscoreESS_SS_EEEEELb0EEEEEvNT_6ParamsE)
        /*0044*/ 	.word	0x00000000


	//----- nvinfo : EIATTR_REGCOUNT
	.align		4
.L_22:
        /*0048*/ 	.byte	0x04, 0x2f
        /*004a*/ 	.short	(.L_24 - .L_23)
	.align		4
.L_23:
        /*004c*/ 	.word	index@(_ZN7cutlass13device_kernelIN5flash32FlashAttnBwdPostprocessConvertdQIN4cute5tupleIJNS3_1CILi128EEES6_EEENS_6half_tEfNS_4arch4Sm90ELi256ENS3_8TiledMMAINS3_8MMA_AtomIJNS3_4SM904GMMA26MMA_64x128x16_F32F16F16_RSILNSE_5MajorE0ELSG_1ELNSE_7ScaleInE1ELSH_1EEEEEENS3_6LayoutINS4_IJNS5_ILi2EEENS5_ILi1EEESM_EEENS4_IJSM_NS5_ILi0EEESO_EEEEENS4_IJNS3_10UnderscoreESR_SR_EEEEELb0EEEEEvNT_6ParamsE)
        /*0050*/ 	.word	0x0000004e


	//----- nvinfo : EIATTR_FRAME_SIZE
	.align		4
.L_24:
        /*0054*/ 	.byte	0x04, 0x11
        /*0056*/ 	.short	(.L_26 - .L_25)
	.align		4
.L_25:
        /*0058*/ 	.word	index@(_ZN7cutlass13device_kernelIN5flash32FlashAttnBwdPostprocessConvertdQIN4cute5tupleIJNS3_1CILi128EEES6_EEENS_6half_tEfNS_4arch4Sm90ELi256ENS3_8TiledMMAINS3_8MMA_AtomIJNS3_4SM904GMMA26MMA_64x128x16_F32F16F16_RSILNSE_5MajorE0ELSG_1ELNSE_7ScaleInE1ELSH_1EEEEEENS3_6LayoutINS4_IJNS5_ILi2EEENS5_ILi1EEESM_EEENS4_IJSM_NS5_ILi0EEESO_EEEEENS4_IJNS3_10UnderscoreESR_SR_EEEEELb0EEEEEvNT_6ParamsE)
        /*005c*/ 	.word	0x00000000


	//----- nvinfo : EIATTR_REGCOUNT
	.align		4
.L_26:
        /*0060*/ 	.byte	0x04, 0x2f
        /*0062*/ 	.short	(.L_28 - .L_27)
	.align		4
.L_27:
        /*0064*/ 	.word	index@(_ZN7cutlass13device_kernelIN5flash11enable_sm90INS1_16FlashAttnBwdSm90INS1_25CollectiveMainloopBwdSm90ILi2ELi2ELi2EN4cute5tupleIJNS5_1CILi1EEES8_S8_EEENS6_IJNS7_ILi64EEENS7_ILi128EEESB_EEENS_6half_tEfNS_4arch4Sm90ELb1ELb0ELb1ELb1ELb0ELb1ELb0ELb0ELi2ELi1ELi2ELi1ELb0EEENS1_24CollectiveEpilogueBwdGQAISC_fSF_Li256ELb1ELb0EEENS1_25SingleTileBwdLPTSchedulerILb1ELi128ELb0EEEEEEEEEvNT_6ParamsE)
        /*0068*/ 	.word	0x00000004


	//----- nvinfo : EIATTR_FRAME_SIZE
	.align		4
.L_28:
        /*006c*/ 	.byte	0x04, 0x11
        /*006e*/ 	.short	(.L_30 - .L_29)
	.align		4
.L_29:
        /*0070*/ 	.word	index@(_ZN7cutlass13device_kernelIN5flash11enable_sm90INS1_16FlashAttnBwdSm90INS1_25CollectiveMainloopBwdSm90ILi2ELi2ELi2EN4cute5tupleIJNS5_1CILi1EEES8_S8_EEENS6_IJNS7_ILi64EEENS7_ILi128EEESB_EEENS_6half_tEfNS_4arch4Sm90ELb1ELb0ELb1ELb1ELb0ELb1ELb0ELb0ELi2ELi1ELi2ELi1ELb0EEENS1_24CollectiveEpilogueBwdGQAISC_fSF_Li256ELb1ELb0EEENS1_25SingleTileBwdLPTSchedulerILb1ELi128ELb0EEEEEEEEEvNT_6ParamsE)
        /*0074*/ 	.word	0x00000000


	//----- nvinfo : EIATTR_REGCOUNT
	.align		4
.L_30:
        /*0078*/ 	.byte	0x04, 0x2f
        /*007a*/ 	.short	(.L_32 - .L_31)
	.align		4
.L_31:
        /*007c*/ 	.word	index@(_ZN7cutlass13device_kernelIN5flash11enable_sm90INS1_16FlashAttnBwdSm90INS1_25CollectiveMainloopBwdSm90ILi2ELi2ELi2EN4cute5tupleIJNS5_1CILi1EEES8_S8_EEENS6_IJNS7_ILi64EEENS7_ILi128EEESB_EEENS_6half_tEfNS_4arch4Sm90ELb1ELb0ELb1ELb1ELb1ELb1ELb0ELb0ELi2ELi1ELi2ELi1ELb0EEENS1_21CollectiveEpilogueBwdISC_SD_SF_Li256ELb1ELb0ELi1EEENS1_25SingleTileBwdLPTSchedulerILb1ELi128ELb1EEEEEEEEEvNT_6ParamsE)
        /*0080*/ 	.word	0x00000004


	//----- nvinfo : EIATTR_FRAME_SIZE
	.align		4
.L_32:
        /*0084*/ 	.byte	0x04, 0x11
        /*0086*/ 	.short	(.L_34 - .L_33)
	.align		4
.L_33:
        /*0088*/ 	.word	index@(_ZN7cutlass13device_kernelIN5flash11enable_sm90INS1_16FlashAttnBwdSm90INS1_25CollectiveMainloopBwdSm90ILi2ELi2ELi2EN4cute5tupleIJNS5_1CILi1EEES8_S8_EEENS6_IJNS7_ILi64EEENS7_ILi128EEESB_EEENS_6half_tEfNS_4arch4Sm90ELb1ELb0ELb1ELb1ELb1ELb1ELb0ELb0ELi2ELi1ELi2ELi1ELb0EEENS1_21CollectiveEpilogueBwdISC_SD_SF_Li256ELb1ELb0ELi1EEENS1_25SingleTileBwdLPTSchedulerILb1ELi128ELb1EEEEEEEEEvNT_6ParamsE)
        /*008c*/ 	.word	0x00000000


	//----- nvinfo : EIATTR_REGCOUNT
	.align		4
.L_34:
        /*0090*/ 	.byte	0x04, 0x2f
        /*0092*/ 	.short	(.L_36 - .L_35)
	.align		4
.L_35:
        /*0094*/ 	.word	index@(_ZN7cutlass13device_kernelIN5flash11enable_sm90INS1_16FlashAttnBwdSm90INS1_25CollectiveMainloopBwdSm90ILi2ELi2ELi2EN4cute5tupleIJNS5_1CILi1EEES8_S8_EEENS6_IJNS7_ILi64EEENS7_ILi128EEESB_EEENS_6half_tEfNS_4arch4Sm90ELb1ELb0ELb1ELb1ELb0ELb1ELb0ELb0ELi2ELi1ELi2ELi1ELb0EEENS1_21CollectiveEpilogueBwdISC_SD_SF_Li256ELb1ELb0ELi1EEENS1_25SingleTileBwdLPTSchedulerILb1ELi128ELb0EEEEEEEEEvNT_6ParamsE)
        /*0098*/ 	.word	0x00000004


	//----- nvinfo : EIATTR_FRAME_SIZE
	.align		4
.L_36:
        /*009c*/ 	.byte	0x04, 0x11
        /*009e*/ 	.short	(.L_38 - .L_37)
	.align		4
.L_37:
        /*00a0*/ 	.word	index@(_ZN7cutlass13device_kernelIN5flash11enable_sm90INS1_16FlashAttnBwdSm90INS1_25CollectiveMainloopBwdSm90ILi2ELi2ELi2EN4cute5tupleIJNS5_1CILi1EEES8_S8_EEENS6_IJNS7_ILi64EEENS7_ILi128EEESB_EEENS_6half_tEfNS_4arch4Sm90ELb1ELb0ELb1ELb1ELb0ELb1ELb0ELb0ELi2ELi1ELi2ELi1ELb0EEENS1_21CollectiveEpilogueBwdISC_SD_SF_Li256ELb1ELb0ELi1EEENS1_25SingleTileBwdLPTSchedulerILb1ELi128ELb0EEEEEEEEEvNT_6ParamsE)
        /*00a4*/ 	.word	0x00000000


	//----- nvinfo : EIATTR_REGCOUNT
	.align		4
.L_38:
        /*00a8*/ 	.byte	0x04, 0x2f
        /*00aa*/ 	.short	(.L_40 - .L_39)
	.align		4
.L_39:
        /*00ac*/ 	.word	index@(_ZN7cutlass13device_kernelIN5flash22FlashAttnBwdPreprocessIN4cute5tupleIJNS3_1CILi64EEENS5_ILi128EEEEEENS_6half_tEfNS_4arch4Sm90ELb1ELb0EEEEEvNT_6ParamsE)
        /*00b0*/ 	.word	0x00000038


	//----- nvinfo : EIATTR_FRAME_SIZE
	.align		4
.L_40:
        /*00b4*/ 	.byte	0x04, 0x11
        /*00b6*/ 	.short	(.L_42 - .L_41)
	.align		4
.L_41:
        /*00b8*/ 	.word	index@(_ZN7cutlass13device_kernelIN5flash22FlashAttnBwdPreprocessIN4cute5tupleIJNS3_1CILi64EEENS5_ILi128EEEEEENS_6half_tEfNS_4arch4Sm90ELb1ELb0EEEEEvNT_6ParamsE)
        /*00bc*/ 	.word	0x00000000


	//----- nvinfo : EIATTR_REGCOUNT
	.align		4
.L_42:
        /*00c0*/ 	.byte	0x04, 0x2f
        /*00c2*/ 	.short	(.L_44 - .L_43)
	.align		4
.L_43:
        /*00c4*/ 	.word	index@(_ZN7cutlass13device_kernelIN5flash11enable_sm90INS1_16FlashAttnBwdSm90INS1_25CollectiveMainloopBwdSm90ILi2ELi2ELi2EN4cute5tupleIJNS5_1CILi1EEES8_S8_EEENS6_IJNS7_ILi64EEENS7_ILi128EEESB_EEENS_6half_tEfNS_4arch4Sm90ELb1ELb0ELb1ELb0ELb1ELb1ELb0ELb0ELi2ELi1ELi2ELi1ELb0EEENS1_24CollectiveEpilogueBwdGQAISC_fSF_Li256ELb0ELb1EEENS1_25SingleTileBwdLPTSchedulerILb0ELi128ELb1EEEEEEEEEvNT_6ParamsE)
        /*00c8*/ 	.word	0x00000004


	//----- nvinfo : EIATTR_FRAME_SIZE
	.align		4
.L_44:
        /*00cc*/ 	.byte	0x04, 0x11
        /*00ce*/ 	.short	(.L_46 - .L_45)
	.align		4
.L_45:
        /*00d0*/ 	.word	index@(_ZN7cutlass13device_kernelIN5flash11enable_sm90INS1_16FlashAttnBwdSm90INS1_25CollectiveMainloopBwdSm90ILi2ELi2ELi2EN4cute5tupleIJNS5_1CILi1EEES8_S8_EEENS6_IJNS7_ILi64EEENS7_ILi128EEESB_EEENS_6half_tEfNS_4arch4Sm90ELb1ELb0ELb1ELb0ELb1ELb1ELb0ELb0ELi2ELi1ELi2ELi1ELb0EEENS1_24CollectiveEpilogueBwdGQAISC_fSF_Li256ELb0ELb1EEENS1_25SingleTileBwdLPTSchedulerILb0ELi128ELb1EEEEEEEEEvNT_6ParamsE)
        /*00d4*/ 	.word	0x00000000


	//----- nvinfo : EIATTR_REGCOUNT
	.align		4
.L_46:
        /*00d8*/ 	.byte	0x04, 0x2f
        /*00da*/ 	.short	(.L_48 - .L_47)
	.align		4
.L_47:
        /*00dc*/ 	.word	index@(_ZN7cutlass13device_kernelIN5flash11enable_sm90INS1_16FlashAttnBwdSm90INS1_25CollectiveMainloopBwdSm90ILi2ELi2ELi2EN4cute5tupleIJNS5_1CILi1EEES8_S8_EEENS6_IJNS7_ILi64EEENS7_ILi128EEESB_EEENS_6half_tEfNS_4arch4Sm90ELb1ELb0ELb1ELb0ELb0ELb1ELb0ELb0ELi2ELi1ELi2ELi1ELb0EEENS1_24CollectiveEpilogueBwdGQAISC_fSF_Li256ELb0ELb0EEENS1_25SingleTileBwdLPTSchedulerILb0ELi128ELb0EEEEEEEEEvNT_6ParamsE)
        /*00e0*/ 	.word	0x00000004


	//----- nvinfo : EIATTR_FRAME_SIZE
	.align		4
.L_48:
        /*00e4*/ 	.byte	0x04, 0x11
        /*00e6*/ 	.short	(.L_50 - .L_49)
	.align		4
.L_49:
        /*00e8*/ 	.word	index@(_ZN7cutlass13device_kernelIN5flash11enable_sm90INS1_16FlashAttnBwdSm90INS1_25CollectiveMainloopBwdSm90ILi2ELi2ELi2EN4cute5tupleIJNS5_1CILi1EEES8_S8_EEENS6_IJNS7_ILi64EEENS7_ILi128EEESB_EEENS_6half_tEfNS_4arch4Sm90ELb1ELb0ELb1ELb0ELb0ELb1ELb0ELb0ELi2ELi1ELi2ELi1ELb0EEENS1_24CollectiveEpilogueBwdGQAISC_fSF_Li256ELb0ELb0EEENS1_25SingleTileBwdLPTSchedulerILb0ELi128ELb0EEEEEEEEEvNT_6ParamsE)
        /*00ec*/ 	.word	0x00000000


	//----- nvinfo : EIATTR_REGCOUNT
	.align		4
.L_50:
        /*00f0*/ 	.byte	0x04, 0x2f
        /*00f2*/ 	.short	(.L_52 - .L_51)
	.align		4
.L_51:
        /*00f4*/ 	.word	index@(_ZN7cutlass13device_kernelIN5flash11enable_sm90INS1_16FlashAttnBwdSm90INS1_25CollectiveMainloopBwdSm90ILi2ELi2ELi2EN4cute5tupleIJNS5_1CILi1EEES8_S8_EEENS6_IJNS7_ILi64EEENS7_ILi128EEESB_EEENS_6half_tEfNS_4arch4Sm90ELb1ELb0ELb1ELb0ELb1ELb1ELb0ELb0ELi2ELi1ELi2ELi1ELb0EEENS1_21CollectiveEpilogueBwdISC_SD_SF_Li256ELb0ELb0ELi1EEENS1_25SingleTileBwdLPTSchedulerILb0ELi128ELb1EEEEEEEEEvNT_6ParamsE)
        /*00f8*/ 	.word	0x00000004


	//----- nvinfo : EIATTR_FRAME_SIZE
	.align		4
.L_52:
        /*00fc*/ 	.byte	0x04, 0x11
        /*00fe*/ 	.short	(.L_54 - .L_53)
	.align		4
.L_53:
        /*0100*/ 	.word	index@(_ZN7cutlass13device_kernelIN5flash11enable_sm90INS1_16FlashAttnBwdSm90INS1_25CollectiveMainloopBwdSm90ILi2ELi2ELi2EN4cute5tupleIJNS5_1CILi1EEES8_S8_EEENS6_IJNS7_ILi64EEENS7_ILi128EEESB_EEENS_6half_tEfNS_4arch4Sm90ELb1ELb0ELb1ELb0ELb1ELb1ELb0ELb0ELi2ELi1ELi2ELi1ELb0EEENS1_21CollectiveEpilogueBwdISC_SD_SF_Li256ELb0ELb0ELi1EEENS1_25SingleTileBwdLPTSchedulerILb0ELi128ELb1EEEEEEEEEvNT_6ParamsE)
        /*0104*/ 	.word	0x00000000


	//----- nvinfo : EIATTR_REGCOUNT
	.align		4
.L_54:
        /*0108*/ 	.byte	0x04, 0x2f
        /*010a*/ 	.short	(.L_56 - .L_55)
	.align		4
.L_55:
        /*010c*/ 	.word	index@(_ZN7cutlass13device_kernelIN5flash11enable_sm90INS1_16FlashAttnBwdSm90INS1_25CollectiveMainloopBwdSm90ILi2ELi2ELi2EN4cute5tupleIJNS5_1CILi1EEES8_S8_EEENS6_IJNS7_ILi64EEENS7_ILi128EEESB_EEENS_6half_tEfNS_4arch4Sm90ELb1ELb0ELb1ELb0ELb0ELb1ELb0ELb0ELi2ELi1ELi2ELi1ELb0EEENS1_21CollectiveEpilogueBwdISC_SD_SF_Li256ELb0ELb0ELi1EEENS1_25SingleTileBwdLPTSchedulerILb0ELi128ELb0EEEEEEEEEvNT_6ParamsE)
        /*0110*/ 	.word	0x00000004


	//----- nvinfo : EIATTR_FRAME_SIZE
	.align		4
.L_56:
        /*0114*/ 	.byte	0x04, 0x11
        /*0116*/ 	.short	(.L_58 - .L_57)
	.align		4
.L_57:
        /*0118*/ 	.word	index@(_ZN7cutlass13device_kernelIN5flash11enable_sm90INS1_16FlashAttnBwdSm90INS1_25CollectiveMainloopBwdSm90ILi2ELi2ELi2EN4cute5tupleIJNS5_1CILi1EEES8_S8_EEENS6_IJNS7_ILi64EEENS7_ILi128EEESB_EEENS_6half_tEfNS_4arch4Sm90ELb1ELb0ELb1ELb0ELb0ELb1ELb0ELb0ELi2ELi1ELi2ELi1ELb0EEENS1_21CollectiveEpilogueBwdISC_SD_SF_Li256ELb0ELb0ELi1EEENS1_25SingleTileBwdLPTSchedulerILb0ELi128ELb0EEEEEEEEEvNT_6ParamsE)
        /*011c*/ 	.word	0x00000000


	//----- nvinfo : EIATTR_REGCOUNT
	.align		4
.L_58:
        /*0120*/ 	.byte	0x04, 0x2f
        /*0122*/ 	.short	(.L_60 - .L_59)
	.align		4
.L_59:
        /*0124*/ 	.word	index@(_ZN7cutlass13device_kernelIN5flash11enable_sm90INS1_16FlashAttnBwdSm90INS1_25CollectiveMainloopBwdSm90ILi2ELi2ELi2EN4cute5tupleIJNS5_1CILi1EEES8_S8_EEENS6_IJNS7_ILi64EEENS7_ILi128EEESB_EEENS_6half_tEfNS_4arch4Sm90ELb0ELb1ELb1ELb1ELb1ELb1ELb0ELb0ELi2ELi1ELi2ELi1ELb0EEENS1_24CollectiveEpilogueBwdGQAISC_fSF_Li256ELb1ELb1EEENS1_19SingleTileSchedulerILb1ELb0ELb0ELi128EEEEEEEEEvNT_6ParamsE)
        /*0128*/ 	.word	0x00000004


	//----- nvinfo : EIATTR_FRAME_SIZE
	.align		4
.L_60:
        /*012c*/ 	.byte	0x04, 0x11
        /*012e*/ 	.short	(.L_62 - .L_61)
	.align		4
.L_61:
        /*0130*/ 	.word	index@(_ZN7cutlass13device_kernelIN5flash11enable_sm90INS1_16FlashAttnBwdSm90INS1_25CollectiveMainloopBwdSm90ILi2ELi2ELi2EN4cute5tupleIJNS5_1CILi1EEES8_S8_EEENS6_IJNS7_ILi64EEENS7_ILi128EEESB_EEENS_6half_tEfNS_4arch4Sm90ELb0ELb1ELb1ELb1ELb1ELb1ELb0ELb0ELi2ELi1ELi2ELi1ELb0EEENS1_24CollectiveEpilogueBwdGQAISC_fSF_Li256ELb1ELb1EEENS1_19SingleTileSchedulerILb1ELb0ELb0ELi128EEEEEEEEEvNT_6ParamsE)
        /*0134*/ 	.word	0x00000000


	//----- nvinfo : EIATTR_REGCOUNT
	.align		4
.L_62:
        /*0138*/ 	.byte	0x04, 0x2f
        /*013a*/ 	.short	(.L_64 - .L_63)
	.align		4
.L_63:
        /*013c*/ 	.word	index@(_ZN7cutlass13device_kernelIN5flash11enable_sm90INS1_16FlashAttnBwdSm90INS1_25CollectiveMainloopBwdSm90ILi2ELi2ELi2EN4cute5tupleIJNS5_1CILi1EEES8_S8_EEENS6_IJNS7_ILi64EEENS7_ILi128EEESB_EEENS_6half_tEfNS_4arch4Sm90ELb0ELb1ELb1ELb1ELb0ELb1ELb0ELb0ELi2ELi1ELi2ELi1ELb0EEENS1_24CollectiveEpilogueBwdGQAISC_fSF_Li256ELb1ELb0EEENS1_19SingleTileSchedulerILb1ELb0ELb0ELi128EEEEEEEEEvNT_6ParamsE)
        /*0140*/ 	.word	0x00000004


	//----- nvinfo : EIATTR_FRAME_SIZE
	.align		4
.L_64:
        /*0144*/ 	.byte	0x04, 0x11
        /*0146*/ 	.short	(.L_66 - .L_65)
	.align		4
.L_65:
        /*0148*/ 	.word	index@(_ZN7cutlass13device_kernelIN5flash11enable_sm90INS1_16FlashAttnBwdSm90INS1_25CollectiveMainloopBwdSm90ILi2ELi2ELi2EN4cute5tupleIJNS5_1CILi1EEES8_S8_EEENS6_IJNS7_ILi64EEENS7_ILi128EEESB_EEENS_6half_tEfNS_4arch4Sm90ELb0ELb1ELb1ELb1ELb0ELb1ELb0ELb0ELi2ELi1ELi2ELi1ELb0EEENS1_24CollectiveEpilogueBwdGQAISC_fSF_Li256ELb1ELb0EEENS1_19SingleTileSchedulerILb1ELb0ELb0ELi128EEEEEEEEEvNT_6ParamsE)
        /*014c*/ 	.word	0x00000000


	//----- nvinfo : EIATTR_REGCOUNT
	.align		4
.L_66:
        /*0150*/ 	.byte	0x04, 0x2f
        /*0152*/ 	.short	(.L_68 - .L_67)
	.align		4
.L_67:
        /*0154*/ 	.word	index@(_ZN7cutlass13device_kernelIN5flash11enable_sm90INS1_16FlashAttnBwdSm90INS1_25CollectiveMainloopBwdSm90ILi2ELi2ELi2EN4cute5tupleIJNS5_1CILi1EEES8_S8_EEENS6_IJNS7_ILi64EEENS7_ILi128EEESB_EEENS_6half_tEfNS_4arch4Sm90ELb0ELb1ELb1ELb1ELb1ELb1ELb0ELb0ELi2ELi1ELi2ELi1ELb0EEENS1_21CollectiveEpilogueBwdISC_SD_SF_Li256ELb1ELb0ELi1EEENS1_19SingleTileSchedulerILb1ELb0ELb0ELi128EEEEEEEEEvNT_6ParamsE)
        /*0158*/ 	.word	0x00000004


	//----- nvinfo : EIATTR_FRAME_SIZE
	.align		4
.L_68:
        /*015c*/ 	.byte	0x04, 0x11
        /*015e*/ 	.short	(.L_70 - .L_69)
	.align		4
.L_69:
        /*0160*/ 	.word	index@(_ZN7cutlass13device_kernelIN5flash11enable_sm90INS1_16FlashAttnBwdSm90INS1_25CollectiveMainloopBwdSm90ILi2ELi2ELi2EN4cute5tupleIJNS5_1CILi1EEES8_S8_EEENS6_IJNS7_ILi64EEENS7_ILi128EEESB_EEENS_6half_tEfNS_4arch4Sm90ELb0ELb1ELb1ELb1ELb1ELb1ELb0ELb0ELi2ELi1ELi2ELi1ELb0EEENS1_21CollectiveEpilogueBwdISC_SD_SF_Li256ELb1ELb0ELi1EEENS1_19SingleTileSchedulerILb1ELb0ELb0ELi128EEEEEEEEEvNT_6ParamsE)
        /*0164*/ 	.word	0x00000000


	//----- nvinfo : EIATTR_REGCOUNT
	.align		4
.L_70:
        /*0168*/ 	.byte	0x04, 0x2f
        /*016a*/ 	.short	(.L_72 - .L_71)
	.align		4
.L_71:
        /*016c*/ 	.word	index@(_ZN7cutlass13device_kernelIN5flash11enable_sm90INS1_16FlashAttnBwdSm90INS1_25CollectiveMainloopBwdSm90ILi2ELi2ELi2EN4cute5tupleIJNS5_1CILi1EEES8_S8_EEENS6_IJNS7_ILi64EEENS7_ILi128EEESB_EEENS_6half_tEfNS_4arch4Sm90ELb0ELb1ELb1ELb1ELb0ELb1ELb0ELb0ELi2ELi1ELi2ELi1ELb0EEENS1_21CollectiveEpilogueBwdISC_SD_SF_Li256ELb1ELb0ELi1EEENS1_19SingleTileSchedulerILb1ELb0ELb0ELi128EEEEEEEEEvNT_6ParamsE)
        /*0170*/ 	.word	0x00000004


	//----- nvinfo : EIATTR_FRAME_SIZE
	.align		4
.L_72:
        /*0174*/ 	.byte	0x04, 0x11
        /*0176*/ 	.short	(.L_74 - .L_73)
	.align		4
.L_73:
        /*0178*/ 	.word	index@(_ZN7cutlass13device_kernelIN5flash11enable_sm90INS1_16FlashAttnBwdSm90INS1_25CollectiveMainloopBwdSm90ILi2ELi2ELi2EN4cute5tupleIJNS5_1CILi1EEES8_S8_EEENS6_IJNS7_ILi64EEENS7_ILi128EEESB_EEENS_6half_tEfNS_4arch4Sm90ELb0ELb1ELb1ELb1ELb0ELb1ELb0ELb0ELi2ELi1ELi2ELi1ELb0EEENS1_21CollectiveEpilogueBwdISC_SD_SF_Li256ELb1ELb0ELi1EEENS1_19SingleTileSchedulerILb1ELb0ELb0ELi128EEEEEEEEEvNT_6ParamsE)
        /*017c*/ 	.word	0x00000000


	//----- nvinfo : EIATTR_REGCOUNT
	.align		4
.L_74:
        /*0180*/ 	.byte	0x04, 0x2f
        /*0182*/ 	.short	(.L_76 - .L_75)
	.align		4
.L_75:
        /*0184*/ 	.word	index@(_ZN7cutlass13device_kernelIN5flash11enable_sm90INS1_16FlashAttnBwdSm90INS1_25CollectiveMainloopBwdSm90ILi2ELi2ELi2EN4cute5tupleIJNS5_1CILi1EEES8_S8_EEENS6_IJNS7_ILi64EEENS7_ILi128EEESB_EEENS_6half_tEfNS_4arch4Sm90ELb0ELb1ELb1ELb0ELb1ELb1ELb0ELb0ELi2ELi1ELi2ELi1ELb0EEENS1_24CollectiveEpilogueBwdGQAISC_fSF_Li256ELb0ELb1EEENS1_19SingleTileSchedulerILb0ELb0ELb0ELi128EEEEEEEEEvNT_6ParamsE)
        /*0188*/ 	.word	0x00000004


	//----- nvinfo : EIATTR_FRAME_SIZE
	.align		4
.L_76:
        /*018c*/ 	.byte	0x04, 0x11
        /*018e*/ 	.short	(.L_78 - .L_77)
	.align		4
.L_77:
        /*0190*/ 	.word	index@(_ZN7cutlass13device_kernelIN5flash11enable_sm90INS1_16FlashAttnBwdSm90INS1_25CollectiveMainloopBwdSm90ILi2ELi2ELi2EN4cute5tupleIJNS5_1CILi1EEES8_S8_EEENS6_IJNS7_ILi64EEENS7_ILi128EEESB_EEENS_6half_tEfNS_4arch4Sm90ELb0ELb1ELb1ELb0ELb1ELb1ELb0ELb0ELi2ELi1ELi2ELi1ELb0EEENS1_24CollectiveEpilogueBwdGQAISC_fSF_Li256ELb0ELb1EEENS1_19SingleTileSchedulerILb0ELb0ELb0ELi128EEEEEEEEEvNT_6ParamsE)
        /*0194*/ 	.word	0x00000000


	//----- nvinfo : EIATTR_REGCOUNT
	.align		4
.L_78:
        /*0198*/ 	.byte	0x04, 0x2f
        /*019a*/ 	.short	(.L_80 - .L_79)
	.align		4
.L_79:
        /*019c*/ 	.word	index@(_ZN7cutlass13device_kernelIN5flash11enable_sm90INS1_16FlashAttnBwdSm90INS1_25CollectiveMainloopBwdSm90ILi2ELi2ELi2EN4cute5tupleIJNS5_1CILi1EEES8_S8_EEENS6_IJNS7_ILi64EEENS7_ILi128EEESB_EEENS_6half_tEfNS_4arch4Sm90ELb0ELb1ELb1ELb0ELb0ELb1ELb0ELb0ELi2ELi1ELi2ELi1ELb0EEENS1_24CollectiveEpilogueBwdGQAISC_fSF_Li256ELb0ELb0EEENS1_19SingleTileSchedulerILb0ELb0ELb0ELi128EEEEEEEEEvNT_6ParamsE)
        /*01a0*/ 	.word	0x00000004


	//----- nvinfo : EIATTR_FRAME_SIZE
	.align		4
.L_80:
        /*01a4*/ 	.byte	0x04, 0x11
        /*01a6*/ 	.short	(.L_82 - .L_81)
	.align		4
.L_81:
        /*01a8*/ 	.word	index@(_ZN7cutlass13device_kernelIN5flash11enable_sm90INS1_16FlashAttnBwdSm90INS1_25CollectiveMainloopBwdSm90ILi2ELi2ELi2EN4cute5tupleIJNS5_1CILi1EEES8_S8_EEENS6_IJNS7_ILi64EEENS7_ILi128EEESB_EEENS_6half_tEfNS_4arch4Sm90ELb0ELb1ELb1ELb0ELb0ELb1ELb0ELb0ELi2ELi1ELi2ELi1ELb0EEENS1_24CollectiveEpilogueBwdGQAISC_fSF_Li256ELb0ELb0EEENS1_19SingleTileSchedulerILb0ELb0ELb0ELi128EEEEEEEEEvNT_6ParamsE)
        /*01ac*/ 	.word	0x00000000


	//----- nvinfo : EIATTR_REGCOUNT
	.align		4
.L_82:
        /*01b0*/ 	.byte	0x04, 0x2f
        /*01b2*/ 	.short	(.L_84 - .L_83)
	.align		4
.L_83:
        /*01b4*/ 	.word	index@(_ZN7cutlass13device_kernelIN5flash11enable_sm90INS1_16FlashAttnBwdSm90INS1_25CollectiveMainloopBwdSm90ILi2ELi2ELi2EN4cute5tupleIJNS5_1CILi1EEES8_S8_EEENS6_IJNS7_ILi64EEENS7_ILi128EEESB_EEENS_6half_tEfNS_4arch4Sm90ELb0ELb1ELb1ELb0ELb1ELb1ELb0ELb0ELi2ELi1ELi2ELi1ELb0EEENS1_21CollectiveEpilogueBwdISC_SD_SF_Li256ELb0ELb0ELi1EEENS1_19SingleTileSchedulerILb0ELb0ELb0ELi128EEEEEEEEEvNT_6ParamsE)
        /*01b8*/ 	.word	0x00000004


	//----- nvinfo : EIATTR_FRAME_SIZE
	.align		4
.L_84:
        /*01bc*/ 	.byte	0x04, 0x11
        /*01be*/ 	.short	(.L_86 - .L_85)
	.align		4
.L_85:
        /*01c0*/ 	.word	index@(_ZN7cutlass13device_kernelIN5flash11enable_sm90INS1_16FlashAttnBwdSm90INS1_25CollectiveMainloopBwdSm90ILi2ELi2ELi2EN4cute5tupleIJNS5_1CILi1EEES8_S8_EEENS6_IJNS7_ILi64EEENS7_ILi128EEESB_EEENS_6half_tEfNS_4arch4Sm90ELb0ELb1ELb1ELb0ELb1ELb1ELb0ELb0ELi2ELi1ELi2ELi1ELb0EEENS1_21CollectiveEpilogueBwdISC_SD_SF_Li256ELb0ELb0ELi1EEENS1_19SingleTileSchedulerILb0ELb0ELb0ELi128EEEEEEEEEvNT_6ParamsE)
        /*01c4*/ 	.word	0x00000000


	//----- nvinfo : EIATTR_REGCOUNT
	.align		4
.L_86:
        /*01c8*/ 	.byte	0x04, 0x2f
        /*01ca*/ 	.short	(.L_88 - .L_87)
	.align		4
.L_87:
        /*01cc*/ 	.word	index@(_ZN7cutlass13device_kernelIN5flash11enable_sm90INS1_16FlashAttnBwdSm90INS1_25CollectiveMainloopBwdSm90ILi2ELi2ELi2EN4cute5tupleIJNS5_1CILi1EEES8_S8_EEENS6_IJNS7_ILi64EEENS7_ILi128EEESB_EEENS_6half_tEfNS_4arch4Sm90ELb0ELb1ELb1ELb0ELb0ELb1ELb0ELb0ELi2ELi1ELi2ELi1ELb0EEENS1_21CollectiveEpilogueBwdISC_SD_SF_Li256ELb0ELb0ELi1EEENS1_19SingleTileSchedulerILb0ELb0ELb0ELi128EEEEEEEEEvNT_6ParamsE)
        /*01d0*/ 	.word	0x00000004


	//----- nvinfo : EIATTR_FRAME_SIZE
	.align		4
.L_88:
        /*01d4*/ 	.byte	0x04, 0x11
        /*01d6*/ 	.short	(.L_90 - .L_89)
	.align		4
.L_89:
        /*01d8*/ 	.word	index@(_ZN7cutlass13device_kernelIN5flash11enable_sm90INS1_16FlashAttnBwdSm90INS1_25CollectiveMainloopBwdSm90ILi2ELi2ELi2EN4cute5tupleIJNS5_1CILi1EEES8_S8_EEENS6_IJNS7_ILi64EEENS7_ILi128EEESB_EEENS_6half_tEfNS_4arch4Sm90ELb0ELb1ELb1ELb0ELb0ELb1ELb0ELb0ELi2ELi1ELi2ELi1ELb0EEENS1_21CollectiveEpilogueBwdISC_SD_SF_Li256ELb0ELb0ELi1EEENS1_19SingleTileSchedulerILb0ELb0ELb0ELi128EEEEEEEEEvNT_6ParamsE)
        /*01dc*/ 	.word	0x00000000


	//----- nvinfo : EIATTR_REGCOUNT
	.align		4
.L_90:
        /*01e0*/ 	.byte	0x04, 0x2f
        /*01e2*/ 	.short	(.L_92 - .L_91)
	.align		4
.L_91:
        /*01e4*/ 	.word	index@(_ZN7cutlass13device_kernelIN5flash11enable_sm90INS1_16FlashAttnBwdSm90INS1_25CollectiveMainloopBwdSm90ILi2ELi2ELi2EN4cute5tupleIJNS5_1CILi1EEES8_S8_EEENS6_IJNS7_ILi64EEENS7_ILi128EEESB_EEENS_6half_tEfNS_4arch4Sm90ELb0ELb0ELb1ELb1ELb1ELb1ELb0ELb0ELi2ELi1ELi2ELi1ELb0EEENS1_24CollectiveEpilogueBwdGQAISC_fSF_Li256ELb1ELb1EEENS1_19SingleTileSchedulerILb1ELb0ELb0ELi128EEEEEEEEEvNT_6ParamsE)
        /*01e8*/ 	.word	0x00000004


	//----- nvinfo : EIATTR_FRAME_SIZE
	.align		4
.L_92:
        /*01ec*/ 	.byte	0x04, 0x11
        /*01ee*/ 	.short	(.L_94 - .L_93)
	.align		4
.L_93:
        /*01f0*/ 	.word	index@(_ZN7cutlass13device_kernelIN5flash11enable_sm90INS1_16FlashAttnBwdSm90INS1_25CollectiveMainloopBwdSm90ILi2ELi2ELi2EN4cute5tupleIJNS5_1CILi1EEES8_S8_EEENS6_IJNS7_ILi64EEENS7_ILi128EEESB_EEENS_6half_tEfNS_4arch4Sm90ELb0ELb0ELb1ELb1ELb1ELb1ELb0ELb0ELi2ELi1ELi2ELi1ELb0EEENS1_24CollectiveEpilogueBwdGQAISC_fSF_Li256ELb1ELb1EEENS1_19SingleTileSchedulerILb1ELb0ELb0ELi128EEEEEEEEEvNT_6ParamsE)
        /*01f4*/ 	.word	0x00000000


	//----- nvinfo : EIATTR_REGCOUNT
	.align		4
.L_94:
        /*01f8*/ 	.byte	0x04, 0x2f
        /*01fa*/ 	.short	(.L_96 - .L_95)
	.align		4
.L_95:
        /*01fc*/ 	.word	index@(_ZN7cutlass13device_kernelIN5flash11enable_sm90INS1_16FlashAttnBwdSm90INS1_25CollectiveMainloopBwdSm90ILi2ELi2ELi2EN4cute5tupleIJNS5_1CILi1EEES8_S8_EEENS6_IJNS7_ILi64EEENS7_ILi128EEESB_EEENS_6half_tEfNS_4arch4Sm90ELb0ELb0ELb1ELb1ELb0ELb1ELb0ELb0ELi2ELi1ELi2ELi1ELb0EEENS1_24CollectiveEpilogueBwdGQAISC_fSF_Li256ELb1ELb0EEENS1_19SingleTileSchedulerILb1ELb0ELb0ELi128EEEEEEEEEvNT_6ParamsE)
        /*0200*/ 	.word	0x00000004


	//----- nvinfo : EIATTR_FRAME_SIZE
	.align		4
.L_96:
        /*0204*/ 	.byte	0x04, 0x11
        /*0206*/ 	.short	(.L_98 - .L_97)
	.align		4
.L_97:
        /*0208*/ 	.word	index@(_ZN7cutlass13device_kernelIN5flash11enable_sm90INS1_16FlashAttnBwdSm90INS1_25CollectiveMainloopBwdSm90ILi2ELi2ELi2EN4cute5tupleIJNS5_1CILi1EEES8_S8_EEENS6_IJNS7_ILi64EEENS7_ILi128EEESB_EEENS_6half_tEfNS_4arch4Sm90ELb0ELb0ELb1ELb1ELb0ELb1ELb0ELb0ELi2ELi1ELi2ELi1ELb0EEENS1_24CollectiveEpilogueBwdGQAISC_fSF_Li256ELb1ELb0EEENS1_19SingleTileSchedulerILb1ELb0ELb0ELi128EEEEEEEEEvNT_6ParamsE)
        /*020c*/ 	.word	0x00000000


	//----- nvinfo : EIATTR_REGCOUNT
	.align		4
.L_98:
        /*0210*/ 	.byte	0x04, 0x2f
        /*0212*/ 	.short	(.L_100 - .L_99)
	.align		4
.L_99:
        /*0214*/ 	.word	index@(_ZN7cutlass13device_kernelIN5flash11enable_sm90INS1_16FlashAttnBwdSm90INS1_25CollectiveMainloopBwdSm90ILi2ELi2ELi2EN4cute5tupleIJNS5_1CILi1EEES8_S8_EEENS6_IJNS7_ILi64EEENS7_ILi128EEESB_EEENS_6half_tEfNS_4arch4Sm90ELb0ELb0ELb1ELb1ELb1ELb1ELb0ELb0ELi2ELi1ELi2ELi1ELb0EEENS1_21CollectiveEpilogueBwdISC_SD_SF_Li256ELb1ELb0ELi1EEENS1_19SingleTileSchedulerILb1ELb0ELb0ELi128EEEEEEEEEvNT_6ParamsE)
        /*0218*/ 	.word	0x00000004


	//----- nvinfo : EIATTR_FRAME_SIZE
	.align		4
.L_100:
        /*021c*/ 	.byte	0x04, 0x11
        /*021e*/ 	.short	(.L_102 - .L_101)
	.align		4
.L_101:
        /*0220*/ 	.word	index@(_ZN7cutlass13device_kernelIN5flash11enable_sm90INS1_16FlashAttnBwdSm90INS1_25CollectiveMainloopBwdSm90ILi2ELi2ELi2EN4cute5tupleIJNS5_1CILi1EEES8_S8_EEENS6_IJNS7_ILi64EEENS7_ILi128EEESB_EEENS_6half_tEfNS_4arch4Sm90ELb0ELb0ELb1ELb1ELb1ELb1ELb0ELb0ELi2ELi1ELi2ELi1ELb0EEENS1_21CollectiveEpilogueBwdISC_SD_SF_Li256ELb1ELb0ELi1EEENS1_19SingleTileSchedulerILb1ELb0ELb0ELi128EEEEEEEEEvNT_6ParamsE)
        /*0224*/ 	.word	0x00000000


	//----- nvinfo : EIATTR_REGCOUNT
	.align		4
.L_102:
        /*0228*/ 	.byte	0x04, 0x2f
        /*022a*/ 	.short	(.L_104 - .L_103)
	.align		4
.L_103:
        /*022c*/ 	.word	index@(_ZN7cutlass13device_kernelIN5flash11enable_sm90INS1_16FlashAttnBwdSm90INS1_25CollectiveMainloopBwdSm90ILi2ELi2ELi2EN4cute5tupleIJNS5_1CILi1EEES8_S8_EEENS6_IJNS7_ILi64EEENS7_ILi128EEESB_EEENS_6half_tEfNS_4arch4Sm90ELb0ELb0ELb1ELb1ELb0ELb1ELb0ELb0ELi2ELi1ELi2ELi1ELb0EEENS1_21CollectiveEpilogueBwdISC_SD_SF_Li256ELb1ELb0ELi1EEENS1_19SingleTileSchedulerILb1ELb0ELb0ELi128EEEEEEEEEvNT_6ParamsE)
        /*0230*/ 	.word	0x00000004


	//----- nvinfo : EIATTR_FRAME_SIZE
	.align		4
.L_104:
        /*0234*/ 	.byte	0x04, 0x11
        /*0236*/ 	.short	(.L_106 - .L_105)
	.align		4
.L_105:
        /*0238*/ 	.word	index@(_ZN7cutlass13device_kernelIN5flash11enable_sm90INS1_16FlashAttnBwdSm90INS1_25CollectiveMainloopBwdSm90ILi2ELi2ELi2EN4cute5tupleIJNS5_1CILi1EEES8_S8_EEENS6_IJNS7_ILi64EEENS7_ILi128EEESB_EEENS_6half_tEfNS_4arch4Sm90ELb0ELb0ELb1ELb1ELb0ELb1ELb0ELb0ELi2ELi1ELi2ELi1ELb0EEENS1_21CollectiveEpilogueBwdISC_SD_SF_Li256ELb1ELb0ELi1EEENS1_19SingleTileSchedulerILb1ELb0ELb0ELi128EEEEEEEEEvNT_6ParamsE)
        /*023c*/ 	.word	0x00000000


	//----- nvinfo : EIATTR_REGCOUNT
	.align		4
.L_106:
        /*0240*/ 	.byte	0x04, 0x2f
        /*0242*/ 	.short	(.L_108 - .L_107)
	.align		4
.L_107:
        /*0244*/ 	.word	index@(_ZN7cutlass13device_kernelIN5flash11enable_sm90INS1_16FlashAttnBwdSm90INS1_25CollectiveMainloopBwdSm90ILi2ELi2ELi2EN4cute5tupleIJNS5_1CILi1EEES8_S8_EEENS6_IJNS7_ILi64EEENS7_ILi128EEESB_EEENS_6half_tEfNS_4arch4Sm90ELb0ELb0ELb1ELb0ELb1ELb1ELb0ELb0ELi2ELi1ELi2ELi1ELb0EEENS1_24CollectiveEpilogueBwdGQAISC_fSF_Li256ELb0ELb1EEENS1_19SingleTileSchedulerILb0ELb0ELb0ELi128EEEEEEEEEvNT_6ParamsE)
        /*0248*/ 	.word	0x00000004


	//----- nvinfo : EIATTR_FRAME_SIZE
	.align		4
.L_108:
        /*024c*/ 	.byte	0x04, 0x11
        /*024e*/ 	.short	(.L_110 - .L_109)
	.align		4
.L_109:
        /*0250*/ 	.word	index@(_ZN7cutlass13device_kernelIN5flash11enable_sm90INS1_16FlashAttnBwdSm90INS1_25CollectiveMainloopBwdSm90ILi2ELi2ELi2EN4cute5tupleIJNS5_1CILi1EEES8_S8_EEENS6_IJNS7_ILi64EEENS7_ILi128EEESB_EEENS_6half_tEfNS_4arch4Sm90ELb0ELb0ELb1ELb0ELb1ELb1ELb0ELb0ELi2ELi1ELi2ELi1ELb0EEENS1_24CollectiveEpilogueBwdGQAISC_fSF_Li256ELb0ELb1EEENS1_19SingleTileSchedulerILb0ELb0ELb0ELi128EEEEEEEEEvNT_6ParamsE)
        /*0254*/ 	.word	0x00000000


	//----- nvinfo : EIATTR_REGCOUNT
	.align		4
.L_110:
        /*0258*/ 	.byte	0x04, 0x2f
        /*025a*/ 	.short	(.L_112 - .L_111)
	.align		4
.L_111:
        /*025c*/ 	.word	index@(_ZN7cutlass13device_kernelIN5flash11enable_sm90INS1_16FlashAttnBwdSm90INS1_25CollectiveMainloopBwdSm90ILi2ELi2ELi2EN4cute5tupleIJNS5_1CILi1EEES8_S8_EEENS6_IJNS7_ILi64EEENS7_ILi128EEESB_EEENS_6half_tEfNS_4arch4Sm90ELb0ELb0ELb1ELb0ELb0ELb1ELb0ELb0ELi2ELi1ELi2ELi1ELb0EEENS1_24CollectiveEpilogueBwdGQAISC_fSF_Li256ELb0ELb0EEENS1_19SingleTileSchedulerILb0ELb0ELb0ELi128EEEEEEEEEvNT_6ParamsE)
        /*0260*/ 	.word	0x00000004


	//----- nvinfo : EIATTR_FRAME_SIZE
	.align		4
.L_112:
        /*0264*/ 	.byte	0x04, 0x11
        /*0266*/ 	.short	(.L_114 - .L_113)
	.align		4
.L_113:
        /*0268*/ 	.word	index@(_ZN7cutlass13device_kernelIN5flash11enable_sm90INS1_16FlashAttnBwdSm90INS1_25CollectiveMainloopBwdSm90ILi2ELi2ELi2EN4cute5tupleIJNS5_1CILi1EEES8_S8_EEENS6_IJNS7_ILi64EEENS7_ILi128EEESB_EEENS_6half_tEfNS_4arch4Sm90ELb0ELb0ELb1ELb0ELb0ELb1ELb0ELb0ELi2ELi1ELi2ELi1ELb0EEENS1_24CollectiveEpilogueBwdGQAISC_fSF_Li256ELb0ELb0EEENS1_19SingleTileSchedulerILb0ELb0ELb0ELi128EEEEEEEEEvNT_6ParamsE)
        /*026c*/ 	.word	0x00000000


	//----- nvinfo : EIATTR_REGCOUNT
	.align		4
.L_114:
        /*0270*/ 	.byte	0x04, 0x2f
        /*0272*/ 	.short	(.L_116 - .L_115)
	.align		4
.L_115:
        /*0274*/ 	.word	index@(_ZN7cutlass13device_kernelIN5flash11enable_sm90INS1_16FlashAttnBwdSm90INS1_25CollectiveMainloopBwdSm90ILi2ELi2ELi2EN4cute5tupleIJNS5_1CILi1EEES8_S8_EEENS6_IJNS7_ILi64EEENS7_ILi128EEESB_EEENS_6half_tEfNS_4arch4Sm90ELb0ELb0ELb1ELb0ELb1ELb1ELb0ELb0ELi2ELi1ELi2ELi1ELb0EEENS1_21CollectiveEpilogueBwdISC_SD_SF_Li256ELb0ELb0ELi1EEENS1_19SingleTileSchedulerILb0ELb0ELb0ELi128EEEEEEEEEvNT_6ParamsE)
        /*0278*/ 	.word	0x00000004


	//----- nvinfo : EIATTR_FRAME_SIZE
	.align		4
.L_116:
        /*027c*/ 	.byte	0x04, 0x11
        /*027e*/ 	.short	(.L_118 - .L_117)
	.align		4
.L_117:
        /*0280*/ 	.word	index@(_ZN7cutlass13device_kernelIN5flash11enable_sm90INS1_16FlashAttnBwdSm90INS1_25CollectiveMainloopBwdSm90ILi2ELi2ELi2EN4cute5tupleIJNS5_1CILi1EEES8_S8_EEENS6_IJNS7_ILi64EEENS7_ILi128EEESB_EEENS_6half_tEfNS_4arch4Sm90ELb0ELb0ELb1ELb0ELb1ELb1ELb0ELb0ELi2ELi1ELi2ELi1ELb0EEENS1_21CollectiveEpilogueBwdISC_SD_SF_Li256ELb0ELb0ELi1EEENS1_19SingleTileSchedulerILb0ELb0ELb0ELi128EEEEEEEEEvNT_6ParamsE)
        /*0284*/ 	.word	0x00000000


	//----- nvinfo : EIATTR_REGCOUNT
	.align		4
.L_118:
        /*0288*/ 	.byte	0x04, 0x2f
        /*028a*/ 	.short	(.L_120 - .L_119)
	.align		4
.L_119:
        /*028c*/ 	.word	index@(_ZN7cutlass13device_kernelIN5flash11enable_sm90INS1_16FlashAttnBwdSm90INS1_25CollectiveMainloopBwdSm90ILi2ELi2ELi2EN4cute5tupleIJNS5_1CILi1EEES8_S8_EEENS6_IJNS7_ILi64EEENS7_ILi128EEESB_EEENS_6half_tEfNS_4arch4Sm90ELb0ELb0ELb1ELb0ELb0ELb1ELb0ELb0ELi2ELi1ELi2ELi1ELb0EEENS1_21CollectiveEpilogueBwdISC_SD_SF_Li256ELb0ELb0ELi1EEENS1_19SingleTileSchedulerILb0ELb0ELb0ELi128EEEEEEEEEvNT_6ParamsE)
        /*0290*/ 	.word	0x00000004


	//----- nvinfo : EIATTR_FRAME_SIZE
	.align		4
.L_120:
        /*0294*/ 	.byte	0x04, 0x11
        /*0296*/ 	.short	(.L_122 - .L_121)
	.align		4
.L_121:
        /*0298*/ 	.word	index@(_ZN7cutlass13device_kernelIN5flash11enable_sm90INS1_16FlashAttnBwdSm90INS1_25CollectiveMainloopBwdSm90ILi2ELi2ELi2EN4cute5tupleIJNS5_1CILi1EEES8_S8_EEENS6_IJNS7_ILi64EEENS7_ILi128EEESB_EEENS_6half_tEfNS_4arch4Sm90ELb0ELb0ELb1ELb0ELb0ELb1ELb0ELb0ELi2ELi1ELi2ELi1ELb0EEENS1_21CollectiveEpilogueBwdISC_SD_SF_Li256ELb0ELb0ELi1EEENS1_19SingleTileSchedulerILb0ELb0ELb0ELi128EEEEEEEEEvNT_6ParamsE)
        /*029c*/ 	.word	0x00000000


	//----- nvinfo : EIATTR_MIN_STACK_SIZE
	.align		4
.L_122:
        /*02a0*/ 	.byte	0x04, 0x12
        /*02a2*/ 	.short	(.L_124 - .L_123)
	.align		4
.L_123:
        /*02a4*/ 	.word	index@(_ZN7cutlass13device_kernelIN5flash11enable_sm90INS1_16FlashAttnBwdSm90INS1_25CollectiveMainloopBwdSm90ILi2ELi2ELi2EN4cute5tupleIJNS5_1CILi1EEES8_S8_EEENS6_IJNS7_ILi64EEENS7_ILi128EEESB_EEENS_6half_tEfNS_4arch4Sm90ELb0ELb0ELb1ELb0ELb0ELb1ELb0ELb0ELi2ELi1ELi2ELi1ELb0EEENS1_21CollectiveEpilogueBwdISC_SD_SF_Li256ELb0ELb0ELi1EEENS1_19SingleTileSchedulerILb0ELb0ELb0ELi128EEEEEEEEEvNT_6ParamsE)
        /*02a8*/ 	.word	0x00000000


	//----- nvinfo : EIATTR_MIN_STACK_SIZE
	.align		4
.L_124:
        /*02ac*/ 	.byte	0x04, 0x12
        /*02ae*/ 	.short	(.L_126 - .L_125)
	.align		4
.L_125:
        /*02b0*/ 	.word	index@(_ZN7cutlass13device_kernelIN5flash11enable_sm90INS1_16FlashAttnBwdSm90INS1_25CollectiveMainloopBwdSm90ILi2ELi2ELi2EN4cute5tupleIJNS5_1CILi1EEES8_S8_EEENS6_IJNS7_ILi64EEENS7_ILi128EEESB_EEENS_6half_tEfNS_4arch4Sm90ELb0ELb0ELb1ELb0ELb1ELb1ELb0ELb0ELi2ELi1ELi2ELi1ELb0EEENS1_21CollectiveEpilogueBwdISC_SD_SF_Li256ELb0ELb0ELi1EEENS1_19SingleTileSchedulerILb0ELb0ELb0ELi128EEEEEEEEEvNT_6ParamsE)
        /*02b4*/ 	.word	0x00000000


	//----- nvinfo : EIATTR_MIN_STACK_SIZE
	.align		4
.L_126:
        /*02b8*/ 	.byte	0x04, 0x12
        /*02ba*/ 	.short	(.L_128 - .L_127)
	.align		4
.L_127:
        /*02bc*/ 	.word	index@(_ZN7cutlass13device_kernelIN5flash11enable_sm90INS1_16FlashAttnBwdSm90INS1_25CollectiveMainloopBwdSm90ILi2ELi2ELi2EN4cute5tupleIJNS5_1CILi1EEES8_S8_EEENS6_IJNS7_ILi64EEENS7_ILi128EEESB_EEENS_6half_tEfNS_4arch4Sm90ELb0ELb0ELb1ELb0ELb0ELb1ELb0ELb0ELi2ELi1ELi2ELi1ELb0EEENS1_24CollectiveEpilogueBwdGQAISC_fSF_Li256ELb0ELb0EEENS1_19SingleTileSchedulerILb0ELb0ELb0ELi128EEEEEEEEEvNT_6ParamsE)
        /*02c0*/ 	.word	0x00000000


	//----- nvinfo : EIATTR_MIN_STACK_SIZE
	.align		4
.L_128:
        /*02c4*/ 	.byte	0x04, 0x12
        /*02c6*/ 	.short	(.L_130 - .L_129)
	.align		4
.L_129:
        /*02c8*/ 	.word	index@(_ZN7cutlass13device_kernelIN5flash11enable_sm90INS1_16FlashAttnBwdSm90INS1_25CollectiveMainloopBwdSm90ILi2ELi2ELi2EN4cute5tupleIJNS5_1CILi1EEES8_S8_EEENS6_IJNS7_ILi64EEENS7_ILi128EEESB_EEENS_6half_tEfNS_4arch4Sm90ELb0ELb0ELb1ELb0ELb1ELb1ELb0ELb0ELi2ELi1ELi2ELi1ELb0EEENS1_24CollectiveEpilogueBwdGQAISC_fSF_Li256ELb0ELb1EEENS1_19SingleTileSchedulerILb0ELb0ELb0ELi128EEEEEEEEEvNT_6ParamsE)
        /*02cc*/ 	.word	0x00000000


	//----- nvinfo : EIATTR_MIN_STACK_SIZE
	.align		4
.L_130:
        /*02d0*/ 	.byte	0x04, 0x12
        /*02d2*/ 	.short	(.L_132 - .L_131)
	.align		4
.L_131:
        /*02d4*/ 	.word	index@(_ZN7cutlass13device_kernelIN5flash11enable_sm90INS1_16FlashAttnBwdSm90INS1_25CollectiveMainloopBwdSm90ILi2ELi2ELi2EN4cute5tupleIJNS5_1CILi1EEES8_S8_EEENS6_IJNS7_ILi64EEENS7_ILi128EEESB_EEENS_6half_tEfNS_4arch4Sm90ELb0ELb0ELb1ELb1ELb0ELb1ELb0ELb0ELi2ELi1ELi2ELi1ELb0EEENS1_21CollectiveEpilogueBwdISC_SD_SF_Li256ELb1ELb0ELi1EEENS1_19SingleTileSchedulerILb1ELb0ELb0ELi128EEEEEEEEEvNT_6ParamsE)
        /*02d8*/ 	.word	0x00000000


	//----- nvinfo : EIATTR_MIN_STACK_SIZE
	.align		4
.L_132:
        /*02dc*/ 	.byte	0x04, 0x12
        /*02de*/ 	.short	(.L_134 - .L_133)
	.align		4
.L_133:
        /*02e0*/ 	.word	index@(_ZN7cutlass13device_kernelIN5flash11enable_sm90INS1_16FlashAttnBwdSm90INS1_25CollectiveMainloopBwdSm90ILi2ELi2ELi2EN4cute5tupleIJNS5_1CILi1EEES8_S8_EEENS6_IJNS7_ILi64EEENS7_ILi128EEESB_EEENS_6half_tEfNS_4arch4Sm90ELb0ELb0ELb1ELb1ELb1ELb1ELb0ELb0ELi2ELi1ELi2ELi1ELb0EEENS1_21CollectiveEpilogueBwdISC_SD_SF_Li256ELb1ELb0ELi1EEENS1_19SingleTileSchedulerILb1ELb0ELb0ELi128EEEEEEEEEvNT_6ParamsE)
        /*02e4*/ 	.word	0x00000000


	//----- nvinfo : EIATTR_MIN_STACK_SIZE
	.align		4
.L_134:
        /*02e8*/ 	.byte	0x04, 0x12
        /*02ea*/ 	.short	(.L_136 - .L_135)
	.align		4
.L_135:
        /*02ec*/ 	.word	index@(_ZN7cutlass13device_kernelIN5flash11enable_sm90INS1_16FlashAttnBwdSm90INS1_25CollectiveMainloopBwdSm90ILi2ELi2ELi2EN4cute5tupleIJNS5_1CILi1EEES8_S8_EEENS6_IJNS7_ILi64EEENS7_ILi128EEESB_EEENS_6half_tEfNS_4arch4Sm90ELb0ELb0ELb1ELb1ELb0ELb1ELb0ELb0ELi2ELi1ELi2ELi1ELb0EEENS1_24CollectiveEpilogueBwdGQAISC_fSF_Li256ELb1ELb0EEENS1_19SingleTileSchedulerILb1ELb0ELb0ELi128EEEEEEEEEvNT_6ParamsE)
        /*02f0*/ 	.word	0x00000000


	//----- nvinfo : EIATTR_MIN_STACK_SIZE
	.align		4
.L_136:
        /*02f4*/ 	.byte	0x04, 0x12
        /*02f6*/ 	.short	(.L_138 - .L_137)
	.align		4
.L_137:
        /*02f8*/ 	.word	index@(_ZN7cutlass13device_kernelIN5flash11enable_sm90INS1_16FlashAttnBwdSm90INS1_25CollectiveMainloopBwdSm90ILi2ELi2ELi2EN4cute5tupleIJNS5_1CILi1EEES8_S8_EEENS6_IJNS7_ILi64EEENS7_ILi128EEESB_EEENS_6half_tEfNS_4arch4Sm90ELb0ELb0ELb1ELb1ELb1ELb1ELb0ELb0ELi2ELi1ELi2ELi1ELb0EEENS1_24CollectiveEpilogueBwdGQAISC_fSF_Li256ELb1ELb1EEENS1_19SingleTileSchedulerILb1ELb0ELb0ELi128EEEEEEEEEvNT_6ParamsE)
        /*02fc*/ 	.word	0x00000000


	//----- nvinfo : EIATTR_MIN_STACK_SIZE
	.align		4
.L_138:
        /*0300*/ 	.byte	0x04, 0x12
        /*0302*/ 	.short	(.L_140 - .L_139)
	.align		4
.L_139:
        /*0304*/ 	.word	index@(_ZN7cutlass13device_kernelIN5flash11enable_sm90INS1_16FlashAttnBwdSm90INS1_25CollectiveMainloopBwdSm90ILi2ELi2ELi2EN4cute5tupleIJNS5_1CILi1EEES8_S8_EEENS6_IJNS7_ILi64EEENS7_ILi128EEESB_EEENS_6half_tEfNS_4arch4Sm90ELb0ELb1ELb1ELb0ELb0ELb1ELb0ELb0ELi2ELi1ELi2ELi1ELb0EEENS1_21CollectiveEpilogueBwdISC_SD_SF_Li256ELb0ELb0ELi1EEENS1_19SingleTileSchedulerILb0ELb0ELb0ELi128EEEEEEEEEvNT_6ParamsE)
        /*0308*/ 	.word	0x00000000


	//----- nvinfo : EIATTR_MIN_STACK_SIZE
	.align		4
.L_140:
        /*030c*/ 	.byte	0x04, 0x12
        /*030e*/ 	.short	(.L_142 - .L_141)
	.align		4
.L_141:
        /*0310*/ 	.word	index@(_ZN7cutlass13device_kernelIN5flash11enable_sm90INS1_16FlashAttnBwdSm90INS1_25CollectiveMainloopBwdSm90ILi2ELi2ELi2EN4cute5tupleIJNS5_1CILi1EEES8_S8_EEENS6_IJNS7_ILi64EEENS7_ILi128EEESB_EEENS_6half_tEfNS_4arch4Sm90ELb0ELb1ELb1ELb0ELb1ELb1ELb0ELb0ELi2ELi1ELi2ELi1ELb0EEENS1_21CollectiveEpilogueBwdISC_SD_SF_Li256ELb0ELb0ELi1EEENS1_19SingleTileSchedulerILb0ELb0ELb0ELi128EEEEEEEEEvNT_6ParamsE)
        /*0314*/ 	.word	0x00000000


	//----- nvinfo : EIATTR_MIN_STACK_SIZE
	.align		4
.L_142:
        /*0318*/ 	.byte	0x04, 0x12
        /*031a*/ 	.short	(.L_144 - .L_143)
	.align		4
.L_143:
        /*031c*/ 	.word	index@(_ZN7cutlass13device_kernelIN5flash11enable_sm90INS1_16FlashAttnBwdSm90INS1_25CollectiveMainloopBwdSm90ILi2ELi2ELi2EN4cute5tupleIJNS5_1CILi1EEES8_S8_EEENS6_IJNS7_ILi64EEENS7_ILi128EEESB_EEENS_6half_tEfNS_4arch4Sm90ELb0ELb1ELb1ELb0ELb0ELb1ELb0ELb0ELi2ELi1ELi2ELi1ELb0EEENS1_24CollectiveEpilogueBwdGQAISC_fSF_Li256ELb0ELb0EEENS1_19SingleTileSchedulerILb0ELb0ELb0ELi128EEEEEEEEEvNT_6ParamsE)
        /*0320*/ 	.word	0x00000000


	//----- nvinfo : EIATTR_MIN_STACK_SIZE
	.align		4
.L_144:
        /*0324*/ 	.byte	0x04, 0x12
        /*0326*/ 	.short	(.L_146 - .L_145)
	.align		4
.L_145:
        /*0328*/ 	.word	index@(_ZN7cutlass13device_kernelIN5flash11enable_sm90INS1_16FlashAttnBwdSm90INS1_25CollectiveMainloopBwdSm90ILi2ELi2ELi2EN4cute5tupleIJNS5_1CILi1EEES8_S8_EEENS6_IJNS7_ILi64EEENS7_ILi128EEESB_EEENS_6half_tEfNS_4arch4Sm90ELb0ELb1ELb1ELb0ELb1ELb1ELb0ELb0ELi2ELi1ELi2ELi1ELb0EEENS1_24CollectiveEpilogueBwdGQAISC_fSF_Li256ELb0ELb1EEENS1_19SingleTileSchedulerILb0ELb0ELb0ELi128EEEEEEEEEvNT_6ParamsE)
        /*032c*/ 	.word	0x00000000


	//----- nvinfo : EIATTR_MIN_STACK_SIZE
	.align		4
.L_146:
        /*0330*/ 	.byte	0x04, 0x12
        /*0332*/ 	.short	(.L_148 - .L_147)
	.align		4
.L_147:
        /*0334*/ 	.word	index@(_ZN7cutlass13device_kernelIN5flash11enable_sm90INS1_16FlashAttnBwdSm90INS1_25CollectiveMainloopBwdSm90ILi2ELi2ELi2EN4cute5tupleIJNS5_1CILi1EEES8_S8_EEENS6_IJNS7_ILi64EEENS7_ILi128EEESB_EEENS_6half_tEfNS_4arch4Sm90ELb0ELb1ELb1ELb1ELb0ELb1ELb0ELb0ELi2ELi1ELi2ELi1ELb0EEENS1_21CollectiveEpilogueBwdISC_SD_SF_Li256ELb1ELb0ELi1EEENS1_19SingleTileSchedulerILb1ELb0ELb0ELi128EEEEEEEEEvNT_6ParamsE)
        /*0338*/ 	.word	0x00000000


	//----- nvinfo : EIATTR_MIN_STACK_SIZE
	.align		4
.L_148:
        /*033c*/ 	.byte	0x04, 0x12
        /*033e*/ 	.short	(.L_150 - .L_149)
	.align		4
.L_149:
        /*0340*/ 	.word	index@(_ZN7cutlass13device_kernelIN5flash11enable_sm90INS1_16FlashAttnBwdSm90INS1_25CollectiveMainloopBwdSm90ILi2ELi2ELi2EN4cute5tupleIJNS5_1CILi1EEES8_S8_EEENS6_IJNS7_ILi64EEENS7_ILi128EEESB_EEENS_6half_tEfNS_4arch4Sm90ELb0ELb1ELb1ELb1ELb1ELb1ELb0ELb0ELi2ELi1ELi2ELi1ELb0EEENS1_21CollectiveEpilogueBwdISC_SD_SF_Li256ELb1ELb0ELi1EEENS1_19SingleTileSchedulerILb1ELb0ELb0ELi128EEEEEEEEEvNT_6ParamsE)
        /*0344*/ 	.word	0x00000000


	//----- nvinfo : EIATTR_MIN_STACK_SIZE
	.align		4
.L_150:
        /*0348*/ 	.byte	0x04, 0x12
        /*034a*/ 	.short	(.L_152 - .L_151)
	.align		4
.L_151:
        /*034c*/ 	.word	index@(_ZN7cutlass13device_kernelIN5flash11enable_sm90INS1_16FlashAttnBwdSm90INS1_25CollectiveMainloopBwdSm90ILi2ELi2ELi2EN4cute5tupleIJNS5_1CILi1EEES8_S8_EEENS6_IJNS7_ILi64EEENS7_ILi128EEESB_EEENS_6half_tEfNS_4arch4Sm90ELb0ELb1ELb1ELb1ELb0ELb1ELb0ELb0ELi2ELi1ELi2ELi1ELb0EEENS1_24CollectiveEpilogueBwdGQAISC_fSF_Li256ELb1ELb0EEENS1_19SingleTileSchedulerILb1ELb0ELb0ELi128EEEEEEEEEvNT_6ParamsE)
        /*0350*/ 	.word	0x00000000


	//----- nvinfo : EIATTR_MIN_STACK_SIZE
	.align		4
.L_152:
        /*0354*/ 	.byte	0x04, 0x12
        /*0356*/ 	.short	(.L_154 - .L_153)
	.align		4
.L_153:
        /*0358*/ 	.word	index@(_ZN7cutlass13device_kernelIN5flash11enable_sm90INS1_16FlashAttnBwdSm90INS1_25CollectiveMainloopBwdSm90ILi2ELi2ELi2EN4cute5tupleIJNS5_1CILi1EEES8_S8_EEENS6_IJNS7_ILi64EEENS7_ILi128EEESB_EEENS_6half_tEfNS_4arch4Sm90ELb0ELb1ELb1ELb1ELb1ELb1ELb0ELb0ELi2ELi1ELi2ELi1ELb0EEENS1_24CollectiveEpilogueBwdGQAISC_fSF_Li256ELb1ELb1EEENS1_19SingleTileSchedulerILb1ELb0ELb0ELi128EEEEEEEEEvNT_6ParamsE)
        /*035c*/ 	.word	0x00000000


	//----- nvinfo : EIATTR_MIN_STACK_SIZE
	.align		4
.L_154:
        /*0360*/ 	.byte	0x04, 0x12
        /*0362*/ 	.short	(.L_156 - .L_155)
	.align		4
.L_155:
        /*0364*/ 	.word	index@(_ZN7cutlass13device_kernelIN5flash11enable_sm90INS1_16FlashAttnBwdSm90INS1_25CollectiveMainloopBwdSm90ILi2ELi2ELi2EN4cute5tupleIJNS5_1CILi1EEES8_S8_EEENS6_IJNS7_ILi64EEENS7_ILi128EEESB_EEENS_6half_tEfNS_4arch4Sm90ELb1ELb0ELb1ELb0ELb0ELb1ELb0ELb0ELi2ELi1ELi2ELi1ELb0EEENS1_21CollectiveEpilogueBwdISC_SD_SF_Li256ELb0ELb0ELi1EEENS1_25SingleTileBwdLPTSchedulerILb0ELi128ELb0EEEEEEEEEvNT_6ParamsE)
        /*0368*/ 	.word	0x00000000


	//----- nvinfo : EIATTR_MIN_STACK_SIZE
	.align		4
.L_156:
        /*036c*/ 	.byte	0x04, 0x12
        /*036e*/ 	.short	(.L_158 - .L_157)
	.align		4
.L_157:
        /*0370*/ 	.word	index@(_ZN7cutlass13device_kernelIN5flash11enable_sm90INS1_16FlashAttnBwdSm90INS1_25CollectiveMainloopBwdSm90ILi2ELi2ELi2EN4cute5tupleIJNS5_1CILi1EEES8_S8_EEENS6_IJNS7_ILi64EEENS7_ILi128EEESB_EEENS_6half_tEfNS_4arch4Sm90ELb1ELb0ELb1ELb0ELb1ELb1ELb0ELb0ELi2ELi1ELi2ELi1ELb0EEENS1_21CollectiveEpilogueBwdISC_SD_SF_Li256ELb0ELb0ELi1EEENS1_25SingleTileBwdLPTSchedulerILb0ELi128ELb1EEEEEEEEEvNT_6ParamsE)
        /*0374*/ 	.word	0x00000000


	//----- nvinfo : EIATTR_MIN_STACK_SIZE
	.align		4
.L_158:
        /*0378*/ 	.byte	0x04, 0x12
        /*037a*/ 	.short	(.L_160 - .L_159)
	.align		4
.L_159:
        /*037c*/ 	.word	index@(_ZN7cutlass13device_kernelIN5flash11enable_sm90INS1_16FlashAttnBwdSm90INS1_25CollectiveMainloopBwdSm90ILi2ELi2ELi2EN4cute5tupleIJNS5_1CILi1EEES8_S8_EEENS6_IJNS7_ILi64EEENS7_ILi128EEESB_EEENS_6half_tEfNS_4arch4Sm90ELb1ELb0ELb1ELb0ELb0ELb1ELb0ELb0ELi2ELi1ELi2ELi1ELb0EEENS1_24CollectiveEpilogueBwdGQAISC_fSF_Li256ELb0ELb0EEENS1_25SingleTileBwdLPTSchedulerILb0ELi128ELb0EEEEEEEEEvNT_6ParamsE)
        /*0380*/ 	.word	0x00000000


	//----- nvinfo : EIATTR_MIN_STACK_SIZE
	.align		4
.L_160:
        /*0384*/ 	.byte	0x04, 0x12
        /*0386*/ 	.short	(.L_162 - .L_161)
	.align		4
.L_161:
        /*0388*/ 	.word	index@(_ZN7cutlass13device_kernelIN5flash11enable_sm90INS1_16FlashAttnBwdSm90INS1_25CollectiveMainloopBwdSm90ILi2ELi2ELi2EN4cute5tupleIJNS5_1CILi1EEES8_S8_EEENS6_IJNS7_ILi64EEENS7_ILi128EEESB_EEENS_6half_tEfNS_4arch4Sm90ELb1ELb0ELb1ELb0ELb1ELb1ELb0ELb0ELi2ELi1ELi2ELi1ELb0EEENS1_24CollectiveEpilogueBwdGQAISC_fSF_Li256ELb0ELb1EEENS1_25SingleTileBwdLPTSchedulerILb0ELi128ELb1EEEEEEEEEvNT_6ParamsE)
        /*038c*/ 	.word	0x00000000


	//----- nvinfo : EIATTR_MIN_STACK_SIZE
	.align		4
.L_162:
        /*0390*/ 	.byte	0x04, 0x12
        /*0392*/ 	.short	(.L_164 - .L_163)
	.align		4
.L_163:
        /*0394*/ 	.word	index@(_ZN7cutlass13device_kernelIN5flash22FlashAttnBwdPreprocessIN4cute5tupleIJNS3_1CILi64EEENS5_ILi128EEEEEENS_6half_tEfNS_4arch4Sm90ELb1ELb0EEEEEvNT_6ParamsE)
        /*0398*/ 	.word	0x00000000


	//----- nvinfo : EIATTR_MIN_STACK_SIZE
	.align		4
.L_164:
        /*039c*/ 	.byte	0x04, 0x12
        /*039e*/ 	.short	(.L_166 - .L_165)
	.align		4
.L_165:
        /*03a0*/ 	.word	index@(_ZN7cutlass13device_kernelIN5flash11enable_sm90INS1_16FlashAttnBwdSm90INS1_25CollectiveMainloopBwdSm90ILi2ELi2ELi2EN4cute5tupleIJNS5_1CILi1EEES8_S8_EEENS6_IJNS7_ILi64EEENS7_ILi128EEESB_EEENS_6half_tEfNS_4arch4Sm90ELb1ELb0ELb1ELb1ELb0ELb1ELb0ELb0ELi2ELi1ELi2ELi1ELb0EEENS1_21CollectiveEpilogueBwdISC_SD_SF_Li256ELb1ELb0ELi1EEENS1_25SingleTileBwdLPTSchedulerILb1ELi128ELb0EEEEEEEEEvNT_6ParamsE)
        /*03a4*/ 	.word	0x00000000


	//----- nvinfo : EIATTR_MIN_STACK_SIZE
	.align		4
.L_166:
        /*03a8*/ 	.byte	0x04, 0x12
        /*03aa*/ 	.short	(.L_168 - .L_167)
	.align		4
.L_167:
        /*03ac*/ 	.word	index@(_ZN7cutlass13device_kernelIN5flash11enable_sm90INS1_16FlashAttnBwdSm90INS1_25CollectiveMainloopBwdSm90ILi2ELi2ELi2EN4cute5tupleIJNS5_1CILi1EEES8_S8_EEENS6_IJNS7_ILi64EEENS7_ILi128EEESB_EEENS_6half_tEfNS_4arch4Sm90ELb1ELb0ELb1ELb1ELb1ELb1ELb0ELb0ELi2ELi1ELi2ELi1ELb0EEENS1_21CollectiveEpilogueBwdISC_SD_SF_Li256ELb1ELb0ELi1EEENS1_25SingleTileBwdLPTSchedulerILb1ELi128ELb1EEEEEEEEEvNT_6ParamsE)
        /*03b0*/ 	.word	0x00000000


	//----- nvinfo : EIATTR_MIN_STACK_SIZE
	.align		4
.L_168:
        /*03b4*/ 	.byte	0x04, 0x12
        /*03b6*/ 	.short	(.L_170 - .L_169)
	.align		4
.L_169:
        /*03b8*/ 	.word	index@(_ZN7cutlass13device_kernelIN5flash11enable_sm90INS1_16FlashAttnBwdSm90INS1_25CollectiveMainloopBwdSm90ILi2ELi2ELi2EN4cute5tupleIJNS5_1CILi1EEES8_S8_EEENS6_IJNS7_ILi64EEENS7_ILi128EEESB_EEENS_6half_tEfNS_4arch4Sm90ELb1ELb0ELb1ELb1ELb0ELb1ELb0ELb0ELi2ELi1ELi2ELi1ELb0EEENS1_24CollectiveEpilogueBwdGQAISC_fSF_Li256ELb1ELb0EEENS1_25SingleTileBwdLPTSchedulerILb1ELi128ELb0EEEEEEEEEvNT_6ParamsE)
        /*03bc*/ 	.word	0x00000000


	//----- nvinfo : EIATTR_MIN_STACK_SIZE
	.align		4
.L_170:
        /*03c0*/ 	.byte	0x04, 0x12
        /*03c2*/ 	.short	(.L_172 - .L_171)
	.align		4
.L_171:
        /*03c4*/ 	.word	index@(_ZN7cutlass13device_kernelIN5flash32FlashAttnBwdPostprocessConvertdQIN4cute5tupleIJNS3_1CILi128EEES6_EEENS_6half_tEfNS_4arch4Sm90ELi256ENS3_8TiledMMAINS3_8MMA_AtomIJNS3_4SM904GMMA26MMA_64x128x16_F32F16F16_RSILNSE_5MajorE0ELSG_1ELNSE_7ScaleInE1ELSH_1EEEEEENS3_6LayoutINS4_IJNS5_ILi2EEENS5_ILi1EEESM_EEENS4_IJSM_NS5_ILi0EEESO_EEEEENS4_IJNS3_10UnderscoreESR_SR_EEEEELb0EEEEEvNT_6ParamsE)
        /*03c8*/ 	.word	0x00000000


	//----- nvinfo : EIATTR_MIN_STACK_SIZE
	.align		4
.L_172:
        /*03cc*/ 	.byte	0x04, 0x12
        /*03ce*/ 	.short	(.L_174 - .L_173)
	.align		4
.L_173:
        /*03d0*/ 	.word	index@(_ZN7cutlass13device_kernelIN5flash32FlashAttnBwdPostprocessConvertdQIN4cute5tupleIJNS3_1CILi64EEENS5_ILi128EEEEEENS_6half_tEfNS_4arch4Sm90ELi256ENS3_8TiledMMAINS3_8MMA_AtomIJNS3_4SM904GMMA25MMA_64x64x16_F32F16F16_SSILNSF_5MajorE0ELSH_1ELNSF_7ScaleInE1ELSI_1EEEEEENS3_6LayoutINS4_IJNS5_ILi1EEENS5_ILi2EEESM_EEENS4_IJNS5_ILi0EEESM_SP_EEEEENS4_IJNS3_10UnderscoreESS_SS_EEEEELb0EEEEEvNT_6ParamsE)
        /*03d4*/ 	.word	0x00000000


	//----- nvinfo : EIATTR_MIN_STACK_SIZE
	.align		4
.L_174:
        /*03d8*/ 	.byte	0x04, 0x12
        /*03da*/ 	.short	(.L_176 - .L_175)
	.align		4
.L_175:
        /*03dc*/ 	.word	index@(_ZN7cutlass13device_kernelIN5flash11enable_sm90INS1_16FlashAttnBwdSm90INS1_25CollectiveMainloopBwdSm90ILi2ELi2ELi2EN4cute5tupleIJNS5_1CILi1EEES8_S8_EEENS6_IJNS7_ILi64EEENS7_ILi128EEESB_EEENS_6half_tEfNS_4arch4Sm90ELb1ELb0ELb1ELb1ELb1ELb1ELb0ELb0ELi2ELi1ELi2ELi1ELb0EEENS1_24CollectiveEpilogueBwdGQAISC_fSF_Li256ELb1ELb1EEENS1_25SingleTileBwdLPTSchedulerILb1ELi128ELb1EEEEEEEEEvNT_6ParamsE)
        /*03e0*/ 	.word	0x00000000


	//----- nvinfo : EIATTR_MIN_STACK_SIZE
	.align		4
.L_176:
        /*03e4*/ 	.byte	0x04, 0x12
        /*03e6*/ 	.short	(.L_178 - .L_177)
	.align		4
.L_177:
        /*03e8*/ 	.word	index@(_ZN7cutlass13device_kernelIN5flash22FlashAttnBwdPreprocessIN4cute5tupleIJNS3_1CILi64EEENS5_ILi128EEEEEENS_6half_tEfNS_4arch4Sm90ELb1ELb1EEEEEvNT_6ParamsE)
        /*03ec*/ 	.word	0x00000000
.L_178:


//--------------------- .nv.compat                --------------------------
	.section	.nv.compat,"",@"SHT_CUDA_COMPAT_INFO"
	.align	4
        /*0000*/ 	.byte	0x02, 0x09, 0x01, 0x00, 0x02, 0x02, 0x02, 0x00, 0x02, 0x05, 0x05, 0x00, 0x03, 0x07, 0x01, 0x01
        /*0010*/ 	.byte	0x02, 0x03, 0x00, 0x00, 0x02, 0x06, 0x01, 0x00, 0x04, 0x0b, 0x08, 0x00, 0x01, 0x00, 0x00, 0x00
        /*0020*/ 	.byte	0x00, 0x00, 0x00, 0x00


//--------------------- .nv.info._ZN7cutlass13device_kernelIN5flash11enable_sm90INS1_16FlashAttnBwdSm90INS1_25CollectiveMainloopBwdSm90ILi2ELi2ELi2EN4cute5tupleIJNS5_1CILi1EEES8_S8_EEENS6_IJNS7_ILi64EEENS7_ILi128EEESB_EEENS_6half_tEfNS_4arch4Sm90ELb0ELb0ELb1ELb0ELb0ELb1ELb0ELb0ELi2ELi1ELi2ELi1ELb0EEENS1_21CollectiveEpilogueBwdISC_SD_SF_Li256ELb0ELb0ELi1EEENS1_19SingleTileSchedulerILb0ELb0ELb0ELi128EEEEEEEEEvNT_6ParamsE --------------------------
	.section	.nv.info._ZN7cutlass13device_kernelIN5flash11enable_sm90INS1_16FlashAttnBwdSm90INS1_25CollectiveMainloopBwdSm90ILi2ELi2ELi2EN4cute5tupleIJNS5_1CILi1EEES8_S8_EEENS6_IJNS7_ILi64EEENS7_ILi128EEESB_EEENS_6half_tEfNS_4arch4Sm90ELb0ELb0ELb1ELb0ELb0ELb1ELb0ELb0ELi2ELi1ELi2ELi1ELb0EEENS1_21CollectiveEpilogueBwdISC_SD_SF_Li256ELb0ELb0ELi1EEENS1_19SingleTileSchedulerILb0ELb0ELb0ELi128EEEEEEEEEvNT_6ParamsE,"",@"SHT_CUDA_INFO"
	.sectionflags	@""
	.align	4


	//----- nvinfo : EIATTR_CUDA_API_VERSION
	.align		4
        /*0000*/ 	.byte	0x04, 0x37
        /*0002*/ 	.short	(.L_180 - .L_179)
.L_179:
        /*0004*/ 	.word	0x00000082


	//----- nvinfo : EIATTR_KPARAM_INFO
	.align		4
.L_180:
        /*0008*/ 	.byte	0x04, 0x17
        /*000a*/ 	.short	(.L_182 - .L_181)
.L_181:
        /*000c*/ 	.word	0x00000000
        /*0010*/ 	.short	0x0000
        /*0012*/ 	.short	0x0000
        /*0014*/ 	.byte	0x00, 0xf0, 0x01, 0x24


	//----- nvinfo : EIATTR_SPARSE_MMA_MASK
	.align		4
.L_182:
        /*0018*/ 	.byte	0x03, 0x50
        /*001a*/ 	.short	0x0000


	//----- nvinfo : EIATTR_MAXREG_COUNT
	.align		4
        /*001c*/ 	.byte	0x03, 0x1b
        /*001e*/ 	.short	0x00a8


	//----- nvinfo : EIATTR_MERCURY_ISA_VERSION
	.align		4
        /*0020*/ 	.byte	0x03, 0x5f
        /*0022*/ 	.short	0x0101


	//----- nvinfo : EIATTR_VRC_CTA_INIT_COUNT
	.align		4
        /*0024*/ 	.byte	0x02, 0x4a
	.zero		1
	.zero		1


	//----- nvinfo : EIATTR_EXIT_INSTR_OFFSETS
	.align		4
        /*0028*/ 	.byte	0x04, 0x1c
        /*002a*/ 	.short	(.L_184 - .L_183)


	//   ....[0]....
.L_183:
        /*002c*/ 	.word	0x00000010


	//----- nvinfo : EIATTR_MAX_THREADS
	.align		4
.L_184:
        /*0030*/ 	.byte	0x04, 0x05
        /*0032*/ 	.short	(.L_186 - .L_185)
.L_185:
        /*0034*/ 	.word	0x00000180
        /*0038*/ 	.word	0x00000001
        /*003c*/ 	.word	0x00000001


	//----- nvinfo : EIATTR_CBANK_PARAM_SIZE
	.align		4
.L_186:
        /*0040*/ 	.byte	0x03, 0x19
        /*0042*/ 	.short	0x0900


	//----- nvinfo : EIATTR_PARAM_CBANK
	.align		4
        /*0044*/ 	.byte	0x04, 0x0a
        /*0046*/ 	.short	(.L_188 - .L_187)
	.align		4
.L_187:
        /*0048*/ 	.word	index@(.nv.constant0._ZN7cutlass13device_kernelIN5flash11enable_sm90INS1_16FlashAttnBwdSm90INS1_25CollectiveMainloopBwdSm90ILi2ELi2ELi2EN4cute5tupleIJNS5_1CILi1EEES8_S8_EEENS6_IJNS7_ILi64EEENS7_ILi128EEESB_EEENS_6half_tEfNS_4arch4Sm90ELb0ELb0ELb1ELb0ELb0ELb1ELb0ELb0ELi2ELi1ELi2ELi1ELb0EEENS1_21CollectiveEpilogueBwdISC_SD_SF_Li256ELb0ELb0ELi1EEENS1_19SingleTileSchedulerILb0ELb0ELb0ELi128EEEEEEEEEvNT_6ParamsE)
        /*004c*/ 	.short	0x0380
        /*004e*/ 	.short	0x0900


	//----- nvinfo : EIATTR_SW_WAR
	.align		4
.L_188:
        /*0050*/ 	.byte	0x04, 0x36
        /*0052*/ 	.short	(.L_190 - .L_189)
.L_189:
        /*0054*/ 	.word	0x00000008
.L_190:


//--------------------- .nv.info._ZN7cutlass13device_kernelIN5flash11enable_sm90INS1_16FlashAttnBwdSm90INS1_25CollectiveMainloopBwdSm90ILi2ELi2ELi2EN4cute5tupleIJNS5_1CILi1EEES8_S8_EEENS6_IJNS7_ILi64EEENS7_ILi128EEESB_EEENS_6half_tEfNS_4arch4Sm90ELb0ELb0ELb1ELb0ELb1ELb1ELb0ELb0ELi2ELi1ELi2ELi1ELb0EEENS1_21CollectiveEpilogueBwdISC_SD_SF_Li256ELb0ELb0ELi1EEENS1_19SingleTileSchedulerILb0ELb0ELb0ELi128EEEEEEEEEvNT_6ParamsE --------------------------
	.section	.nv.info._ZN7cutlass13device_kernelIN5flash11enable_sm90INS1_16FlashAttnBwdSm90INS1_25CollectiveMainloopBwdSm90ILi2ELi2ELi2EN4cute5tupleIJNS5_1CILi1EEES8_S8_EEENS6_IJNS7_ILi64EEENS7_ILi128EEESB_EEENS_6half_tEfNS_4arch4Sm90ELb0ELb0ELb1ELb0ELb1ELb1ELb0ELb0ELi2ELi1ELi2ELi1ELb0EEENS1_21CollectiveEpilogueBwdISC_SD_SF_Li256ELb0ELb0ELi1EEENS1_19SingleTileSchedulerILb0ELb0ELb0ELi128EEEEEEEEEvNT_6ParamsE,"",@"SHT_CUDA_INFO"
	.sectionflags	@""
	.align	4


	//----- nvinfo : EIATTR_CUDA_API_VERSION
	.align		4
        /*0000*/ 	.byte	0x04, 0x37
        /*0002*/ 	.short	(.L_192 - .L_191)
.L_191:
        /*0004*/ 	.word	0x00000082


	//----- nvinfo : EIATTR_KPARAM_INFO
	.align		4
.L_192:
        /*0008*/ 	.byte	0x04, 0x17
        /*000a*/ 	.short	(.L_194 - .L_193)
.L_193:
        /*000c*/ 	.word	0x00000000
        /*0010*/ 	.short	0x0000
        /*0012*/ 	.short	0x0000
        /*0014*/ 	.byte	0x00, 0xf0, 0x01, 0x24


	//----- nvinfo : EIATTR_SPARSE_MMA_MASK
	.align		4
.L_194:
        /*0018*/ 	.byte	0x03, 0x50
        /*001a*/ 	.short	0x0000


	//----- nvinfo : EIATTR_MAXREG_COUNT
	.align		4
        /*001c*/ 	.byte	0x03, 0x1b
        /*001e*/ 	.short	0x00a8


	//----- nvinfo : EIATTR_MERCURY_ISA_VERSION
	.align		4
        /*0020*/ 	.byte	0x03, 0x5f
        /*0022*/ 	.short	0x0101


	//----- nvinfo : EIATTR_VRC_CTA_INIT_COUNT
	.align		4
        /*0024*/ 	.byte	0x02, 0x4a
	.zero		1
	.zero		1


	//----- nvinfo : EIATTR_EXIT_INSTR_OFFSETS
	.align		4
        /*0028*/ 	.byte	0x04, 0x1c
        /*002a*/ 	.short	(.L_196 - .L_195)


	//   ....[0]....
.L_195:
        /*002c*/ 	.word	0x00000010


	//----- nvinfo : EIATTR_MAX_THREADS
	.align		4
.L_196:
        /*0030*/ 	.byte	0x04, 0x05
        /*0032*/ 	.short	(.L_198 - .L_197)
.L_197:
        /*0034*/ 	.word	0x00000180
        /*0038*/ 	.word	0x00000001
        /*003c*/ 	.word	0x00000001


	//----- nvinfo : EIATTR_CBANK_PARAM_SIZE
	.align		4
.L_198:
        /*0040*/ 	.byte	0x03, 0x19
        /*0042*/ 	.short	0x0900


	//----- nvinfo : EIATTR_PARAM_CBANK
	.align		4
        /*0044*/ 	.byte	0x04, 0x0a
        /*0046*/ 	.short	(.L_200 - .L_199)
	.align		4
.L_199:
        /*0048*/ 	.word	index@(.nv.constant0._ZN7cutlass13device_kernelIN5flash11enable_sm90INS1_16FlashAttnBwdSm90INS1_25CollectiveMainloopBwdSm90ILi2ELi2ELi2EN4cute5tupleIJNS5_1CILi1EEES8_S8_EEENS6_IJNS7_ILi64EEENS7_ILi128EEESB_EEENS_6half_tEfNS_4arch4Sm90ELb0ELb0ELb1ELb0ELb1ELb1ELb0ELb0ELi2ELi1ELi2ELi1ELb0EEENS1_21CollectiveEpilogueBwdISC_SD_SF_Li256ELb0ELb0ELi1EEENS1_19SingleTileSchedulerILb0ELb0ELb0ELi128EEEEEEEEEvNT_6ParamsE)
        /*004c*/ 	.short	0x0380
        /*004e*/ 	.short	0x0900


	//----- nvinfo : EIATTR_SW_WAR
	.align		4
.L_200:
        /*0050*/ 	.byte	0x04, 0x36
        /*0052*/ 	.short	(.L_202 - .L_201)
.L_201:
        /*0054*/ 	.word	0x00000008
.L_202:


//--------------------- .nv.info._ZN7cutlass13device_kernelIN5flash11enable_sm90INS1_16FlashAttnBwdSm90INS1_25CollectiveMainloopBwdSm90ILi2ELi2ELi2EN4cute5tupleIJNS5_1CILi1EEES8_S8_EEENS6_IJNS7_ILi64EEENS7_ILi128EEESB_EEENS_6half_tEfNS_4arch4Sm90ELb0ELb0ELb1ELb0ELb0ELb1ELb0ELb0ELi2ELi1ELi2ELi1ELb0EEENS1_24CollectiveEpilogueBwdGQAISC_fSF_Li256ELb0ELb0EEENS1_19SingleTileSchedulerILb0ELb0ELb0ELi128EEEEEEEEEvNT_6ParamsE --------------------------
	.section	.nv.info._ZN7cutlass13device_kernelIN5flash11enable_sm90INS1_16FlashAttnBwdSm90INS1_25CollectiveMainloopBwdSm90ILi2ELi2ELi2EN4cute5tupleIJNS5_1CILi1EEES8_S8_EEENS6_IJNS7_ILi64EEENS7_ILi128EEESB_EEENS_6half_tEfNS_4arch4Sm90ELb0ELb0ELb1ELb0ELb0ELb1ELb0ELb0ELi2ELi1ELi2ELi1ELb0EEENS1_24CollectiveEpilogueBwdGQAISC_fSF_Li256ELb0ELb0EEENS1_19SingleTileSchedulerILb0ELb0ELb0ELi128EEEEEEEEEvNT_6ParamsE,"",@"SHT_CUDA_INFO"
	.sectionflags	@""
	.align	4


	//----- nvinfo : EIATTR_CUDA_API_VERSION
	.align		4
        /*0000*/ 	.byte	0x04, 0x37
        /*0002*/ 	.short	(.L_204 - .L_203)
.L_203:
        /*0004*/ 	.word	0x00000082


	//----- nvinfo : EIATTR_KPARAM_INFO
	.align		4
.L_204:
        /*0008*/ 	.byte	0x04, 0x17
        /*000a*/ 	.short	(.L_206 - .L_205)
.L_205:
        /*000c*/ 	.word	0x00000000
        /*0010*/ 	.short	0x0000
        /*0012*/ 	.short	0x0000
        /*0014*/ 	.byte	0x00, 0xf0, 0x01, 0x1a


	//----- nvinfo : EIATTR_SPARSE_MMA_MASK
	.align		4
.L_206:
        /*0018*/ 	.byte	0x03, 0x50
        /*001a*/ 	.short	0x0000


	//----- nvinfo : EIATTR_MAXREG_COUNT
	.align		4
        /*001c*/ 	.byte	0x03, 0x1b
        /*001e*/ 	.short	0x00a8


	//----- nvinfo : EIATTR_MERCURY_ISA_VERSION
	.align		4
        /*0020*/ 	.byte	0x03, 0x5f
        /*0022*/ 	.short	0x0101


	//----- nvinfo : EIATTR_VRC_CTA_INIT_COUNT
	.align		4
        /*0024*/ 	.byte	0x02, 0x4a
	.zero		1
	.zero		1


	//----- nvinfo : EIATTR_EXIT_INSTR_OFFSETS
	.align		4
        /*0028*/ 	.byte	0x04, 0x1c
        /*002a*/ 	.short	(.L_208 - .L_207)


	//   ....[0]....
.L_207:
        /*002c*/ 	.word	0x00000010


	//----- nvinfo : EIATTR_MAX_THREADS
	.align		4
.L_208:
        /*0030*/ 	.byte	0x04, 0x05
        /*0032*/ 	.short	(.L_210 - .L_209)
.L_209:
        /*0034*/ 	.word	0x00000180
        /*0038*/ 	.word	0x00000001
        /*003c*/ 	.word	0x00000001


	//----- nvinfo : EIATTR_CBANK_PARAM_SIZE
	.align		4
.L_210:
        /*0040*/ 	.byte	0x03, 0x19
        /*0042*/ 	.short	0x0680


	//----- nvinfo : EIATTR_PARAM_CBANK
	.align		4
        /*0044*/ 	.byte	0x04, 0x0a
        /*0046*/ 	.short	(.L_212 - .L_211)
	.align		4
.L_211:
        /*0048*/ 	.word	index@(.nv.constant0._ZN7cutlass13device_kernelIN5flash11enable_sm90INS1_16FlashAttnBwdSm90INS1_25CollectiveMainloopBwdSm90ILi2ELi2ELi2EN4cute5tupleIJNS5_1CILi1EEES8_S8_EEENS6_IJNS7_ILi64EEENS7_ILi128EEESB_EEENS_6half_tEfNS_4arch4Sm90ELb0ELb0ELb1ELb0ELb0ELb1ELb0ELb0ELi2ELi1ELi2ELi1ELb0EEENS1_24CollectiveEpilogueBwdGQAISC_fSF_Li256ELb0ELb0EEENS1_19SingleTileSchedulerILb0ELb0ELb0ELi128EEEEEEEEEvNT_6ParamsE)
        /*004c*/ 	.short	0x0380
        /*004e*/ 	.short	0x0680


	//----- nvinfo : EIATTR_SW_WAR
	.align		4
.L_212:
        /*0050*/ 	.byte	0x04, 0x36
        /*0052*/ 	.short	(.L_214 - .L_213)
.L_213:
        /*0054*/ 	.word	0x00000008
.L_214:


//--------------------- .nv.info._ZN7cutlass13device_kernelIN5flash11enable_sm90INS1_16FlashAttnBwdSm90INS1_25CollectiveMainloopBwdSm90ILi2ELi2ELi2EN4cute5tupleIJNS5_1CILi1EEES8_S8_EEENS6_IJNS7_ILi64EEENS7_ILi128EEESB_EEENS_6half_tEfNS_4arch4Sm90ELb0ELb0ELb1ELb0ELb1ELb1ELb0ELb0ELi2ELi1ELi2ELi1ELb0EEENS1_24CollectiveEpilogueBwdGQAISC_fSF_Li256ELb0ELb1EEENS1_19SingleTileSchedulerILb0ELb0ELb0ELi128EEEEEEEEEvNT_6ParamsE --------------------------
	.section	.nv.info._ZN7cutlass13device_kernelIN5flash11enable_sm90INS1_16FlashAttnBwdSm90INS1_25CollectiveMainloopBwdSm90ILi2ELi2ELi2EN4cute5tupleIJNS5_1CILi1EEES8_S8_EEENS6_IJNS7_ILi64EEENS7_ILi128EEESB_EEENS_6half_tEfNS_4arch4Sm90ELb0ELb0ELb1ELb0ELb1ELb1ELb0ELb0ELi2ELi1ELi2ELi1ELb0EEENS1_24CollectiveEpilogueBwdGQAISC_fSF_Li256ELb0ELb1EEENS1_19SingleTileSchedulerILb0ELb0ELb0ELi128EEEEEEEEEvNT_6ParamsE,"",@"SHT_CUDA_INFO"
	.sectionflags	@""
	.align	4


	//----- nvinfo : EIATTR_CUDA_API_VERSION
	.align		4
        /*0000*/ 	.byte	0x04, 0x37
        /*0002*/ 	.short	(.L_216 - .L_215)
.L_215:
        /*0004*/ 	.word	0x00000082


	//----- nvinfo : EIATTR_KPARAM_INFO
	.align		4
.L_216:
        /*0008*/ 	.byte	0x04, 0x17
        /*000a*/ 	.short	(.L_218 - .L_217)
.L_217:
        /*000c*/ 	.word	0x00000000
        /*0010*/ 	.short	0x0000
        /*0012*/ 	.short	0x0000
        /*0014*/ 	.byte	0x00, 0xf0, 0x01, 0x1a


	//----- nvinfo : EIATTR_SPARSE_MMA_MASK
	.align		4
.L_218:
        /*0018*/ 	.byte	0x03, 0x50
        /*001a*/ 	.short	0x0000


	//----- nvinfo : EIATTR_MAXREG_COUNT
	.align		4
        /*001c*/ 	.byte	0x03, 0x1b
        /*001e*/ 	.short	0x00a8


	//----- nvinfo : EIATTR_MERCURY_ISA_VERSION
	.align		4
        /*0020*/ 	.byte	0x03, 0x5f
        /*0022*/ 	.short	0x0101


	//----- nvinfo : EIATTR_VRC_CTA_INIT_COUNT
	.align		4
        /*0024*/ 	.byte	0x02, 0x4a
	.zero		1
	.zero		1


	//----- nvinfo : EIATTR_EXIT_INSTR_OFFSETS
	.align		4
        /*0028*/ 	.byte	0x04, 0x1c
        /*002a*/ 	.short	(.L_220 - .L_219)


	//   ....[0]....
.L_219:
        /*002c*/ 	.word	0x00000010


	//----- nvinfo : EIATTR_MAX_THREADS
	.align		4
.L_220:
        /*0030*/ 	.byte	0x04, 0x05
        /*0032*/ 	.short	(.L_222 - .L_221)
.L_221:
        /*0034*/ 	.word	0x00000180
        /*0038*/ 	.word	0x00000001
        /*003c*/ 	.word	0x00000001


	//----- nvinfo : EIATTR_CBANK_PARAM_SIZE
	.align		4
.L_222:
        /*0040*/ 	.byte	0x03, 0x19
        /*0042*/ 	.short	0x0680


	//----- nvinfo : EIATTR_PARAM_CBANK
	.align		4
        /*0044*/ 	.byte	0x04, 0x0a
        /*0046*/ 	.short	(.L_224 - .L_223)
	.align		4
.L_223:
        /*0048*/ 	.word	index@(.nv.constant0._ZN7cutlass13device_kernelIN5flash11enable_sm90INS1_16FlashAttnBwdSm90INS1_25CollectiveMainloopBwdSm90ILi2ELi2ELi2EN4cute5tupleIJNS5_1CILi1EEES8_S8_EEENS6_IJNS7_ILi64EEENS7_ILi128EEESB_EEENS_6half_tEfNS_4arch4Sm90ELb0ELb0ELb1ELb0ELb1ELb1ELb0ELb0ELi2ELi1ELi2ELi1ELb0EEENS1_24CollectiveEpilogueBwdGQAISC_fSF_Li256ELb0ELb1EEENS1_19SingleTileSchedulerILb0ELb0ELb0ELi128EEEEEEEEEvNT_6ParamsE)
        /*004c*/ 	.short	0x0380
        /*004e*/ 	.short	0x0680


	//----- nvinfo : EIATTR_SW_WAR
	.align		4
.L_224:
        /*0050*/ 	.byte	0x04, 0x36
        /*0052*/ 	.short	(.L_226 - .L_225)
.L_225:
        /*0054*/ 	.word	0x00000008
.L_226:


//--------------------- .nv.info._ZN7cutlass13device_kernelIN5flash11enable_sm90INS1_16FlashAttnBwdSm90INS1_25CollectiveMainloopBwdSm90ILi2ELi2ELi2EN4cute5tupleIJNS5_1CILi1EEES8_S8_EEENS6_IJNS7_ILi64EEENS7_ILi128EEESB_EEENS_6half_tEfNS_4arch4Sm90ELb0ELb0ELb1ELb1ELb0ELb1ELb0ELb0ELi2ELi1ELi2ELi1ELb0EEENS1_21CollectiveEpilogueBwdISC_SD_SF_Li256ELb1ELb0ELi1EEENS1_19SingleTileSchedulerILb1ELb0ELb0ELi128EEEEEEEEEvNT_6ParamsE --------------------------
	.section	.nv.info._ZN7cutlass13device_kernelIN5flash11enable_sm90INS1_16FlashAttnBwdSm90INS1_25CollectiveMainloopBwdSm90ILi2ELi2ELi2EN4cute5tupleIJNS5_1CILi1EEES8_S8_EEENS6_IJNS7_ILi64EEENS7_ILi128EEESB_EEENS_6half_tEfNS_4arch4Sm90ELb0ELb0ELb1ELb1ELb0ELb1ELb0ELb0ELi2ELi1ELi2ELi1ELb0EEENS1_21CollectiveEpilogueBwdISC_SD_SF_Li256ELb1ELb0ELi1EEENS1_19SingleTileSchedulerILb1ELb0ELb0ELi128EEEEEEEEEvNT_6ParamsE,"",@"SHT_CUDA_INFO"
	.sectionflags	@""
	.align	4


	//----- nvinfo : EIATTR_CUDA_API_VERSION
	.align		4
        /*0000*/ 	.byte	0x04, 0x37
        /*0002*/ 	.short	(.L_228 - .L_227)
.L_227:
        /*0004*/ 	.word	0x00000082


	//----- nvinfo : EIATTR_KPARAM_INFO
	.align		4
.L_228:
        /*0008*/ 	.byte	0x04, 0x17
        /*000a*/ 	.short	(.L_230 - .L_229)
.L_229:
        /*000c*/ 	.word	0x00000000
        /*0010*/ 	.short	0x0000
        /*0012*/ 	.short	0x0000
        /*0014*/ 	.byte	0x00, 0xf0, 0x01, 0x1a


	//----- nvinfo : EIATTR_SPARSE_MMA_MASK
	.align		4
.L_230:
        /*0018*/ 	.byte	0x03, 0x50
        /*001a*/ 	.short	0x0000


	//----- nvinfo : EIATTR_MAXREG_COUNT
	.align		4
        /*001c*/ 	.byte	0x03, 0x1b
        /*001e*/ 	.short	0x00a8


	//----- nvinfo : EIATTR_MERCURY_ISA_VERSION
	.align		4
        /*0020*/ 	.byte	0x03, 0x5f
        /*0022*/ 	.short	0x0101


	//----- nvinfo : EIATTR_VRC_CTA_INIT_COUNT
	.align		4
        /*0024*/ 	.byte	0x02, 0x4a
	.zero		1
	.zero		1


	//----- nvinfo : EIATTR_EXIT_INSTR_OFFSETS
	.align		4
        /*0028*/ 	.byte	0x04, 0x1c
        /*002a*/ 	.short	(.L_232 - .L_231)


	//   ....[0]....
.L_231:
        /*002c*/ 	.word	0x00000010


	//----- nvinfo : EIATTR_MAX_THREADS
	.align		4
.L_232:
        /*0030*/ 	.byte	0x04, 0x05
        /*0032*/ 	.short	(.L_234 - .L_233)
.L_233:
        /*0034*/ 	.word	0x00000180
        /*0038*/ 	.word	0x00000001
        /*003c*/ 	.word	0x00000001


	//----- nvinfo : EIATTR_CBANK_PARAM_SIZE
	.align		4
.L_234:
        /*0040*/ 	.byte	0x03, 0x19
        /*0042*/ 	.short	0x0680


	//----- nvinfo : EIATTR_PARAM_CBANK
	.align		4
        /*0044*/ 	.byte	0x04, 0x0a
        /*0046*/ 	.short	(.L_236 - .L_235)
	.align		4
.L_235:
        /*0048*/ 	.word	index@(.nv.constant0._ZN7cutlass13device_kernelIN5flash11enable_sm90INS1_16FlashAttnBwdSm90INS1_25CollectiveMainloopBwdSm90ILi2ELi2ELi2EN4cute5tupleIJNS5_1CILi1EEES8_S8_EEENS6_IJNS7_ILi64EEENS7_ILi128EEESB_EEENS_6half_tEfNS_4arch4Sm90ELb0ELb0ELb1ELb1ELb0ELb1ELb0ELb0ELi2ELi1ELi2ELi1ELb0EEENS1_21CollectiveEpilogueBwdISC_SD_SF_Li256ELb1ELb0ELi1EEENS1_19SingleTileSchedulerILb1ELb0ELb0ELi128EEEEEEEEEvNT_6ParamsE)
        /*004c*/ 	.short	0x0380
        /*004e*/ 	.short	0x0680


	//----- nvinfo : EIATTR_SW_WAR
	.align		4
.L_236:
        /*0050*/ 	.byte	0x04, 0x36
        /*0052*/ 	.short	(.L_238 - .L_237)
.L_237:
        /*0054*/ 	.word	0x00000008
.L_238:


//--------------------- .nv.info._ZN7cutlass13device_kernelIN5flash11enable_sm90INS1_16FlashAttnBwdSm90INS1_25CollectiveMainloopBwdSm90ILi2ELi2ELi2EN4cute5tupleIJNS5_1CILi1EEES8_S8_EEENS6_IJNS7_ILi64EEENS7_ILi128EEESB_EEENS_6half_tEfNS_4arch4Sm90ELb0ELb0ELb1ELb1ELb1ELb1ELb0ELb0ELi2ELi1ELi2ELi1ELb0EEENS1_21CollectiveEpilogueBwdISC_SD_SF_Li256ELb1ELb0ELi1EEENS1_19SingleTileSchedulerILb1ELb0ELb0ELi128EEEEEEEEEvNT_6ParamsE --------------------------
	.section	.nv.info._ZN7cutlass13device_kernelIN5flash11enable_sm90INS1_16FlashAttnBwdSm90INS1_25CollectiveMainloopBwdSm90ILi2ELi2ELi2EN4cute5tupleIJNS5_1CILi1EEES8_S8_EEENS6_IJNS7_ILi64EEENS7_ILi128EEESB_EEENS_6half_tEfNS_4arch4Sm90ELb0ELb0ELb1ELb1ELb1ELb1ELb0ELb0ELi2ELi1ELi2ELi1ELb0EEENS1_21CollectiveEpilogueBwdISC_SD_SF_Li256ELb1ELb0ELi1EEENS1_19SingleTileSchedulerILb1ELb0ELb0ELi128EEEEEEEEEvNT_6ParamsE,"",@"SHT_CUDA_INFO"
	.sectionflags	@""
	.align	4


	//----- nvinfo : EIATTR_CUDA_API_VERSION
	.align		4
        /*0000*/ 	.byte	0x04, 0x37
        /*0002*/ 	.short	(.L_240 - .L_239)
.L_239:
        /*0004*/ 	.word	0x00000082


	//----- nvinfo : EIATTR_KPARAM_INFO
	.align		4
.L_240:
        /*0008*/ 	.byte	0x04, 0x17
        /*000a*/ 	.short	(.L_242 - .L_241)
.L_241:
        /*000c*/ 	.word	0x00000000
        /*0010*/ 	.short	0x0000
        /*0012*/ 	.short	0x0000
        /*0014*/ 	.byte	0x00, 0xf0, 0x01, 0x1a


	//----- nvinfo : EIATTR_SPARSE_MMA_MASK
	.align		4
.L_242:
        /*0018*/ 	.byte	0x03, 0x50
        /*001a*/ 	.short	0x0000


	//----- nvinfo : EIATTR_MAXREG_COUNT
	.align		4
        /*001c*/ 	.byte	0x03, 0x1b
        /*001e*/ 	.short	0x00a8


	//----- nvinfo : EIATTR_MERCURY_ISA_VERSION
	.align		4
        /*0020*/ 	.byte	0x03, 0x5f
        /*0022*/ 	.short	0x0101


	//----- nvinfo : EIATTR_VRC_CTA_INIT_COUNT
	.align		4
        /*0024*/ 	.byte	0x02, 0x4a
	.zero		1
	.zero		1


	//----- nvinfo : EIATTR_EXIT_INSTR_OFFSETS
	.align		4
        /*0028*/ 	.byte	0x04, 0x1c
        /*002a*/ 	.short	(.L_244 - .L_243)


	//   ....[0]....
.L_243:
        /*002c*/ 	.word	0x00000010


	//----- nvinfo : EIATTR_MAX_THREADS
	.align		4
.L_244:
        /*0030*/ 	.byte	0x04, 0x05
        /*0032*/ 	.short	(.L_246 - .L_245)
.L_245:
        /*0034*/ 	.word	0x00000180
        /*0038*/ 	.word	0x00000001
        /*003c*/ 	.word	0x00000001


	//----- nvinfo : EIATTR_CBANK_PARAM_SIZE
	.align		4
.L_246:
        /*0040*/ 	.byte	0x03, 0x19
        /*0042*/ 	.short	0x0680


	//----- nvinfo : EIATTR_PARAM_CBANK
	.align		4
        /*0044*/ 	.byte	0x04, 0x0a
        /*0046*/ 	.short	(.L_248 - .L_247)
	.align		4
.L_247:
        /*0048*/ 	.word	index@(.nv.constant0._ZN7cutlass13device_kernelIN5flash11enable_sm90INS1_16FlashAttnBwdSm90INS1_25CollectiveMainloopBwdSm90ILi2ELi2ELi2EN4cute5tupleIJNS5_1CILi1EEES8_S8_EEENS6_IJNS7_ILi64EEENS7_ILi128EEESB_EEENS_6half_tEfNS_4arch4Sm90ELb0ELb0ELb1ELb1ELb1ELb1ELb0ELb0ELi2ELi1ELi2ELi1ELb0EEENS1_21CollectiveEpilogueBwdISC_SD_SF_Li256ELb1ELb0ELi1EEENS1_19SingleTileSchedulerILb1ELb0ELb0ELi128EEEEEEEEEvNT_6ParamsE)
        /*004c*/ 	.short	0x0380
        /*004e*/ 	.short	0x0680


	//----- nvinfo : EIATTR_SW_WAR
	.align		4
.L_248:
        /*0050*/ 	.byte	0x04, 0x36
        /*0052*/ 	.short	(.L_250 - .L_249)
.L_249:
        /*0054*/ 	.word	0x00000008
.L_250:


//--------------------- .nv.info._ZN7cutlass13device_kernelIN5flash11enable_sm90INS1_16FlashAttnBwdSm90INS1_25CollectiveMainloopBwdSm90ILi2ELi2ELi2EN4cute5tupleIJNS5_1CILi1EEES8_S8_EEENS6_IJNS7_ILi64EEENS7_ILi128EEESB_EEENS_6half_tEfNS_4arch4Sm90ELb0ELb0ELb1ELb1ELb0ELb1ELb0ELb0ELi2ELi1ELi2ELi1ELb0EEENS1_24CollectiveEpilogueBwdGQAISC_fSF_Li256ELb1ELb0EEENS1_19SingleTileSchedulerILb1ELb0ELb0ELi128EEEEEEEEEvNT_6ParamsE --------------------------
	.section	.nv.info._ZN7cutlass13device_kernelIN5flash11enable_sm90INS1_16FlashAttnBwdSm90INS1_25CollectiveMainloopBwdSm90ILi2ELi2ELi2EN4cute5tupleIJNS5_1CILi1EEES8_S8_EEENS6_IJNS7_ILi64EEENS7_ILi128EEESB_EEENS_6half_tEfNS_4arch4Sm90ELb0ELb0ELb1ELb1ELb0ELb1ELb0ELb0ELi2ELi1ELi2ELi1ELb0EEENS1_24CollectiveEpilogueBwdGQAISC_fSF_Li256ELb1ELb0EEENS1_19SingleTileSchedulerILb1ELb0ELb0ELi128EEEEEEEEEvNT_6ParamsE,"",@"SHT_CUDA_INFO"
	.sectionflags	@""
	.align	4


	//----- nvinfo : EIATTR_CUDA_API_VERSION
	.align		4
        /*0000*/ 	.byte	0x04, 0x37
        /*0002*/ 	.short	(.L_252 - .L_251)
.L_251:
        /*0004*/ 	.word	0x00000082


	//----- nvinfo : EIATTR_KPARAM_INFO
	.align		4
.L_252:
        /*0008*/ 	.byte	0x04, 0x17
        /*000a*/ 	.short	(.L_254 - .L_253)
.L_253:
        /*000c*/ 	.word	0x00000000
        /*0010*/ 	.short	0x0000
        /*0012*/ 	.short	0x0000
        /*0014*/ 	.byte	0x00, 0xf0, 0x01, 0x1a


	//----- nvinfo : EIATTR_SPARSE_MMA_MASK
	.align		4
.L_254:
        /*0018*/ 	.byte	0x03, 0x50
        /*001a*/ 	.short	0x0000


	//----- nvinfo : EIATTR_MAXREG_COUNT
	.align		4
        /*001c*/ 	.byte	0x03, 0x1b
        /*001e*/ 	.short	0x00a8


	//----- nvinfo : EIATTR_MERCURY_ISA_VERSION
	.align		4
        /*0020*/ 	.byte	0x03, 0x5f
        /*0022*/ 	.short	0x0101


	//----- nvinfo : EIATTR_VRC_CTA_INIT_COUNT
	.align		4
        /*0024*/ 	.byte	0x02, 0x4a
	.zero		1
	.zero		1


	//----- nvinfo : EIATTR_EXIT_INSTR_OFFSETS
	.align		4
        /*0028*/ 	.byte	0x04, 0x1c
        /*002a*/ 	.short	(.L_256 - .L_255)


	//   ....[0]....
.L_255:
        /*002c*/ 	.word	0x00000010


	//----- nvinfo : EIATTR_MAX_THREADS
	.align		4
.L_256:
        /*0030*/ 	.byte	0x04, 0x05
        /*0032*/ 	.short	(.L_258 - .L_257)
.L_257:
        /*0034*/ 	.word	0x00000180
        /*0038*/ 	.word	0x00000001
        /*003c*/ 	.word	0x00000001


	//----- nvinfo : EIATTR_CBANK_PARAM_SIZE
	.align		4
.L_258:
        /*0040*/ 	.byte	0x03, 0x19
        /*0042*/ 	.short	0x0680


	//----- nvinfo : EIATTR_PARAM_CBANK
	.align		4
        /*0044*/ 	.byte	0x04, 0x0a
        /*0046*/ 	.short	(.L_260 - .L_259)
	.align		4
.L_259:
        /*0048*/ 	.word	index@(.nv.constant0._ZN7cutlass13device_kernelIN5flash11enable_sm90INS1_16FlashAttnBwdSm90INS1_25CollectiveMainloopBwdSm90ILi2ELi2ELi2EN4cute5tupleIJNS5_1CILi1EEES8_S8_EEENS6_IJNS7_ILi64EEENS7_ILi128EEESB_EEENS_6half_tEfNS_4arch4Sm90ELb0ELb0ELb1ELb1ELb0ELb1ELb0ELb0ELi2ELi1ELi2ELi1ELb0EEENS1_24CollectiveEpilogueBwdGQAISC_fSF_Li256ELb1ELb0EEENS1_19SingleTileSchedulerILb1ELb0ELb0ELi128EEEEEEEEEvNT_6ParamsE)
        /*004c*/ 	.short	0x0380
        /*004e*/ 	.short	0x0680


	//----- nvinfo : EIATTR_SW_WAR
	.align		4
.L_260:
        /*0050*/ 	.byte	0x04, 0x36
        /*0052*/ 	.short	(.L_262 - .L_261)
.L_261:
        /*0054*/ 	.word	0x00000008
.L_262:


//--------------------- .nv.info._ZN7cutlass13device_kernelIN5flash11enable_sm90INS1_16FlashAttnBwdSm90INS1_25CollectiveMainloopBwdSm90ILi2ELi2ELi2EN4cute5tupleIJNS5_1CILi1EEES8_S8_EEENS6_IJNS7_ILi64EEENS7_ILi128EEESB_EEENS_6half_tEfNS_4arch4Sm90ELb0ELb0ELb1ELb1ELb1ELb1ELb0ELb0ELi2ELi1ELi2ELi1ELb0EEENS1_24CollectiveEpilogueBwdGQAISC_fSF_Li256ELb1ELb1EEENS1_19SingleTileSchedulerILb1ELb0ELb0ELi128EEEEEEEEEvNT_6ParamsE --------------------------
	.section	.nv.info._ZN7cutlass13device_kernelIN5flash11enable_sm90INS1_16FlashAttnBwdSm90INS1_25CollectiveMainloopBwdSm90ILi2ELi2ELi2EN4cute5tupleIJNS5_1CILi1EEES8_S8_EEENS6_IJNS7_ILi64EEENS7_ILi128EEESB_EEENS_6half_tEfNS_4arch4Sm90ELb0ELb0ELb1ELb1ELb1ELb1ELb0ELb0ELi2ELi1ELi2ELi1ELb0EEENS1_24CollectiveEpilogueBwdGQAISC_fSF_Li256ELb1ELb1EEENS1_19SingleTileSchedulerILb1ELb0ELb0ELi128EEEEEEEEEvNT_6ParamsE,"",@"SHT_CUDA_INFO"
	.sectionflags	@""
	.align	4


	//----- nvinfo : EIATTR_CUDA_API_VERSION
	.align		4
        /*0000*/ 	.byte	0x04, 0x37
        /*0002*/ 	.short	(.L_264 - .L_263)
.L_263:
        /*0004*/ 	.word	0x00000082


	//----- nvinfo : EIATTR_KPARAM_INFO
	.align		4
.L_264:
        /*0008*/ 	.byte	0x04, 0x17
        /*000a*/ 	.short	(.L_266 - .L_265)
.L_265:
        /*000c*/ 	.word	0x00000000
        /*0010*/ 	.short	0x0000
        /*0012*/ 	.short	0x0000
        /*0014*/ 	.byte	0x00, 0xf0, 0x01, 0x1a


	//----- nvinfo : EIATTR_SPARSE_MMA_MASK
	.align		4
.L_266:
        /*0018*/ 	.byte	0x03, 0x50
        /*001a*/ 	.short	0x0000


	//----- nvinfo : EIATTR_MAXREG_COUNT
	.align		4
        /*001c*/ 	.byte	0x03, 0x1b
        /*001e*/ 	.short	0x00a8


	//----- nvinfo : EIATTR_MERCURY_ISA_VERSION
	.align		4
        /*0020*/ 	.byte	0x03, 0x5f
        /*0022*/ 	.short	0x0101


	//----- nvinfo : EIATTR_VRC_CTA_INIT_COUNT
	.align		4
        /*0024*/ 	.byte	0x02, 0x4a
	.zero		1
	.zero		1


	//----- nvinfo : EIATTR_EXIT_INSTR_OFFSETS
	.align		4
        /*0028*/ 	.byte	0x04, 0x1c
        /*002a*/ 	.short	(.L_268 - .L_267)


	//   ....[0]....
.L_267:
        /*002c*/ 	.word	0x00000010


	//----- nvinfo : EIATTR_MAX_THREADS
	.align		4
.L_268:
        /*0030*/ 	.byte	0x04, 0x05
        /*0032*/ 	.short	(.L_270 - .L_269)
.L_269:
        /*0034*/ 	.word	0x00000180
        /*0038*/ 	.word	0x00000001
        /*003c*/ 	.word	0x00000001


	//----- nvinfo : EIATTR_CBANK_PARAM_SIZE
	.align		4
.L_270:
        /*0040*/ 	.byte	0x03, 0x19
        /*0042*/ 	.short	0x0680


	//----- nvinfo : EIATTR_PARAM_CBANK
	.align		4
        /*0044*/ 	.byte	0x04, 0x0a
        /*0046*/ 	.short	(.L_272 - .L_271)
	.align		4
.L_271:
        /*0048*/ 	.word	index@(.nv.constant0._ZN7cutlass13device_kernelIN5flash11enable_sm90INS1_16FlashAttnBwdSm90INS1_25CollectiveMainloopBwdSm90ILi2ELi2ELi2EN4cute5tupleIJNS5_1CILi1EEES8_S8_EEENS6_IJNS7_ILi64EEENS7_ILi128EEESB_EEENS_6half_tEfNS_4arch4Sm90ELb0ELb0ELb1ELb1ELb1ELb1ELb0ELb0ELi2ELi1ELi2ELi1ELb0EEENS1_24CollectiveEpilogueBwdGQAISC_fSF_Li256ELb1ELb1EEENS1_19SingleTileSchedulerILb1ELb0ELb0ELi128EEEEEEEEEvNT_6ParamsE)
        /*004c*/ 	.short	0x0380
        /*004e*/ 	.short	0x0680


	//----- nvinfo : EIATTR_SW_WAR
	.align		4
.L_272:
        /*0050*/ 	.byte	0x04, 0x36
        /*0052*/ 	.short	(.L_274 - .L_273)
.L_273:
        /*0054*/ 	.word	0x00000008
.L_274:


//--------------------- .nv.info._ZN7cutlass13device_kernelIN5flash11enable_sm90INS1_16FlashAttnBwdSm90INS1_25CollectiveMainloopBwdSm90ILi2ELi2ELi2EN4cute5tupleIJNS5_1CILi1EEES8_S8_EEENS6_IJNS7_ILi64EEENS7_ILi128EEESB_EEENS_6half_tEfNS_4arch4Sm90ELb0ELb1ELb1ELb0ELb0ELb1ELb0ELb0ELi2ELi1ELi2ELi1ELb0EEENS1_21CollectiveEpilogueBwdISC_SD_SF_Li256ELb0ELb0ELi1EEENS1_19SingleTileSchedulerILb0ELb0ELb0ELi128EEEEEEEEEvNT_6ParamsE --------------------------
	.section	.nv.info._ZN7cutlass13device_kernelIN5flash11enable_sm90INS1_16FlashAttnBwdSm90INS1_25CollectiveMainloopBwdSm90ILi2ELi2ELi2EN4cute5tupleIJNS5_1CILi1EEES8_S8_EEENS6_IJNS7_ILi64EEENS7_ILi128EEESB_EEENS_6half_tEfNS_4arch4Sm90ELb0ELb1ELb1ELb0ELb0ELb1ELb0ELb0ELi2ELi1ELi2ELi1ELb0EEENS1_21CollectiveEpilogueBwdISC_SD_SF_Li256ELb0ELb0ELi1EEENS1_19SingleTileSchedulerILb0ELb0ELb0ELi128EEEEEEEEEvNT_6ParamsE,"",@"SHT_CUDA_INFO"
	.sectionflags	@""
	.align	4


	//----- nvinfo : EIATTR_CUDA_API_VERSION
	.align		4
        /*0000*/ 	.byte	0x04, 0x37
        /*0002*/ 	.short	(.L_276 - .L_275)
.L_275:
        /*0004*/ 	.word	0x00000082


	//----- nvinfo : EIATTR_KPARAM_INFO
	.align		4
.L_276:
        /*0008*/ 	.byte	0x04, 0x17
        /*000a*/ 	.short	(.L_278 - .L_277)
.L_277:
        /*000c*/ 	.word	0x00000000
        /*0010*/ 	.short	0x0000
        /*0012*/ 	.short	0x0000
        /*0014*/ 	.byte	0x00, 0xf0, 0x01, 0x24


	//----- nvinfo : EIATTR_SPARSE_MMA_MASK
	.align		4
.L_278:
        /*0018*/ 	.byte	0x03, 0x50
        /*001a*/ 	.short	0x0000


	//----- nvinfo : EIATTR_MAXREG_COUNT
	.align		4
        /*001c*/ 	.byte	0x03, 0x1b
        /*001e*/ 	.short	0x00a8


	//----- nvinfo : EIATTR_MERCURY_ISA_VERSION
	.align		4
        /*0020*/ 	.byte	0x03, 0x5f
        /*0022*/ 	.short	0x0101


	//----- nvinfo : EIATTR_VRC_CTA_INIT_COUNT
	.align		4
        /*0024*/ 	.byte	0x02, 0x4a
	.zero		1
	.zero		1


	//----- nvinfo : EIATTR_EXIT_INSTR_OFFSETS
	.align		4
        /*0028*/ 	.byte	0x04, 0x1c
        /*002a*/ 	.short	(.L_280 - .L_279)


	//   ....[0]....
.L_279:
        /*002c*/ 	.word	0x00000010


	//----- nvinfo : EIATTR_MAX_THREADS
	.align		4
.L_280:
        /*0030*/ 	.byte	0x04, 0x05
        /*0032*/ 	.short	(.L_282 - .L_281)
.L_281:
        /*0034*/ 	.word	0x00000180
        /*0038*/ 	.word	0x00000001
        /*003c*/ 	.word	0x00000001


	//----- nvinfo : EIATTR_CBANK_PARAM_SIZE
	.align		4
.L_282:
        /*0040*/ 	.byte	0x03, 0x19
        /*0042*/ 	.short	0x0900


	//----- nvinfo : EIATTR_PARAM_CBANK
	.align		4
        /*0044*/ 	.byte	0x04, 0x0a
        /*0046*/ 	.short	(.L_284 - .L_283)
	.align		4
.L_283:
        /*0048*/ 	.word	index@(.nv.constant0._ZN7cutlass13device_kernelIN5flash11enable_sm90INS1_16FlashAttnBwdSm90INS1_25CollectiveMainloopBwdSm90ILi2ELi2ELi2EN4cute5tupleIJNS5_1CILi1EEES8_S8_EEENS6_IJNS7_ILi64EEENS7_ILi128EEESB_EEENS_6half_tEfNS_4arch4Sm90ELb0ELb1ELb1ELb0ELb0ELb1ELb0ELb0ELi2ELi1ELi2ELi1ELb0EEENS1_21CollectiveEpilogueBwdISC_SD_SF_Li256ELb0ELb0ELi1EEENS1_19SingleTileSchedulerILb0ELb0ELb0ELi128EEEEEEEEEvNT_6ParamsE)
        /*004c*/ 	.short	0x0380
        /*004e*/ 	.short	0x0900


	//----- nvinfo : EIATTR_SW_WAR
	.align		4
.L_284:
        /*0050*/ 	.byte	0x04, 0x36
        /*0052*/ 	.short	(.L_286 - .L_285)
.L_285:
        /*0054*/ 	.word	0x00000008
.L_286:


//--------------------- .nv.info._ZN7cutlass13device_kernelIN5flash11enable_sm90INS1_16FlashAttnBwdSm90INS1_25CollectiveMainloopBwdSm90ILi2ELi2ELi2EN4cute5tupleIJNS5_1CILi1EEES8_S8_EEENS6_IJNS7_ILi64EEENS7_ILi128EEESB_EEENS_6half_tEfNS_4arch4Sm90ELb0ELb1ELb1ELb0ELb1ELb1ELb0ELb0ELi2ELi1ELi2ELi1ELb0EEENS1_21CollectiveEpilogueBwdISC_SD_SF_Li256ELb0ELb0ELi1EEENS1_19SingleTileSchedulerILb0ELb0ELb0ELi128EEEEEEEEEvNT_6ParamsE --------------------------
	.section	.nv.info._ZN7cutlass13device_kernelIN5flash11enable_sm90INS1_16FlashAttnBwdSm90INS1_25CollectiveMainloopBwdSm90ILi2ELi2ELi2EN4cute5tupleIJNS5_1CILi1EEES8_S8_EEENS6_IJNS7_ILi64EEENS7_ILi128EEESB_EEENS_6half_tEfNS_4arch4Sm90ELb0ELb1ELb1ELb0ELb1ELb1ELb0ELb0ELi2ELi1ELi2ELi1ELb0EEENS1_21CollectiveEpilogueBwdISC_SD_SF_Li256ELb0ELb0ELi1EEENS1_19SingleTileSchedulerILb0ELb0ELb0ELi128EEEEEEEEEvNT_6ParamsE,"",@"SHT_CUDA_INFO"
	.sectionflags	@""
	.align	4


	//----- nvinfo : EIATTR_CUDA_API_VERSION
	.align		4
        /*0000*/ 	.byte	0x04, 0x37
        /*0002*/ 	.short	(.L_288 - .L_287)
.L_287:
        /*0004*/ 	.word	0x00000082


	//----- nvinfo : EIATTR_KPARAM_INFO
	.align		4
.L_288:
        /*0008*/ 	.byte	0x04, 0x17
        /*000a*/ 	.short	(.L_290 - .L_289)
.L_289:
        /*000c*/ 	.word	0x00000000
        /*0010*/ 	.short	0x0000
        /*0012*/ 	.short	0x0000
        /*0014*/ 	.byte	0x00, 0xf0, 0x01, 0x24


	//----- nvinfo : EIATTR_SPARSE_MMA_MASK
	.align		4
.L_290:
        /*0018*/ 	.byte	0x03, 0x50
        /*001a*/ 	.short	0x0000


	//----- nvinfo : EIATTR_MAXREG_COUNT
	.align		4
        /*001c*/ 	.byte	0x03, 0x1b
        /*001e*/ 	.short	0x00a8


	//----- nvinfo : EIATTR_MERCURY_ISA_VERSION
	.align		4
        /*0020*/ 	.byte	0x03, 0x5f
        /*0022*/ 	.short	0x0101


	//----- nvinfo : EIATTR_VRC_CTA_INIT_COUNT
	.align		4
        /*0024*/ 	.byte	0x02, 0x4a
	.zero		1
	.zero		1


	//----- nvinfo : EIATTR_EXIT_INSTR_OFFSETS
	.align		4
        /*0028*/ 	.byte	0x04, 0x1c
        /*002a*/ 	.short	(.L_292 - .L_291)


	//   ....[0]....
.L_291:
        /*002c*/ 	.word	0x00000010


	//----- nvinfo : EIATTR_MAX_THREADS
	.align		4
.L_292:
        /*0030*/ 	.byte	0x04, 0x05
        /*0032*/ 	.short	(.L_294 - .L_293)
.L_293:
        /*0034*/ 	.word	0x00000180
        /*0038*/ 	.word	0x00000001
        /*003c*/ 	.word	0x00000001


	//----- nvinfo : EIATTR_CBANK_PARAM_SIZE
	.align		4
.L_294:
        /*0040*/ 	.byte	0x03, 0x19
        /*0042*/ 	.short	0x0900


	//----- nvinfo : EIATTR_PARAM_CBANK
	.align		4
        /*0044*/ 	.byte	0x04, 0x0a
        /*0046*/ 	.short	(.L_296 - .L_295)
	.align		4
.L_295:
        /*0048*/ 	.word	index@(.nv.constant0._ZN7cutlass13device_kernelIN5flash11enable_sm90INS1_16FlashAttnBwdSm90INS1_25CollectiveMainloopBwdSm90ILi2ELi2ELi2EN4cute5tupleIJNS5_1CILi1EEES8_S8_EEENS6_IJNS7_ILi64EEENS7_ILi128EEESB_EEENS_6half_tEfNS_4arch4Sm90ELb0ELb1ELb1ELb0ELb1ELb1ELb0ELb0ELi2ELi1ELi2ELi1ELb0EEENS1_21CollectiveEpilogueBwdISC_SD_SF_Li256ELb0ELb0ELi1EEENS1_19SingleTileSchedulerILb0ELb0ELb0ELi128EEEEEEEEEvNT_6ParamsE)
        /*004c*/ 	.short	0x0380
        /*004e*/ 	.short	0x0900


	//----- nvinfo : EIATTR_SW_WAR
	.align		4
.L_296:
        /*0050*/ 	.byte	0x04, 0x36
        /*0052*/ 	.short	(.L_298 - .L_297)
.L_297:
        /*0054*/ 	.word	0x00000008
.L_298:


//--------------------- .nv.info._ZN7cutlass13device_kernelIN5flash11enable_sm90INS1_16FlashAttnBwdSm90INS1_25CollectiveMainloopBwdSm90ILi2ELi2ELi2EN4cute5tupleIJNS5_1CILi1EEES8_S8_EEENS6_IJNS7_ILi64EEENS7_ILi128EEESB_EEENS_6half_tEfNS_4arch4Sm90ELb0ELb1ELb1ELb0ELb0ELb1ELb0ELb0ELi2ELi1ELi2ELi1ELb0EEENS1_24CollectiveEpilogueBwdGQAISC_fSF_Li256ELb0ELb0EEENS1_19SingleTileSchedulerILb0ELb0ELb0ELi128EEEEEEEEEvNT_6ParamsE --------------------------
	.section	.nv.info._ZN7cutlass13device_kernelIN5flash11enable_sm90INS1_16FlashAttnBwdSm90INS1_25CollectiveMainloopBwdSm90ILi2ELi2ELi2EN4cute5tupleIJNS5_1CILi1EEES8_S8_EEENS6_IJNS7_ILi64EEENS7_ILi128EEESB_EEENS_6half_tEfNS_4arch4Sm90ELb0ELb1ELb1ELb0ELb0ELb1ELb0ELb0ELi2ELi1ELi2ELi1ELb0EEENS1_24CollectiveEpilogueBwdGQAISC_fSF_Li256ELb0ELb0EEENS1_19SingleTileSchedulerILb0ELb0ELb0ELi128EEEEEEEEEvNT_6ParamsE,"",@"SHT_CUDA_INFO"
	.sectionflags	@""
	.align	4


	//----- nvinfo : EIATTR_CUDA_API_VERSION
	.align		4
        /*0000*/ 	.byte	0x04, 0x37
        /*0002*/ 	.short	(.L_300 - .L_299)
.L_299:
        /*0004*/ 	.word	0x00000082


	//----- nvinfo : EIATTR_KPARAM_INFO
	.align		4
.L_300:
        /*0008*/ 	.byte	0x04, 0x17
        /*000a*/ 	.short	(.L_302 - .L_301)
.L_301:
        /*000c*/ 	.word	0x00000000
        /*0010*/ 	.short	0x0000
        /*0012*/ 	.short	0x0000
        /*0014*/ 	.byte	0x00, 0xf0, 0x01, 0x1a


	//----- nvinfo : EIATTR_SPARSE_MMA_MASK
	.align		4
.L_302:
        /*0018*/ 	.byte	0x03, 0x50
        /*001a*/ 	.short	0x0000


	//----- nvinfo : EIATTR_MAXREG_COUNT
	.align		4
        /*001c*/ 	.byte	0x03, 0x1b
        /*001e*/ 	.short	0x00a8


	//----- nvinfo : EIATTR_MERCURY_ISA_VERSION
	.align		4
        /*0020*/ 	.byte	0x03, 0x5f
        /*0022*/ 	.short	0x0101


	//----- nvinfo : EIATTR_VRC_CTA_INIT_COUNT
	.align		4
        /*0024*/ 	.byte	0x02, 0x4a
	.zero		1
	.zero		1


	//----- nvinfo : EIATTR_EXIT_INSTR_OFFSETS
	.align		4
        /*0028*/ 	.byte	0x04, 0x1c
        /*002a*/ 	.short	(.L_304 - .L_303)


	//   ....[0]....
.L_303:
        /*002c*/ 	.word	0x00000010


	//----- nvinfo : EIATTR_MAX_THREADS
	.align		4
.L_304:
        /*0030*/ 	.byte	0x04, 0x05
        /*0032*/ 	.short	(.L_306 - .L_305)
.L_305:
        /*0034*/ 	.word	0x00000180
        /*0038*/ 	.word	0x00000001
        /*003c*/ 	.word	0x00000001


	//----- nvinfo : EIATTR_CBANK_PARAM_SIZE
	.align		4
.L_306:
        /*0040*/ 	.byte	0x03, 0x19
        /*0042*/ 	.short	0x0680


	//----- nvinfo : EIATTR_PARAM_CBANK
	.align		4
        /*0044*/ 	.byte	0x04, 0x0a
        /*0046*/ 	.short	(.L_308 - .L_307)
	.align		4
.L_307:
        /*0048*/ 	.word	index@(.nv.constant0._ZN7cutlass13device_kernelIN5flash11enable_sm90INS1_16FlashAttnBwdSm90INS1_25CollectiveMainloopBwdSm90ILi2ELi2ELi2EN4cute5tupleIJNS5_1CILi1EEES8_S8_EEENS6_IJNS7_ILi64EEENS7_ILi128EEESB_EEENS_6half_tEfNS_4arch4Sm90ELb0ELb1ELb1ELb0ELb0ELb1ELb0ELb0ELi2ELi1ELi2ELi1ELb0EEENS1_24CollectiveEpilogueBwdGQAISC_fSF_Li256ELb0ELb0EEENS1_19SingleTileSchedulerILb0ELb0ELb0ELi128EEEEEEEEEvNT_6ParamsE)
        /*004c*/ 	.short	0x0380
        /*004e*/ 	.short	0x0680


	//----- nvinfo : EIATTR_SW_WAR
	.align		4
.L_308:
        /*0050*/ 	.byte	0x04, 0x36
        /*0052*/ 	.short	(.L_310 - .L_309)
.L_309:
        /*0054*/ 	.word	0x00000008
.L_310:


//--------------------- .nv.info._ZN7cutlass13device_kernelIN5flash11enable_sm90INS1_16FlashAttnBwdSm90INS1_25CollectiveMainloopBwdSm90ILi2ELi2ELi2EN4cute5tupleIJNS5_1CILi1EEES8_S8_EEENS6_IJNS7_ILi64EEENS7_ILi128EEESB_EEENS_6half_tEfNS_4arch4Sm90ELb0ELb1ELb1ELb0ELb1ELb1ELb0ELb0ELi2ELi1ELi2ELi1ELb0EEENS1_24CollectiveEpilogueBwdGQAISC_fSF_Li256ELb0ELb1EEENS1_19SingleTileSchedulerILb0ELb0ELb0ELi128EEEEEEEEEvNT_6ParamsE --------------------------
	.section	.nv.info._ZN7cutlass13device_kernelIN5flash11enable_sm90INS1_16FlashAttnBwdSm90INS1_25CollectiveMainloopBwdSm90ILi2ELi2ELi2EN4cute5tupleIJNS5_1CILi1EEES8_S8_EEENS6_IJNS7_ILi64EEENS7_ILi128EEESB_EEENS_6half_tEfNS_4arch4Sm90ELb0ELb1ELb1ELb0ELb1ELb1ELb0ELb0ELi2ELi1ELi2ELi1ELb0EEENS1_24CollectiveEpilogueBwdGQAISC_fSF_Li256ELb0ELb1EEENS1_19SingleTileSchedulerILb0ELb0ELb0ELi128EEEEEEEEEvNT_6ParamsE,"",@"SHT_CUDA_INFO"
	.sectionflags	@""
	.align	4


	//----- nvinfo : EIATTR_CUDA_API_VERSION
	.align		4
        /*0000*/ 	.byte	0x04, 0x37
        /*0002*/ 	.short	(.L_312 - .L_311)
.L_311:
        /*0004*/ 	.word	0x00000082


	//----- nvinfo : EIATTR_KPARAM_INFO
	.align		4
.L_312:
        /*0008*/ 	.byte	0x04, 0x17
        /*000a*/ 	.short	(.L_314 - .L_313)
.L_313:
        /*000c*/ 	.word	0x00000000
        /*0010*/ 	.short	0x0000
        /*0012*/ 	.short	0x0000
        /*0014*/ 	.byte	0x00, 0xf0, 0x01, 0x1a


	//----- nvinfo : EIATTR_SPARSE_MMA_MASK
	.align		4
.L_314:
        /*0018*/ 	.byte	0x03, 0x50
        /*001a*/ 	.short	0x0000


	//----- nvinfo : EIATTR_MAXREG_COUNT
	.align		4
        /*001c*/ 	.byte	0x03, 0x1b
        /*001e*/ 	.short	0x00a8


	//----- nvinfo : EIATTR_MERCURY_ISA_VERSION
	.align		4
        /*0020*/ 	.byte	0x03, 0x5f
        /*0022*/ 	.short	0x0101


	//----- nvinfo : EIATTR_VRC_CTA_INIT_COUNT
	.align		4
        /*0024*/ 	.byte	0x02, 0x4a
	.zero		1
	.zero		1


	//----- nvinfo : EIATTR_EXIT_INSTR_OFFSETS
	.align		4
        /*0028*/ 	.byte	0x04, 0x1c
        /*002a*/ 	.short	(.L_316 - .L_315)


	//   ....[0]....
.L_315:
        /*002c*/ 	.word	0x00000010


	//----- nvinfo : EIATTR_MAX_THREADS
	.align		4
.L_316:
        /*0030*/ 	.byte	0x04, 0x05
        /*0032*/ 	.short	(.L_318 - .L_317)
.L_317:
        /*0034*/ 	.word	0x00000180
        /*0038*/ 	.word	0x00000001
        /*003c*/ 	.word	0x00000001


	//----- nvinfo : EIATTR_CBANK_PARAM_SIZE
	.align		4
.L_318:
        /*0040*/ 	.byte	0x03, 0x19
        /*0042*/ 	.short	0x0680


	//----- nvinfo : EIATTR_PARAM_CBANK
	.align		4
        /*0044*/ 	.byte	0x04, 0x0a
        /*0046*/ 	.short	(.L_320 - .L_319)
	.align		4
.L_319:
        /*0048*/ 	.word	index@(.nv.constant0._ZN7cutlass13device_kernelIN5flash11enable_sm90INS1_16FlashAttnBwdSm90INS1_25CollectiveMainloopBwdSm90ILi2ELi2ELi2EN4cute5tupleIJNS5_1CILi1EEES8_S8_EEENS6_IJNS7_ILi64EEENS7_ILi128EEESB_EEENS_6half_tEfNS_4arch4Sm90ELb0ELb1ELb1ELb0ELb1ELb1ELb0ELb0ELi2ELi1ELi2ELi1ELb0EEENS1_24CollectiveEpilogueBwdGQAISC_fSF_Li256ELb0ELb1EEENS1_19SingleTileSchedulerILb0ELb0ELb0ELi128EEEEEEEEEvNT_6ParamsE)
        /*004c*/ 	.short	0x0380
        /*004e*/ 	.short	0x0680


	//----- nvinfo : EIATTR_SW_WAR
	.align		4
.L_320:
        /*0050*/ 	.byte	0x04, 0x36
        /*0052*/ 	.short	(.L_322 - .L_321)
.L_321:
        /*0054*/ 	.word	0x00000008
.L_322:


//--------------------- .nv.info._ZN7cutlass13device_kernelIN5flash11enable_sm90INS1_16FlashAttnBwdSm90INS1_25CollectiveMainloopBwdSm90ILi2ELi2ELi2EN4cute5tupleIJNS5_1CILi1EEES8_S8_EEENS6_IJNS7_ILi64EEENS7_ILi128EEESB_EEENS_6half_tEfNS_4arch4Sm90ELb0ELb1ELb1ELb1ELb0ELb1ELb0ELb0ELi2ELi1ELi2ELi1ELb0EEENS1_21CollectiveEpilogueBwdISC_SD_SF_Li256ELb1ELb0ELi1EEENS1_19SingleTileSchedulerILb1ELb0ELb0ELi128EEEEEEEEEvNT_6ParamsE --------------------------
	.section	.nv.info._ZN7cutlass13device_kernelIN5flash11enable_sm90INS1_16FlashAttnBwdSm90INS1_25CollectiveMainloopBwdSm90ILi2ELi2ELi2EN4cute5tupleIJNS5_1CILi1EEES8_S8_EEENS6_IJNS7_ILi64EEENS7_ILi128EEESB_EEENS_6half_tEfNS_4arch4Sm90ELb0ELb1ELb1ELb1ELb0ELb1ELb0ELb0ELi2ELi1ELi2ELi1ELb0EEENS1_21CollectiveEpilogueBwdISC_SD_SF_Li256ELb1ELb0ELi1EEENS1_19SingleTileSchedulerILb1ELb0ELb0ELi128EEEEEEEEEvNT_6ParamsE,"",@"SHT_CUDA_INFO"
	.sectionflags	@""
	.align	4


	//----- nvinfo : EIATTR_CUDA_API_VERSION
	.align		4
        /*0000*/ 	.byte	0x04, 0x37
        /*0002*/ 	.short	(.L_324 - .L_323)
.L_323:
        /*0004*/ 	.word	0x00000082


	//----- nvinfo : EIATTR_KPARAM_INFO
	.align		4
.L_324:
        /*0008*/ 	.byte	0x04, 0x17
        /*000a*/ 	.short	(.L_326 - .L_325)
.L_325:
        /*000c*/ 	.word	0x00000000
        /*0010*/ 	.short	0x0000
        /*0012*/ 	.short	0x0000
        /*0014*/ 	.byte	0x00, 0xf0, 0x01, 0x1a


	//----- nvinfo : EIATTR_SPARSE_MMA_MASK
	.align		4
.L_326:
        /*0018*/ 	.byte	0x03, 0x50
        /*001a*/ 	.short	0x0000


	//----- nvinfo : EIATTR_MAXREG_COUNT
	.align		4
        /*001c*/ 	.byte	0x03, 0x1b
        /*001e*/ 	.short	0x00a8


	//----- nvinfo : EIATTR_MERCURY_ISA_VERSION
	.align		4
        /*0020*/ 	.byte	0x03, 0x5f
        /*0022*/ 	.short	0x0101


	//----- nvinfo : EIATTR_VRC_CTA_INIT_COUNT
	.align		4
        /*0024*/ 	.byte	0x02, 0x4a
	.zero		1
	.zero		1


	//----- nvinfo : EIATTR_EXIT_INSTR_OFFSETS
	.align		4
        /*0028*/ 	.byte	0x04, 0x1c
        /*002a*/ 	.short	(.L_328 - .L_327)


	//   ....[0]....
.L_327:
        /*002c*/ 	.word	0x00000010


	//----- nvinfo : EIATTR_MAX_THREADS
	.align		4
.L_328:
        /*0030*/ 	.byte	0x04, 0x05
        /*0032*/ 	.short	(.L_330 - .L_329)
.L_329:
        /*0034*/ 	.word	0x00000180
        /*0038*/ 	.word	0x00000001
        /*003c*/ 	.word	0x00000001


	//----- nvinfo : EIATTR_CBANK_PARAM_SIZE
	.align		4
.L_330:
        /*0040*/ 	.byte	0x03, 0x19
        /*0042*/ 	.short	0x0680


	//----- nvinfo : EIATTR_PARAM_CBANK
	.align		4
        /*0044*/ 	.byte	0x04, 0x0a
        /*0046*/ 	.short	(.L_332 - .L_331)
	.align		4
.L_331:
        /*0048*/ 	.word	index@(.nv.constant0._ZN7cutlass13device_kernelIN5flash11enable_sm90INS1_16FlashAttnBwdSm90INS1_25CollectiveMainloopBwdSm90ILi2ELi2ELi2EN4cute5tupleIJNS5_1CILi1EEES8_S8_EEENS6_IJNS7_ILi64EEENS7_ILi128EEESB_EEENS_6half_tEfNS_4arch4Sm90ELb0ELb1ELb1ELb1ELb0ELb1ELb0ELb0ELi2ELi1ELi2ELi1ELb0EEENS1_21CollectiveEpilogueBwdISC_SD_SF_Li256ELb1ELb0ELi1EEENS1_19SingleTileSchedulerILb1ELb0ELb0ELi128EEEEEEEEEvNT_6ParamsE)
        /*004c*/ 	.short	0x0380
        /*004e*/ 	.short	0x0680


	//----- nvinfo : EIATTR_SW_WAR
	.align		4
.L_332:
        /*0050*/ 	.byte	0x04, 0x36
        /*0052*/ 	.short	(.L_334 - .L_333)
.L_333:
        /*0054*/ 	.word	0x00000008
.L_334:


//--------------------- .nv.info._ZN7cutlass13device_kernelIN5flash11enable_sm90INS1_16FlashAttnBwdSm90INS1_25CollectiveMainloopBwdSm90ILi2ELi2ELi2EN4cute5tupleIJNS5_1CILi1EEES8_S8_EEENS6_IJNS7_ILi64EEENS7_ILi128EEESB_EEENS_6half_tEfNS_4arch4Sm90ELb0ELb1ELb1ELb1ELb1ELb1ELb0ELb0ELi2ELi1ELi2ELi1ELb0EEENS1_21CollectiveEpilogueBwdISC_SD_SF_Li256ELb1ELb0ELi1EEENS1_19SingleTileSchedulerILb1ELb0ELb0ELi128EEEEEEEEEvNT_6ParamsE --------------------------
	.section	.nv.info._ZN7cutlass13device_kernelIN5flash11enable_sm90INS1_16FlashAttnBwdSm90INS1_25CollectiveMainloopBwdSm90ILi2ELi2ELi2EN4cute5tupleIJNS5_1CILi1EEES8_S8_EEENS6_IJNS7_ILi64EEENS7_ILi128EEESB_EEENS_6half_tEfNS_4arch4Sm90ELb0ELb1ELb1ELb1ELb1ELb1ELb0ELb0ELi2ELi1ELi2ELi1ELb0EEENS1_21CollectiveEpilogueBwdISC_SD_SF_Li256ELb1ELb0ELi1EEENS1_19SingleTileSchedulerILb1ELb0ELb0ELi128EEEEEEEEEvNT_6ParamsE,"",@"SHT_CUDA_INFO"
	.sectionflags	@""
	.align	4


	//----- nvinfo : EIATTR_CUDA_API_VERSION
	.align		4
        /*0000*/ 	.byte	0x04, 0x37
        /*0002*/ 	.short	(.L_336 - .L_335)
.L_335:
        /*0004*/ 	.word	0x00000082


	//----- nvinfo : EIATTR_KPARAM_INFO
	.align		4
.L_336:
        /*0008*/ 	.byte	0x04, 0x17
        /*000a*/ 	.short	(.L_338 - .L_337)
.L_337:
        /*000c*/ 	.word	0x00000000
        /*0010*/ 	.short	0x0000
        /*0012*/ 	.short	0x0000
        /*0014*/ 	.byte	0x00, 0xf0, 0x01, 0x1a


	//----- nvinfo : EIATTR_SPARSE_MMA_MASK
	.align		4
.L_338:
        /*0018*/ 	.byte	0x03, 0x50
        /*001a*/ 	.short	0x0000


	//----- nvinfo : EIATTR_MAXREG_COUNT
	.align		4
        /*001c*/ 	.byte	0x03, 0x1b
        /*001e*/ 	.short	0x00a8


	//----- nvinfo : EIATTR_MERCURY_ISA_VERSION
	.align		4
        /*0020*/ 	.byte	0x03, 0x5f
        /*0022*/ 	.short	0x0101


	//----- nvinfo : EIATTR_VRC_CTA_INIT_COUNT
	.align		4
        /*0024*/ 	.byte	0x02, 0x4a
	.zero		1
	.zero		1


	//----- nvinfo : EIATTR_EXIT_INSTR_OFFSETS
	.align		4
        /*0028*/ 	.byte	0x04, 0x1c
        /*002a*/ 	.short	(.L_340 - .L_339)


	//   ....[0]....
.L_339:
        /*002c*/ 	.word	0x00000010


	//----- nvinfo : EIATTR_MAX_THREADS
	.align		4
.L_340:
        /*0030*/ 	.byte	0x04, 0x05
        /*0032*/ 	.short	(.L_342 - .L_341)
.L_341:
        /*0034*/ 	.word	0x00000180
        /*0038*/ 	.word	0x00000001
        /*003c*/ 	.word	0x00000001


	//----- nvinfo : EIATTR_CBANK_PARAM_SIZE
	.align		4
.L_342:
        /*0040*/ 	.byte	0x03, 0x19
        /*0042*/ 	.short	0x0680


	//----- nvinfo : EIATTR_PARAM_CBANK
	.align		4
        /*0044*/ 	.byte	0x04, 0x0a
        /*0046*/ 	.short	(.L_344 - .L_343)
	.align		4
.L_343:
        /*0048*/ 	.word	index@(.nv.constant0._ZN7cutlass13device_kernelIN5flash11enable_sm90INS1_16FlashAttnBwdSm90INS1_25CollectiveMainloopBwdSm90ILi2ELi2ELi2EN4cute5tupleIJNS5_1CILi1EEES8_S8_EEENS6_IJNS7_ILi64EEENS7_ILi128EEESB_EEENS_6half_tEfNS_4arch4Sm90ELb0ELb1ELb1ELb1ELb1ELb1ELb0ELb0ELi2ELi1ELi2ELi1ELb0EEENS1_21CollectiveEpilogueBwdISC_SD_SF_Li256ELb1ELb0ELi1EEENS1_19SingleTileSchedulerILb1ELb0ELb0ELi128EEEEEEEEEvNT_6ParamsE)
        /*004c*/ 	.short	0x0380
        /*004e*/ 	.short	0x0680


	//----- nvinfo : EIATTR_SW_WAR
	.align		4
.L_344:
        /*0050*/ 	.byte	0x04, 0x36
        /*0052*/ 	.short	(.L_346 - .L_345)
.L_345:
        /*0054*/ 	.word	0x00000008
.L_346:


//--------------------- .nv.info._ZN7cutlass13device_kernelIN5flash11enable_sm90INS1_16FlashAttnBwdSm90INS1_25CollectiveMainloopBwdSm90ILi2ELi2ELi2EN4cute5tupleIJNS5_1CILi1EEES8_S8_EEENS6_IJNS7_ILi64EEENS7_ILi128EEESB_EEENS_6half_tEfNS_4arch4Sm90ELb0ELb1ELb1ELb1ELb0ELb1ELb0ELb0ELi2ELi1ELi2ELi1ELb0EEENS1_24CollectiveEpilogueBwdGQAISC_fSF_Li256ELb1ELb0EEENS1_19SingleTileSchedulerILb1ELb0ELb0ELi128EEEEEEEEEvNT_6ParamsE --------------------------
	.section	.nv.info._ZN7cutlass13device_kernelIN5flash11enable_sm90INS1_16FlashAttnBwdSm90INS1_25CollectiveMainloopBwdSm90ILi2ELi2ELi2EN4cute5tupleIJNS5_1CILi1EEES8_S8_EEENS6_IJNS7_ILi64EEENS7_ILi128EEESB_EEENS_6half_tEfNS_4arch4Sm90ELb0ELb1ELb1ELb1ELb0ELb1ELb0ELb0ELi2ELi1ELi2ELi1ELb0EEENS1_24CollectiveEpilogueBwdGQAISC_fSF_Li256ELb1ELb0EEENS1_19SingleTileSchedulerILb1ELb0ELb0ELi128EEEEEEEEEvNT_6ParamsE,"",@"SHT_CUDA_INFO"
	.sectionflags	@""
	.align	4


	//----- nvinfo : EIATTR_CUDA_API_VERSION
	.align		4
        /*0000*/ 	.byte	0x04, 0x37
        /*0002*/ 	.short	(.L_348 - .L_347)
.L_347:
        /*0004*/ 	.word	0x00000082


	//----- nvinfo : EIATTR_KPARAM_INFO
	.align		4
.L_348:
        /*0008*/ 	.byte	0x04, 0x17
        /*000a*/ 	.short	(.L_350 - .L_349)
.L_349:
        /*000c*/ 	.word	0x00000000
        /*0010*/ 	.short	0x0000
        /*0012*/ 	.short	0x0000
        /*0014*/ 	.byte	0x00, 0xf0, 0x01, 0x1a


	//----- nvinfo : EIATTR_SPARSE_MMA_MASK
	.align		4
.L_350:
        /*0018*/ 	.byte	0x03, 0x50
        /*001a*/ 	.short	0x0000


	//----- nvinfo : EIATTR_MAXREG_COUNT
	.align		4
        /*001c*/ 	.byte	0x03, 0x1b
        /*001e*/ 	.short	0x00a8


	//----- nvinfo : EIATTR_MERCURY_ISA_VERSION
	.align		4
        /*0020*/ 	.byte	0x03, 0x5f
        /*0022*/ 	.short	0x0101


	//----- nvinfo : EIATTR_VRC_CTA_INIT_COUNT
	.align		4
        /*0024*/ 	.byte	0x02, 0x4a
	.zero		1
	.zero		1


	//----- nvinfo : EIATTR_EXIT_INSTR_OFFSETS
	.align		4
        /*0028*/ 	.byte	0x04, 0x1c
        /*002a*/ 	.short	(.L_352 - .L_351)


	//   ....[0]....
.L_351:
        /*002c*/ 	.word	0x00000010


	//----- nvinfo : EIATTR_MAX_THREADS
	.align		4
.L_352:
        /*0030*/ 	.byte	0x04, 0x05
        /*0032*/ 	.short	(.L_354 - .L_353)
.L_353:
        /*0034*/ 	.word	0x00000180
        /*0038*/ 	.word	0x00000001
        /*003c*/ 	.word	0x00000001


	//----- nvinfo : EIATTR_CBANK_PARAM_SIZE
	.align		4
.L_354:
        /*0040*/ 	.byte	0x03, 0x19
        /*0042*/ 	.short	0x0680


	//----- nvinfo : EIATTR_PARAM_CBANK
	.align		4
        /*0044*/ 	.byte	0x04, 0x0a
        /*0046*/ 	.short	(.L_356 - .L_355)
	.align		4
.L_355:
        /*0048*/ 	.word	index@(.nv.constant0._ZN7cutlass13device_kernelIN5flash11enable_sm90INS1_16FlashAttnBwdSm90INS1_25CollectiveMainloopBwdSm90ILi2ELi2ELi2EN4cute5tupleIJNS5_1CILi1EEES8_S8_EEENS6_IJNS7_ILi64EEENS7_ILi128EEESB_EEENS_6half_tEfNS_4arch4Sm90ELb0ELb1ELb1ELb1ELb0ELb1ELb0ELb0ELi2ELi1ELi2ELi1ELb0EEENS1_24CollectiveEpilogueBwdGQAISC_fSF_Li256ELb1ELb0EEENS1_19SingleTileSchedulerILb1ELb0ELb0ELi128EEEEEEEEEvNT_6ParamsE)
        /*004c*/ 	.short	0x0380
        /*004e*/ 	.short	0x0680


	//----- nvinfo : EIATTR_SW_WAR
	.align		4
.L_356:
        /*0050*/ 	.byte	0x04, 0x36
        /*0052*/ 	.short	(.L_358 - .L_357)
.L_357:
        /*0054*/ 	.word	0x00000008
.L_358:


//--------------------- .nv.info._ZN7cutlass13device_kernelIN5flash11enable_sm90INS1_16FlashAttnBwdSm90INS1_25CollectiveMainloopBwdSm90ILi2ELi2ELi2EN4cute5tupleIJNS5_1CILi1EEES8_S8_EEENS6_IJNS7_ILi64EEENS7_ILi128EEESB_EEENS_6half_tEfNS_4arch4Sm90ELb0ELb1ELb1ELb1ELb1ELb1ELb0ELb0ELi2ELi1ELi2ELi1ELb0EEENS1_24CollectiveEpilogueBwdGQAISC_fSF_Li256ELb1ELb1EEENS1_19SingleTileSchedulerILb1ELb0ELb0ELi128EEEEEEEEEvNT_6ParamsE --------------------------
	.section	.nv.info._ZN7cutlass13device_kernelIN5flash11enable_sm90INS1_16FlashAttnBwdSm90INS1_25CollectiveMainloopBwdSm90ILi2ELi2ELi2EN4cute5tupleIJNS5_1CILi1EEES8_S8_EEENS6_IJNS7_ILi64EEENS7_ILi128EEESB_EEENS_6half_tEfNS_4arch4Sm90ELb0ELb1ELb1ELb1ELb1ELb1ELb0ELb0ELi2ELi1ELi2ELi1ELb0EEENS1_24CollectiveEpilogueBwdGQAISC_fSF_Li256ELb1ELb1EEENS1_19SingleTileSchedulerILb1ELb0ELb0ELi128EEEEEEEEEvNT_6ParamsE,"",@"SHT_CUDA_INFO"
	.sectionflags	@""
	.align	4


	//----- nvinfo : EIATTR_CUDA_API_VERSION
	.align		4
        /*0000*/ 	.byte	0x04, 0x37
        /*0002*/ 	.short	(.L_360 - .L_359)
.L_359:
        /*0004*/ 	.word	0x00000082


	//----- nvinfo : EIATTR_KPARAM_INFO
	.align		4
.L_360:
        /*0008*/ 	.byte	0x04, 0x17
        /*000a*/ 	.short	(.L_362 - .L_361)
.L_361:
        /*000c*/ 	.word	0x00000000
        /*0010*/ 	.short	0x0000
        /*0012*/ 	.short	0x0000
        /*0014*/ 	.byte	0x00, 0xf0, 0x01, 0x1a


	//----- nvinfo : EIATTR_SPARSE_MMA_MASK
	.align		4
.L_362:
        /*0018*/ 	.byte	0x03, 0x50
        /*001a*/ 	.short	0x0000


	//----- nvinfo : EIATTR_MAXREG_COUNT
	.align		4
        /*001c*/ 	.byte	0x03, 0x1b
        /*001e*/ 	.short	0x00a8


	//----- nvinfo : EIATTR_MERCURY_ISA_VERSION
	.align		4
        /*0020*/ 	.byte	0x03, 0x5f
        /*0022*/ 	.short	0x0101


	//----- nvinfo : EIATTR_VRC_CTA_INIT_COUNT
	.align		4
        /*0024*/ 	.byte	0x02, 0x4a
	.zero		1
	.zero		1


	//----- nvinfo : EIATTR_EXIT_INSTR_OFFSETS
	.align		4
        /*0028*/ 	.byte	0x04, 0x1c
        /*002a*/ 	.short	(.L_364 - .L_363)


	//   ....[0]....
.L_363:
        /*002c*/ 	.word	0x00000010


	//----- nvinfo : EIATTR_MAX_THREADS
	.align		4
.L_364:
        /*0030*/ 	.byte	0x04, 0x05
        /*0032*/ 	.short	(.L_366 - .L_365)
.L_365:
        /*0034*/ 	.word	0x00000180
        /*0038*/ 	.word	0x00000001
        /*003c*/ 	.word	0x00000001


	//----- nvinfo : EIATTR_CBANK_PARAM_SIZE
	.align		4
.L_366:
        /*0040*/ 	.byte	0x03, 0x19
        /*0042*/ 	.short	0x0680


	//----- nvinfo : EIATTR_PARAM_CBANK
	.align		4
        /*0044*/ 	.byte	0x04, 0x0a
        /*0046*/ 	.short	(.L_368 - .L_367)
	.align		4
.L_367:
        /*0048*/ 	.word	index@(.nv.constant0._ZN7cutlass13device_kernelIN5flash11enable_sm90INS1_16FlashAttnBwdSm90INS1_25CollectiveMainloopBwdSm90ILi2ELi2ELi2EN4cute5tupleIJNS5_1CILi1EEES8_S8_EEENS6_IJNS7_ILi64EEENS7_ILi128EEESB_EEENS_6half_tEfNS_4arch4Sm90ELb0ELb1ELb1ELb1ELb1ELb1ELb0ELb0ELi2ELi1ELi2ELi1ELb0EEENS1_24CollectiveEpilogueBwdGQAISC_fSF_Li256ELb1ELb1EEENS1_19SingleTileSchedulerILb1ELb0ELb0ELi128EEEEEEEEEvNT_6ParamsE)
        /*004c*/ 	.short	0x0380
        /*004e*/ 	.short	0x0680


	//----- nvinfo : EIATTR_SW_WAR
	.align		4
.L_368:
        /*0050*/ 	.byte	0x04, 0x36
        /*0052*/ 	.short	(.L_370 - .L_369)
.L_369:
        /*0054*/ 	.word	0x00000008
.L_370:


//--------------------- .nv.info._ZN7cutlass13device_kernelIN5flash11enable_sm90INS1_16FlashAttnBwdSm90INS1_25CollectiveMainloopBwdSm90ILi2ELi2ELi2EN4cute5tupleIJNS5_1CILi1EEES8_S8_EEENS6_IJNS7_ILi64EEENS7_ILi128EEESB_EEENS_6half_tEfNS_4arch4Sm90ELb1ELb0ELb1ELb0ELb0ELb1ELb0ELb0ELi2ELi1ELi2ELi1ELb0EEENS1_21CollectiveEpilogueBwdISC_SD_SF_Li256ELb0ELb0ELi1EEENS1_25SingleTileBwdLPTSchedulerILb0ELi128ELb0EEEEEEEEEvNT_6ParamsE --------------------------
	.section	.nv.info._ZN7cutlass13device_kernelIN5flash11enable_sm90INS1_16FlashAttnBwdSm90INS1_25CollectiveMainloopBwdSm90ILi2ELi2ELi2EN4cute5tupleIJNS5_1CILi1EEES8_S8_EEENS6_IJNS7_ILi64EEENS7_ILi128EEESB_EEENS_6half_tEfNS_4arch4Sm90ELb1ELb0ELb1ELb0ELb0ELb1ELb0ELb0ELi2ELi1ELi2ELi1ELb0EEENS1_21CollectiveEpilogueBwdISC_SD_SF_Li256ELb0ELb0ELi1EEENS1_25SingleTileBwdLPTSchedulerILb0ELi128ELb0EEEEEEEEEvNT_6ParamsE,"",@"SHT_CUDA_INFO"
	.sectionflags	@""
	.align	4


	//----- nvinfo : EIATTR_CUDA_API_VERSION
	.align		4
        /*0000*/ 	.byte	0x04, 0x37
        /*0002*/ 	.short	(.L_372 - .L_371)
.L_371:
        /*0004*/ 	.word	0x00000082


	//----- nvinfo : EIATTR_KPARAM_INFO
	.align		4
.L_372:
        /*0008*/ 	.byte	0x04, 0x17
        /*000a*/ 	.short	(.L_374 - .L_373)
.L_373:
        /*000c*/ 	.word	0x00000000
        /*0010*/ 	.short	0x0000
        /*0012*/ 	.short	0x0000
        /*0014*/ 	.byte	0x00, 0xf0, 0x01, 0x24


	//----- nvinfo : EIATTR_SPARSE_MMA_MASK
	.align		4
.L_374:
        /*0018*/ 	.byte	0x03, 0x50
        /*001a*/ 	.short	0x0000


	//----- nvinfo : EIATTR_MAXREG_COUNT
	.align		4
        /*001c*/ 	.byte	0x03, 0x1b
        /*001e*/ 	.short	0x00a8


	//----- nvinfo : EIATTR_MERCURY_ISA_VERSION
	.align		4
        /*0020*/ 	.byte	0x03, 0x5f
        /*0022*/ 	.short	0x0101


	//----- nvinfo : EIATTR_VRC_CTA_INIT_COUNT
	.align		4
        /*0024*/ 	.byte	0x02, 0x4a
	.zero		1
	.zero		1


	//----- nvinfo : EIATTR_EXIT_INSTR_OFFSETS
	.align		4
        /*0028*/ 	.byte	0x04, 0x1c
        /*002a*/ 	.short	(.L_376 - .L_375)


	//   ....[0]....
.L_375:
        /*002c*/ 	.word	0x00000010


	//----- nvinfo : EIATTR_MAX_THREADS
	.align		4
.L_376:
        /*0030*/ 	.byte	0x04, 0x05
        /*0032*/ 	.short	(.L_378 - .L_377)
.L_377:
        /*0034*/ 	.word	0x00000180
        /*0038*/ 	.word	0x00000001
        /*003c*/ 	.word	0x00000001


	//----- nvinfo : EIATTR_CBANK_PARAM_SIZE
	.align		4
.L_378:
        /*0040*/ 	.byte	0x03, 0x19
        /*0042*/ 	.short	0x0900


	//----- nvinfo : EIATTR_PARAM_CBANK
	.align		4
        /*0044*/ 	.byte	0x04, 0x0a
        /*0046*/ 	.short	(.L_380 - .L_379)
	.align		4
.L_379:
        /*0048*/ 	.word	index@(.nv.constant0._ZN7cutlass13device_kernelIN5flash11enable_sm90INS1_16FlashAttnBwdSm90INS1_25CollectiveMainloopBwdSm90ILi2ELi2ELi2EN4cute5tupleIJNS5_1CILi1EEES8_S8_EEENS6_IJNS7_ILi64EEENS7_ILi128EEESB_EEENS_6half_tEfNS_4arch4Sm90ELb1ELb0ELb1ELb0ELb0ELb1ELb0ELb0ELi2ELi1ELi2ELi1ELb0EEENS1_21CollectiveEpilogueBwdISC_SD_SF_Li256ELb0ELb0ELi1EEENS1_25SingleTileBwdLPTSchedulerILb0ELi128ELb0EEEEEEEEEvNT_6ParamsE)
        /*004c*/ 	.short	0x0380
        /*004e*/ 	.short	0x0900


	//----- nvinfo : EIATTR_SW_WAR
	.align		4
.L_380:
        /*0050*/ 	.byte	0x04, 0x36
        /*0052*/ 	.short	(.L_382 - .L_381)
.L_381:
        /*0054*/ 	.word	0x00000008
.L_382:


//--------------------- .nv.info._ZN7cutlass13device_kernelIN5flash11enable_sm90INS1_16FlashAttnBwdSm90INS1_25CollectiveMainloopBwdSm90ILi2ELi2ELi2EN4cute5tupleIJNS5_1CILi1EEES8_S8_EEENS6_IJNS7_ILi64EEENS7_ILi128EEESB_EEENS_6half_tEfNS_4arch4Sm90ELb1ELb0ELb1ELb0ELb1ELb1ELb0ELb0ELi2ELi1ELi2ELi1ELb0EEENS1_21CollectiveEpilogueBwdISC_SD_SF_Li256ELb0ELb0ELi1EEENS1_25SingleTileBwdLPTSchedulerILb0ELi128ELb1EEEEEEEEEvNT_6ParamsE --------------------------
	.section	.nv.info._ZN7cutlass13device_kernelIN5flash11enable_sm90INS1_16FlashAttnBwdSm90INS1_25CollectiveMainloopBwdSm90ILi2ELi2ELi2EN4cute5tupleIJNS5_1CILi1EEES8_S8_EEENS6_IJNS7_ILi64EEENS7_ILi128EEESB_EEENS_6half_tEfNS_4arch4Sm90ELb1ELb0ELb1ELb0ELb1ELb1ELb0ELb0ELi2ELi1ELi2ELi1ELb0EEENS1_21CollectiveEpilogueBwdISC_SD_SF_Li256ELb0ELb0ELi1EEENS1_25SingleTileBwdLPTSchedulerILb0ELi128ELb1EEEEEEEEEvNT_6ParamsE,"",@"SHT_CUDA_INFO"
	.sectionflags	@""
	.align	4


	//----- nvinfo : EIATTR_CUDA_API_VERSION
	.align		4
        /*0000*/ 	.byte	0x04, 0x37
        /*0002*/ 	.short	(.L_384 - .L_383)
.L_383:
        /*0004*/ 	.word	0x00000082


	//----- nvinfo : EIATTR_KPARAM_INFO
	.align		4
.L_384:
        /*0008*/ 	.byte	0x04, 0x17
        /*000a*/ 	.short	(.L_386 - .L_385)
.L_385:
        /*000c*/ 	.word	0x00000000
        /*0010*/ 	.short	0x0000
        /*0012*/ 	.short	0x0000
        /*0014*/ 	.byte	0x00, 0xf0, 0x01, 0x24


	//----- nvinfo : EIATTR_SPARSE_MMA_MASK
	.align		4
.L_386:
        /*0018*/ 	.byte	0x03, 0x50
        /*001a*/ 	.short	0x0000


	//----- nvinfo : EIATTR_MAXREG_COUNT
	.align		4
        /*001c*/ 	.byte	0x03, 0x1b
        /*001e*/ 	.short	0x00a8


	//----- nvinfo : EIATTR_MERCURY_ISA_VERSION
	.align		4
        /*0020*/ 	.byte	0x03, 0x5f
        /*0022*/ 	.short	0x0101


	//----- nvinfo : EIATTR_VRC_CTA_INIT_COUNT
	.align		4
        /*0024*/ 	.byte	0x02, 0x4a
	.zero		1
	.zero		1


	//----- nvinfo : EIATTR_EXIT_INSTR_OFFSETS
	.align		4
        /*0028*/ 	.byte	0x04, 0x1c
        /*002a*/ 	.short	(.L_388 - .L_387)


	//   ....[0]....
.L_387:
        /*002c*/ 	.word	0x00000010


	//----- nvinfo : EIATTR_MAX_THREADS
	.align		4
.L_388:
        /*0030*/ 	.byte	0x04, 0x05
        /*0032*/ 	.short	(.L_390 - .L_389)
.L_389:
        /*0034*/ 	.word	0x00000180
        /*0038*/ 	.word	0x00000001
        /*003c*/ 	.word	0x00000001


	//----- nvinfo : EIATTR_CBANK_PARAM_SIZE
	.align		4
.L_390:
        /*0040*/ 	.byte	0x03, 0x19
        /*0042*/ 	.short	0x0900


	//----- nvinfo : EIATTR_PARAM_CBANK
	.align		4
        /*0044*/ 	.byte	0x04, 0x0a
        /*0046*/ 	.short	(.L_392 - .L_391)
	.align		4
.L_391:
        /*0048*/ 	.word	index@(.nv.constant0._ZN7cutlass13device_kernelIN5flash11enable_sm90INS1_16FlashAttnBwdSm90INS1_25CollectiveMainloopBwdSm90ILi2ELi2ELi2EN4cute5tupleIJNS5_1CILi1EEES8_S8_EEENS6_IJNS7_ILi64EEENS7_ILi128EEESB_EEENS_6half_tEfNS_4arch4Sm90ELb1ELb0ELb1ELb0ELb1ELb1ELb0ELb0ELi2ELi1ELi2ELi1ELb0EEENS1_21CollectiveEpilogueBwdISC_SD_SF_Li256ELb0ELb0ELi1EEENS1_25SingleTileBwdLPTSchedulerILb0ELi128ELb1EEEEEEEEEvNT_6ParamsE)
        /*004c*/ 	.short	0x0380
        /*004e*/ 	.short	0x0900


	//----- nvinfo : EIATTR_SW_WAR
	.align		4
.L_392:
        /*0050*/ 	.byte	0x04, 0x36
        /*0052*/ 	.short	(.L_394 - .L_393)
.L_393:
        /*0054*/ 	.word	0x00000008
.L_394:


//--------------------- .nv.info._ZN7cutlass13device_kernelIN5flash11enable_sm90INS1_16FlashAttnBwdSm90INS1_25CollectiveMainloopBwdSm90ILi2ELi2ELi2EN4cute5tupleIJNS5_1CILi1EEES8_S8_EEENS6_IJNS7_ILi64EEENS7_ILi128EEESB_EEENS_6half_tEfNS_4arch4Sm90ELb1ELb0ELb1ELb0ELb0ELb1ELb0ELb0ELi2ELi1ELi2ELi1ELb0EEENS1_24CollectiveEpilogueBwdGQAISC_fSF_Li256ELb0ELb0EEENS1_25SingleTileBwdLPTSchedulerILb0ELi128ELb0EEEEEEEEEvNT_6ParamsE --------------------------
	.section	.nv.info._ZN7cutlass13device_kernelIN5flash11enable_sm90INS1_16FlashAttnBwdSm90INS1_25CollectiveMainloopBwdSm90ILi2ELi2ELi2EN4cute5tupleIJNS5_1CILi1EEES8_S8_EEENS6_IJNS7_ILi64EEENS7_ILi128EEESB_EEENS_6half_tEfNS_4arch4Sm90ELb1ELb0ELb1ELb0ELb0ELb1ELb0ELb0ELi2ELi1ELi2ELi1ELb0EEENS1_24CollectiveEpilogueBwdGQAISC_fSF_Li256ELb0ELb0EEENS1_25SingleTileBwdLPTSchedulerILb0ELi128ELb0EEEEEEEEEvNT_6ParamsE,"",@"SHT_CUDA_INFO"
	.sectionflags	@""
	.align	4


	//----- nvinfo : EIATTR_CUDA_API_VERSION
	.align		4
        /*0000*/ 	.byte	0x04, 0x37
        /*0002*/ 	.short	(.L_396 - .L_395)
.L_395:
        /*0004*/ 	.word	0x00000082


	//----- nvinfo : EIATTR_KPARAM_INFO
	.align		4
.L_396:
        /*0008*/ 	.byte	0x04, 0x17
        /*000a*/ 	.short	(.L_398 - .L_397)
.L_397:
        /*000c*/ 	.word	0x00000000
        /*0010*/ 	.short	0x0000
        /*0012*/ 	.short	0x0000
        /*0014*/ 	.byte	0x00, 0xf0, 0x01, 0x1c


	//----- nvinfo : EIATTR_SPARSE_MMA_MASK
	.align		4
.L_398:
        /*0018*/ 	.byte	0x03, 0x50
        /*001a*/ 	.short	0x0000


	//----- nvinfo : EIATTR_MAXREG_COUNT
	.align		4
        /*001c*/ 	.byte	0x03, 0x1b
        /*001e*/ 	.short	0x00a8


	//----- nvinfo : EIATTR_MERCURY_ISA_VERSION
	.align		4
        /*0020*/ 	.byte	0x03, 0x5f
        /*0022*/ 	.short	0x0101


	//----- nvinfo : EIATTR_VRC_CTA_INIT_COUNT
	.align		4
        /*0024*/ 	.byte	0x02, 0x4a
	.zero		1
	.zero		1


	//----- nvinfo : EIATTR_EXIT_INSTR_OFFSETS
	.align		4
        /*0028*/ 	.byte	0x04, 0x1c
        /*002a*/ 	.short	(.L_400 - .L_399)


	//   ....[0]....
.L_399:
        /*002c*/ 	.word	0x00000010


	//----- nvinfo : EIATTR_MAX_THREADS
	.align		4
.L_400:
        /*0030*/ 	.byte	0x04, 0x05
        /*0032*/ 	.short	(.L_402 - .L_401)
.L_401:
        /*0034*/ 	.word	0x00000180
        /*0038*/ 	.word	0x00000001
        /*003c*/ 	.word	0x00000001


	//----- nvinfo : EIATTR_CBANK_PARAM_SIZE
	.align		4
.L_402:
        /*0040*/ 	.byte	0x03, 0x19
        /*0042*/ 	.short	0x0700


	//----- nvinfo : EIATTR_PARAM_CBANK
	.align		4
        /*0044*/ 	.byte	0x04, 0x0a
        /*0046*/ 	.short	(.L_404 - .L_403)
	.align		4
.L_403:
        /*0048*/ 	.word	index@(.nv.constant0._ZN7cutlass13device_kernelIN5flash11enable_sm90INS1_16FlashAttnBwdSm90INS1_25CollectiveMainloopBwdSm90ILi2ELi2ELi2EN4cute5tupleIJNS5_1CILi1EEES8_S8_EEENS6_IJNS7_ILi64EEENS7_ILi128EEESB_EEENS_6half_tEfNS_4arch4Sm90ELb1ELb0ELb1ELb0ELb0ELb1ELb0ELb0ELi2ELi1ELi2ELi1ELb0EEENS1_24CollectiveEpilogueBwdGQAISC_fSF_Li256ELb0ELb0EEENS1_25SingleTileBwdLPTSchedulerILb0ELi128ELb0EEEEEEEEEvNT_6ParamsE)
        /*004c*/ 	.short	0x0380
        /*004e*/ 	.short	0x0700


	//----- nvinfo : EIATTR_SW_WAR
	.align		4
.L_404:
        /*0050*/ 	.byte	0x04, 0x36
        /*0052*/ 	.short	(.L_406 - .L_405)
.L_405:
        /*0054*/ 	.word	0x00000008
.L_406:


//--------------------- .nv.info._ZN7cutlass13device_kernelIN5flash11enable_sm90INS1_16FlashAttnBwdSm90INS1_25CollectiveMainloopBwdSm90ILi2ELi2ELi2EN4cute5tupleIJNS5_1CILi1EEES8_S8_EEENS6_IJNS7_ILi64EEENS7_ILi128EEESB_EEENS_6half_tEfNS_4arch4Sm90ELb1ELb0ELb1ELb0ELb1ELb1ELb0ELb0ELi2ELi1ELi2ELi1ELb0EEENS1_24CollectiveEpilogueBwdGQAISC_fSF_Li256ELb0ELb1EEENS1_25SingleTileBwdLPTSchedulerILb0ELi128ELb1EEEEEEEEEvNT_6ParamsE --------------------------
	.section	.nv.info._ZN7cutlass13device_kernelIN5flash11enable_sm90INS1_16FlashAttnBwdSm90INS1_25CollectiveMainloopBwdSm90ILi2ELi2ELi2EN4cute5tupleIJNS5_1CILi1EEES8_S8_EEENS6_IJNS7_ILi64EEENS7_ILi128EEESB_EEENS_6half_tEfNS_4arch4Sm90ELb1ELb0ELb1ELb0ELb1ELb1ELb0ELb0ELi2ELi1ELi2ELi1ELb0EEENS1_24CollectiveEpilogueBwdGQAISC_fSF_Li256ELb0ELb1EEENS1_25SingleTileBwdLPTSchedulerILb0ELi128ELb1EEEEEEEEEvNT_6ParamsE,"",@"SHT_CUDA_INFO"
	.sectionflags	@""
	.align	4


	//----- nvinfo : EIATTR_CUDA_API_VERSION
	.align		4
        /*0000*/ 	.byte	0x04, 0x37
        /*0002*/ 	.short	(.L_408 - .L_407)
.L_407:
        /*0004*/ 	.word	0x00000082


	//----- nvinfo : EIATTR_KPARAM_INFO
	.align		4
.L_408:
        /*0008*/ 	.byte	0x04, 0x17
        /*000a*/ 	.short	(.L_410 - .L_409)
.L_409:
        /*000c*/ 	.word	0x00000000
        /*0010*/ 	.short	0x0000
        /*0012*/ 	.short	0x0000
        /*0014*/ 	.byte	0x00, 0xf0, 0x01, 0x1c


	//----- nvinfo : EIATTR_SPARSE_MMA_MASK
	.align		4
.L_410:
        /*0018*/ 	.byte	0x03, 0x50
        /*001a*/ 	.short	0x0000


	//----- nvinfo : EIATTR_MAXREG_COUNT
	.align		4
        /*001c*/ 	.byte	0x03, 0x1b
        /*001e*/ 	.short	0x00a8


	//----- nvinfo : EIATTR_MERCURY_ISA_VERSION
	.align		4
        /*0020*/ 	.byte	0x03, 0x5f
        /*0022*/ 	.short	0x0101


	//----- nvinfo : EIATTR_VRC_CTA_INIT_COUNT
	.align		4
        /*0024*/ 	.byte	0x02, 0x4a
	.zero		1
	.zero		1


	//----- nvinfo : EIATTR_EXIT_INSTR_OFFSETS
	.align		4
        /*0028*/ 	.byte	0x04, 0x1c
        /*002a*/ 	.short	(.L_412 - .L_411)


	//   ....[0]....
.L_411:
        /*002c*/ 	.word	0x00000010


	//----- nvinfo : EIATTR_MAX_THREADS
	.align		4
.L_412:
        /*0030*/ 	.byte	0x04, 0x05
        /*0032*/ 	.short	(.L_414 - .L_413)
.L_413:
        /*0034*/ 	.word	0x00000180
        /*0038*/ 	.word	0x00000001
        /*003c*/ 	.word	0x00000001


	//----- nvinfo : EIATTR_CBANK_PARAM_SIZE
	.align		4
.L_414:
        /*0040*/ 	.byte	0x03, 0x19
        /*0042*/ 	.short	0x0700


	//----- nvinfo : EIATTR_PARAM_CBANK
	.align		4
        /*0044*/ 	.byte	0x04, 0x0a
        /*0046*/ 	.short	(.L_416 - .L_415)
	.align		4
.L_415:
        /*0048*/ 	.word	index@(.nv.constant0._ZN7cutlass13device_kernelIN5flash11enable_sm90INS1_16FlashAttnBwdSm90INS1_25CollectiveMainloopBwdSm90ILi2ELi2ELi2EN4cute5tupleIJNS5_1CILi1EEES8_S8_EEENS6_IJNS7_ILi64EEENS7_ILi128EEESB_EEENS_6half_tEfNS_4arch4Sm90ELb1ELb0ELb1ELb0ELb1ELb1ELb0ELb0ELi2ELi1ELi2ELi1ELb0EEENS1_24CollectiveEpilogueBwdGQAISC_fSF_Li256ELb0ELb1EEENS1_25SingleTileBwdLPTSchedulerILb0ELi128ELb1EEEEEEEEEvNT_6ParamsE)
        /*004c*/ 	.short	0x0380
        /*004e*/ 	.short	0x0700


	//----- nvinfo : EIATTR_SW_WAR
	.align		4
.L_416:
        /*0050*/ 	.byte	0x04, 0x36
        /*0052*/ 	.short	(.L_418 - .L_417)
.L_417:
        /*0054*/ 	.word	0x00000008
.L_418:


//--------------------- .nv.info._ZN7cutlass13device_kernelIN5flash22FlashAttnBwdPreprocessIN4cute5tupleIJNS3_1CILi64EEENS5_ILi128EEEEEENS_6half_tEfNS_4arch4Sm90ELb1ELb0EEEEEvNT_6ParamsE --------------------------
	.section	.nv.info._ZN7cutlass13device_kernelIN5flash22FlashAttnBwdPreprocessIN4cute5tupleIJNS3_1CILi64EEENS5_ILi128EEEEEENS_6half_tEfNS_4arch4Sm90ELb1ELb0EEEEEvNT_6ParamsE,"",@"SHT_CUDA_INFO"
	.sectionflags	@""
	.align	4


	//----- nvinfo : EIATTR_CUDA_API_VERSION
	.align		4
        /*0000*/ 	.byte	0x04, 0x37
        /*0002*/ 	.short	(.L_420 - .L_419)
.L_419:
        /*0004*/ 	.word	0x00000082


	//----- nvinfo : EIATTR_KPARAM_INFO
	.align		4
.L_420:
        /*0008*/ 	.byte	0x04, 0x17
        /*000a*/ 	.short	(.L_422 - .L_421)
.L_421:
        /*000c*/ 	.word	0x00000000
        /*0010*/ 	.short	0x0000
        /*0012*/ 	.short	0x0000
        /*0014*/ 	.byte	0x00, 0xf0, 0xc1, 0x03


	//----- nvinfo : EIATTR_SPARSE_MMA_MASK
	.align		4
.L_422:
        /*0018*/ 	.byte	0x03, 0x50
        /*001a*/ 	.short	0x0000


	//----- nvinfo : EIATTR_MAXREG_COUNT
	.align		4
        /*001c*/ 	.byte	0x03, 0x1b
        /*001e*/ 	.short	0x0080


	//----- nvinfo : EIATTR_MERCURY_ISA_VERSION
	.align		4
        /*0020*/ 	.byte	0x03, 0x5f
        /*0022*/ 	.short	0x0101


	//----- nvinfo : EIATTR_COOP_GROUP_MASK_REGIDS
	.align		4
        /*0024*/ 	.byte	0x04, 0x29
        /*0026*/ 	.short	(.L_424 - .L_423)


	//   ....[0]....
.L_423:
        /*0028*/ 	.word	0xffffffff


	//   ....[1]....
        /*002c*/ 	.word	0xffffffff


	//   ....[2]....
        /*0030*/ 	.word	0xffffffff


	//   ....[3]....
        /*0034*/ 	.word	0xffffffff


	//   ....[4]....
        /*0038*/ 	.word	0xffffffff


	//   ....[5]....
        /*003c*/ 	.word	0xffffffff


	//   ....[6]....
        /*0040*/ 	.word	0xffffffff


	//   ....[7]....
        /*0044*/ 	.word	0xffffffff


	//   ....[8]....
        /*0048*/ 	.word	0xffffffff


	//   ....[9]....
        /*004c*/ 	.word	0xffffffff


	//   ....[10]....
        /*0050*/ 	.word	0xffffffff


	//   ....[11]....
        /*0054*/ 	.word	0xffffffff


	//   ....[12]....
        /*0058*/ 	.word	0xffffffff


	//   ....[13]....
        /*005c*/ 	.word	0xffffffff


	//   ....[14]....
        /*0060*/ 	.word	0xffffffff


	//   ....[15]....
        /*0064*/ 	.word	0xffffffff


	//----- nvinfo : EIATTR_COOP_GROUP_INSTR_OFFSETS
	.align		4
.L_424:
        /*0068*/ 	.byte	0x04, 0x28
        /*006a*/ 	.short	(.L_426 - .L_425)


	//   ....[0]....
.L_425:
        /*006c*/ 	.word	0x00001010


	//   ....[1]....
        /*0070*/ 	.word	0x00001020


	//   ....[2]....
        /*0074*/ 	.word	0x00001030


	//   ....[3]....
        /*0078*/ 	.word	0x00001040


	//   ....[4]....
        /*007c*/ 	.word	0x00001090


	//   ....[5]....
        /*0080*/ 	.word	0x000010a0


	//   ....[6]....
        /*0084*/ 	.word	0x000010b0


	//   ....[7]....
        /*0088*/ 	.word	0x000010c0


	//   ....[8]....
        /*008c*/ 	.word	0x00001110


	//   ....[9]....
        /*0090*/ 	.word	0x00001120


	//   ....[10]....
        /*0094*/ 	.word	0x00001130


	//   ....[11]....
        /*0098*/ 	.word	0x00001140


	//   ....[12]....
        /*009c*/ 	.word	0x00001190


	//   ....[13]....
        /*00a0*/ 	.word	0x000011a0


	//   ....[14]....
        /*00a4*/ 	.word	0x000011b0


	//   ....[15]....
        /*00a8*/ 	.word	0x000011c0


	//----- nvinfo : EIATTR_VRC_CTA_INIT_COUNT
	.align		4
.L_426:
        /*00ac*/ 	.byte	0x02, 0x4a
	.zero		1
	.zero		1


	//----- nvinfo : EIATTR_EXIT_INSTR_OFFSETS
	.align		4
        /*00b0*/ 	.byte	0x04, 0x1c
        /*00b2*/ 	.short	(.L_428 - .L_427)


	//   ....[0]....
.L_427:
        /*00b4*/ 	.word	0x000016f0


	//   ....[1]....
        /*00b8*/ 	.word	0x00001770


	//----- nvinfo : EIATTR_MAX_THREADS
	.align		4
.L_428:
        /*00bc*/ 	.byte	0x04, 0x05
        /*00be*/ 	.short	(.L_430 - .L_429)
.L_429:
        /*00c0*/ 	.word	0x00000100
        /*00c4*/ 	.word	0x00000001
        /*00c8*/ 	.word	0x00000001


	//----- nvinfo : EIATTR_CRS_STACK_SIZE
	.align		4
.L_430:
        /*00cc*/ 	.byte	0x04, 0x1e
        /*00ce*/ 	.short	(.L_432 - .L_431)
.L_431:
        /*00d0*/ 	.word	0x00000000


	//----- nvinfo : EIATTR_CBANK_PARAM_SIZE
	.align		4
.L_432:
        /*00d4*/ 	.byte	0x03, 0x19
        /*00d6*/ 	.short	0x00f0


	//----- nvinfo : EIATTR_PARAM_CBANK
	.align		4
        /*00d8*/ 	.byte	0x04, 0x0a
        /*00da*/ 	.short	(.L_434 - .L_433)
	.align		4
.L_433:
        /*00dc*/ 	.word	index@(.nv.constant0._ZN7cutlass13device_kernelIN5flash22FlashAttnBwdPreprocessIN4cute5tupleIJNS3_1CILi64EEENS5_ILi128EEEEEENS_6half_tEfNS_4arch4Sm90ELb1ELb0EEEEEvNT_6ParamsE)
        /*00e0*/ 	.short	0x0380
        /*00e2*/ 	.short	0x00f0


	//----- nvinfo : EIATTR_SW_WAR
	.align		4
.L_434:
        /*00e4*/ 	.byte	0x04, 0x36
        /*00e6*/ 	.short	(.L_436 - .L_435)
.L_435:
        /*00e8*/ 	.word	0x00000008
.L_436:


//--------------------- .nv.info._ZN7cutlass13device_kernelIN5flash11enable_sm90INS1_16FlashAttnBwdSm90INS1_25CollectiveMainloopBwdSm90ILi2ELi2ELi2EN4cute5tupleIJNS5_1CILi1EEES8_S8_EEENS6_IJNS7_ILi64EEENS7_ILi128EEESB_EEENS_6half_tEfNS_4arch4Sm90ELb1ELb0ELb1ELb1ELb0ELb1ELb0ELb0ELi2ELi1ELi2ELi1ELb0EEENS1_21CollectiveEpilogueBwdISC_SD_SF_Li256ELb1ELb0ELi1EEENS1_25SingleTileBwdLPTSchedulerILb1ELi128ELb0EEEEEEEEEvNT_6ParamsE --------------------------
	.section	.nv.info._ZN7cutlass13device_kernelIN5flash11enable_sm90INS1_16FlashAttnBwdSm90INS1_25CollectiveMainloopBwdSm90ILi2ELi2ELi2EN4cute5tupleIJNS5_1CILi1EEES8_S8_EEENS6_IJNS7_ILi64EEENS7_ILi128EEESB_EEENS_6half_tEfNS_4arch4Sm90ELb1ELb0ELb1ELb1ELb0ELb1ELb0ELb0ELi2ELi1ELi2ELi1ELb0EEENS1_21CollectiveEpilogueBwdISC_SD_SF_Li256ELb1ELb0ELi1EEENS1_25SingleTileBwdLPTSchedulerILb1ELi128ELb0EEEEEEEEEvNT_6ParamsE,"",@"SHT_CUDA_INFO"
	.sectionflags	@""
	.align	4


	//----- nvinfo : EIATTR_CUDA_API_VERSION
	.align		4
        /*0000*/ 	.byte	0x04, 0x37
        /*0002*/ 	.short	(.L_438 - .L_437)
.L_437:
        /*0004*/ 	.word	0x00000082


	//----- nvinfo : EIATTR_KPARAM_INFO
	.align		4
.L_438:
        /*0008*/ 	.byte	0x04, 0x17
        /*000a*/ 	.short	(.L_440 - .L_439)
.L_439:
        /*000c*/ 	.word	0x00000000
        /*0010*/ 	.short	0x0000
        /*0012*/ 	.short	0x0000
        /*0014*/ 	.byte	0x00, 0xf0, 0x01, 0x1a


	//----- nvinfo : EIATTR_SPARSE_MMA_MASK
	.align		4
.L_440:
        /*0018*/ 	.byte	0x03, 0x50
        /*001a*/ 	.short	0x0000


	//----- nvinfo : EIATTR_MAXREG_COUNT
	.align		4
        /*001c*/ 	.byte	0x03, 0x1b
        /*001e*/ 	.short	0x00a8


	//----- nvinfo : EIATTR_MERCURY_ISA_VERSION
	.align		4
        /*0020*/ 	.byte	0x03, 0x5f
        /*0022*/ 	.short	0x0101


	//----- nvinfo : EIATTR_VRC_CTA_INIT_COUNT
	.align		4
        /*0024*/ 	.byte	0x02, 0x4a
	.zero		1
	.zero		1


	//----- nvinfo : EIATTR_EXIT_INSTR_OFFSETS
	.align		4
        /*0028*/ 	.byte	0x04, 0x1c
        /*002a*/ 	.short	(.L_442 - .L_441)


	//   ....[0]....
.L_441:
        /*002c*/ 	.word	0x00000010


	//----- nvinfo : EIATTR_MAX_THREADS
	.align		4
.L_442:
        /*0030*/ 	.byte	0x04, 0x05
        /*0032*/ 	.short	(.L_444 - .L_443)
.L_443:
        /*0034*/ 	.word	0x00000180
        /*0038*/ 	.word	0x00000001
        /*003c*/ 	.word	0x00000001


	//----- nvinfo : EIATTR_CBANK_PARAM_SIZE
	.align		4
.L_444:
        /*0040*/ 	.byte	0x03, 0x19
        /*0042*/ 	.short	0x0680


	//----- nvinfo : EIATTR_PARAM_CBANK
	.align		4
        /*0044*/ 	.byte	0x04, 0x0a
        /*0046*/ 	.short	(.L_446 - .L_445)
	.align		4
.L_445:
        /*0048*/ 	.word	index@(.nv.constant0._ZN7cutlass13device_kernelIN5flash11enable_sm90INS1_16FlashAttnBwdSm90INS1_25CollectiveMainloopBwdSm90ILi2ELi2ELi2EN4cute5tupleIJNS5_1CILi1EEES8_S8_EEENS6_IJNS7_ILi64EEENS7_ILi128EEESB_EEENS_6half_tEfNS_4arch4Sm90ELb1ELb0ELb1ELb1ELb0ELb1ELb0ELb0ELi2ELi1ELi2ELi1ELb0EEENS1_21CollectiveEpilogueBwdISC_SD_SF_Li256ELb1ELb0ELi1EEENS1_25SingleTileBwdLPTSchedulerILb1ELi128ELb0EEEEEEEEEvNT_6ParamsE)
        /*004c*/ 	.short	0x0380
        /*004e*/ 	.short	0x0680


	//----- nvinfo : EIATTR_SW_WAR
	.align		4
.L_446:
        /*0050*/ 	.byte	0x04, 0x36
        /*0052*/ 	.short	(.L_448 - .L_447)
.L_447:
        /*0054*/ 	.word	0x00000008
.L_448:


//--------------------- .nv.info._ZN7cutlass13device_kernelIN5flash11enable_sm90INS1_16FlashAttnBwdSm90INS1_25CollectiveMainloopBwdSm90ILi2ELi2ELi2EN4cute5tupleIJNS5_1CILi1EEES8_S8_EEENS6_IJNS7_ILi64EEENS7_ILi128EEESB_EEENS_6half_tEfNS_4arch4Sm90ELb1ELb0ELb1ELb1ELb1ELb1ELb0ELb0ELi2ELi1ELi2ELi1ELb0EEENS1_21CollectiveEpilogueBwdISC_SD_SF_Li256ELb1ELb0ELi1EEENS1_25SingleTileBwdLPTSchedulerILb1ELi128ELb1EEEEEEEEEvNT_6ParamsE --------------------------
	.section	.nv.info._ZN7cutlass13device_kernelIN5flash11enable_sm90INS1_16FlashAttnBwdSm90INS1_25CollectiveMainloopBwdSm90ILi2ELi2ELi2EN4cute5tupleIJNS5_1CILi1EEES8_S8_EEENS6_IJNS7_ILi64EEENS7_ILi128EEESB_EEENS_6half_tEfNS_4arch4Sm90ELb1ELb0ELb1ELb1ELb1ELb1ELb0ELb0ELi2ELi1ELi2ELi1ELb0EEENS1_21CollectiveEpilogueBwdISC_SD_SF_Li256ELb1ELb0ELi1EEENS1_25SingleTileBwdLPTSchedulerILb1ELi128ELb1EEEEEEEEEvNT_6ParamsE,"",@"SHT_CUDA_INFO"
	.sectionflags	@""
	.align	4


	//----- nvinfo : EIATTR_CUDA_API_VERSION
	.align		4
        /*0000*/ 	.byte	0x04, 0x37
        /*0002*/ 	.short	(.L_450 - .L_449)
.L_449:
        /*0004*/ 	.word	0x00000082


	//----- nvinfo : EIATTR_KPARAM_INFO
	.align		4
.L_450:
        /*0008*/ 	.byte	0x04, 0x17
        /*000a*/ 	.short	(.L_452 - .L_451)
.L_451:
        /*000c*/ 	.word	0x00000000
        /*0010*/ 	.short	0x0000
        /*0012*/ 	.short	0x0000
        /*0014*/ 	.byte	0x00, 0xf0, 0x01, 0x1a


	//----- nvinfo : EIATTR_SPARSE_MMA_MASK
	.align		4
.L_452:
        /*0018*/ 	.byte	0x03, 0x50
        /*001a*/ 	.short	0x0000


	//----- nvinfo : EIATTR_MAXREG_COUNT
	.align		4
        /*001c*/ 	.byte	0x03, 0x1b
        /*001e*/ 	.short	0x00a8


	//----- nvinfo : EIATTR_MERCURY_ISA_VERSION
	.align		4
        /*0020*/ 	.byte	0x03, 0x5f
        /*0022*/ 	.short	0x0101


	//----- nvinfo : EIATTR_VRC_CTA_INIT_COUNT
	.align		4
        /*0024*/ 	.byte	0x02, 0x4a
	.zero		1
	.zero		1


	//----- nvinfo : EIATTR_EXIT_INSTR_OFFSETS
	.align		4
        /*0028*/ 	.byte	0x04, 0x1c
        /*002a*/ 	.short	(.L_454 - .L_453)


	//   ....[0]....
.L_453:
        /*002c*/ 	.word	0x00000010


	//----- nvinfo : EIATTR_MAX_THREADS
	.align		4
.L_454:
        /*0030*/ 	.byte	0x04, 0x05
        /*0032*/ 	.short	(.L_456 - .L_455)
.L_455:
        /*0034*/ 	.word	0x00000180
        /*0038*/ 	.word	0x00000001
        /*003c*/ 	.word	0x00000001


	//----- nvinfo : EIATTR_CBANK_PARAM_SIZE
	.align		4
.L_456:
        /*0040*/ 	.byte	0x03, 0x19
        /*0042*/ 	.short	0x0680


	//----- nvinfo : EIATTR_PARAM_CBANK
	.align		4
        /*0044*/ 	.byte	0x04, 0x0a
        /*0046*/ 	.short	(.L_458 - .L_457)
	.align		4
.L_457:
        /*0048*/ 	.word	index@(.nv.constant0._ZN7cutlass13device_kernelIN5flash11enable_sm90INS1_16FlashAttnBwdSm90INS1_25CollectiveMainloopBwdSm90ILi2ELi2ELi2EN4cute5tupleIJNS5_1CILi1EEES8_S8_EEENS6_IJNS7_ILi64EEENS7_ILi128EEESB_EEENS_6half_tEfNS_4arch4Sm90ELb1ELb0ELb1ELb1ELb1ELb1ELb0ELb0ELi2ELi1ELi2ELi1ELb0EEENS1_21CollectiveEpilogueBwdISC_SD_SF_Li256ELb1ELb0ELi1EEENS1_25SingleTileBwdLPTSchedulerILb1ELi128ELb1EEEEEEEEEvNT_6ParamsE)
        /*004c*/ 	.short	0x0380
        /*004e*/ 	.short	0x0680


	//----- nvinfo : EIATTR_SW_WAR
	.align		4
.L_458:
        /*0050*/ 	.byte	0x04, 0x36
        /*0052*/ 	.short	(.L_460 - .L_459)
.L_459:
        /*0054*/ 	.word	0x00000008
.L_460:


//--------------------- .nv.info._ZN7cutlass13device_kernelIN5flash11enable_sm90INS1_16FlashAttnBwdSm90INS1_25CollectiveMainloopBwdSm90ILi2ELi2ELi2EN4cute5tupleIJNS5_1CILi1EEES8_S8_EEENS6_IJNS7_ILi64EEENS7_ILi128EEESB_EEENS_6half_tEfNS_4arch4Sm90ELb1ELb0ELb1ELb1ELb0ELb1ELb0ELb0ELi2ELi1ELi2ELi1ELb0EEENS1_24CollectiveEpilogueBwdGQAISC_fSF_Li256ELb1ELb0EEENS1_25SingleTileBwdLPTSchedulerILb1ELi128ELb0EEEEEEEEEvNT_6ParamsE --------------------------
	.section	.nv.info._ZN7cutlass13device_kernelIN5flash11enable_sm90INS1_16FlashAttnBwdSm90INS1_25CollectiveMainloopBwdSm90ILi2ELi2ELi2EN4cute5tupleIJNS5_1CILi1EEES8_S8_EEENS6_IJNS7_ILi64EEENS7_ILi128EEESB_EEENS_6half_tEfNS_4arch4Sm90ELb1ELb0ELb1ELb1ELb0ELb1ELb0ELb0ELi2ELi1ELi2ELi1ELb0EEENS1_24CollectiveEpilogueBwdGQAISC_fSF_Li256ELb1ELb0EEENS1_25SingleTileBwdLPTSchedulerILb1ELi128ELb0EEEEEEEEEvNT_6ParamsE,"",@"SHT_CUDA_INFO"
	.sectionflags	@""
	.align	4


	//----- nvinfo : EIATTR_CUDA_API_VERSION
	.align		4
        /*0000*/ 	.byte	0x04, 0x37
        /*0002*/ 	.short	(.L_462 - .L_461)
.L_461:
        /*0004*/ 	.word	0x00000082


	//----- nvinfo : EIATTR_KPARAM_INFO
	.align		4
.L_462:
        /*0008*/ 	.byte	0x04, 0x17
        /*000a*/ 	.short	(.L_464 - .L_463)
.L_463:
        /*000c*/ 	.word	0x00000000
        /*0010*/ 	.short	0x0000
        /*0012*/ 	.short	0x0000
        /*0014*/ 	.byte	0x00, 0xf0, 0x01, 0x1c


	//----- nvinfo : EIATTR_SPARSE_MMA_MASK
	.align		4
.L_464:
        /*0018*/ 	.byte	0x03, 0x50
        /*001a*/ 	.short	0x0000


	//----- nvinfo : EIATTR_MAXREG_COUNT
	.align		4
        /*001c*/ 	.byte	0x03, 0x1b
        /*001e*/ 	.short	0x00a8


	//----- nvinfo : EIATTR_MERCURY_ISA_VERSION
	.align		4
        /*0020*/ 	.byte	0x03, 0x5f
        /*0022*/ 	.short	0x0101


	//----- nvinfo : EIATTR_VRC_CTA_INIT_COUNT
	.align		4
        /*0024*/ 	.byte	0x02, 0x4a
	.zero		1
	.zero		1


	//----- nvinfo : EIATTR_EXIT_INSTR_OFFSETS
	.align		4
        /*0028*/ 	.byte	0x04, 0x1c
        /*002a*/ 	.short	(.L_466 - .L_465)


	//   ....[0]....
.L_465:
        /*002c*/ 	.word	0x00000010


	//----- nvinfo : EIATTR_MAX_THREADS
	.align		4
.L_466:
        /*0030*/ 	.byte	0x04, 0x05
        /*0032*/ 	.short	(.L_468 - .L_467)
.L_467:
        /*0034*/ 	.word	0x00000180
        /*0038*/ 	.word	0x00000001
        /*003c*/ 	.word	0x00000001


	//----- nvinfo : EIATTR_CBANK_PARAM_SIZE
	.align		4
.L_468:
        /*0040*/ 	.byte	0x03, 0x19
        /*0042*/ 	.short	0x0700


	//----- nvinfo : EIATTR_PARAM_CBANK
	.align		4
        /*0044*/ 	.byte	0x04, 0x0a
        /*0046*/ 	.short	(.L_470 - .L_469)
	.align		4
.L_469:
        /*0048*/ 	.word	index@(.nv.constant0._ZN7cutlass13device_kernelIN5flash11enable_sm90INS1_16FlashAttnBwdSm90INS1_25CollectiveMainloopBwdSm90ILi2ELi2ELi2EN4cute5tupleIJNS5_1CILi1EEES8_S8_EEENS6_IJNS7_ILi64EEENS7_ILi128EEESB_EEENS_6half_tEfNS_4arch4Sm90ELb1ELb0ELb1ELb1ELb0ELb1ELb0ELb0ELi2ELi1ELi2ELi1ELb0EEENS1_24CollectiveEpilogueBwdGQAISC_fSF_Li256ELb1ELb0EEENS1_25SingleTileBwdLPTSchedulerILb1ELi128ELb0EEEEEEEEEvNT_6ParamsE)
        /*004c*/ 	.short	0x0380
        /*004e*/ 	.short	0x0700


	//----- nvinfo : EIATTR_SW_WAR
	.align		4
.L_470:
        /*0050*/ 	.byte	0x04, 0x36
        /*0052*/ 	.short	(.L_472 - .L_471)
.L_471:
        /*0054*/ 	.word	0x00000008
.L_472:


//--------------------- .nv.info._ZN7cutlass13device_kernelIN5flash32FlashAttnBwdPostprocessConvertdQIN4cute5tupleIJNS3_1CILi128EEES6_EEENS_6half_tEfNS_4arch4Sm90ELi256ENS3_8TiledMMAINS3_8MMA_AtomIJNS3_4SM904GMMA26MMA_64x128x16_F32F16F16_RSILNSE_5MajorE0ELSG_1ELNSE_7ScaleInE1ELSH_1EEEEEENS3_6LayoutINS4_IJNS5_ILi2EEENS5_ILi1EEESM_EEENS4_IJSM_NS5_ILi0EEESO_EEEEENS4_IJNS3_10UnderscoreESR_SR_EEEEELb0EEEEEvNT_6ParamsE --------------------------
	.section	.nv.info._ZN7cutlass13device_kernelIN5flash32FlashAttnBwdPostprocessConvertdQIN4cute5tupleIJNS3_1CILi128EEES6_EEENS_6half_tEfNS_4arch4Sm90ELi256ENS3_8TiledMMAINS3_8MMA_AtomIJNS3_4SM904GMMA26MMA_64x128x16_F32F16F16_RSILNSE_5MajorE0ELSG_1ELNSE_7ScaleInE1ELSH_1EEEEEENS3_6LayoutINS4_IJNS5_ILi2EEENS5_ILi1EEESM_EEENS4_IJSM_NS5_ILi0EEESO_EEEEENS4_IJNS3_10UnderscoreESR_SR_EEEEELb0EEEEEvNT_6ParamsE,"",@"SHT_CUDA_INFO"
	.sectionflags	@""
	.align	4


	//----- nvinfo : EIATTR_CUDA_API_VERSION
	.align		4
        /*0000*/ 	.byte	0x04, 0x37
        /*0002*/ 	.short	(.L_474 - .L_473)
.L_473:
        /*0004*/ 	.word	0x00000082


	//----- nvinfo : EIATTR_KPARAM_INFO
	.align		4
.L_474:
        /*0008*/ 	.byte	0x04, 0x17
        /*000a*/ 	.short	(.L_476 - .L_475)
.L_475:
        /*000c*/ 	.word	0x00000000
        /*0010*/ 	.short	0x0000
        /*0012*/ 	.short	0x0000
        /*0014*/ 	.byte	0x00, 0xf0, 0xc1, 0x01


	//----- nvinfo : EIATTR_SPARSE_MMA_MASK
	.align		4
.L_476:
        /*0018*/ 	.byte	0x03, 0x50
        /*001a*/ 	.short	0x0000


	//----- nvinfo : EIATTR_MAXREG_COUNT
	.align		4
        /*001c*/ 	.byte	0x03, 0x1b
        /*001e*/ 	.short	0x0080


	//----- nvinfo : EIATTR_NUM_BARRIERS
	.align		4
        /*0020*/ 	.byte	0x02, 0x4c
        /*0022*/ 	.byte	0x01
	.zero		1


	//----- nvinfo : EIATTR_MERCURY_ISA_VERSION
	.align		4
        /*0024*/ 	.byte	0x03, 0x5f
        /*0026*/ 	.short	0x0101


	//----- nvinfo : EIATTR_VRC_CTA_INIT_COUNT
	.align		4
        /*0028*/ 	.byte	0x02, 0x4a
	.zero		1
	.zero		1


	//----- nvinfo : EIATTR_MBARRIER_INSTR_OFFSETS
	.align		4
        /*002c*/ 	.byte	0x04, 0x39
        /*002e*/ 	.short	(.L_478 - .L_477)


	//   ....[0]....
.L_477:
        /*0030*/ 	.word	0x00000470
        /*0034*/ 	.word	0x000000ff
        /*0038*/ 	.word	0x00018000
        /*003c*/ 	.short	0x0100
        /*003e*/ 	.byte	0x06
	.zero		1


	//   ....[1]....
        /*0040*/ 	.word	0x00000550
        /*0044*/ 	.word	0x00000006
        /*0048*/ 	.word	0x00018000
        /*004c*/ 	.short	0x010a
        /*004e*/ 	.byte	0xff
	.zero		1


	//----- nvinfo : EIATTR_NUM_MBARRIERS
	.align		4
.L_478:
        /*0050*/ 	.byte	0x03, 0x38
        /*0052*/ 	.short	0x0001


	//----- nvinfo : EIATTR_EXIT_INSTR_OFFSETS
	.align		4
        /*0054*/ 	.byte	0x04, 0x1c
        /*0056*/ 	.short	(.L_480 - .L_479)


	//   ....[0]....
.L_479:
        /*0058*/ 	.word	0x00000280


	//   ....[1]....
        /*005c*/ 	.word	0x00001890


	//   ....[2]....
        /*0060*/ 	.word	0x00001960


	//----- nvinfo : EIATTR_MAX_THREADS
	.align		4
.L_480:
        /*0064*/ 	.byte	0x04, 0x05
        /*0066*/ 	.short	(.L_482 - .L_481)
.L_481:
        /*0068*/ 	.word	0x00000100
        /*006c*/ 	.word	0x00000001
        /*0070*/ 	.word	0x00000001


	//----- nvinfo : EIATTR_CRS_STACK_SIZE
	.align		4
.L_482:
        /*0074*/ 	.byte	0x04, 0x1e
        /*0076*/ 	.short	(.L_484 - .L_483)
.L_483:
        /*0078*/ 	.word	0x00000000


	//----- nvinfo : EIATTR_CBANK_PARAM_SIZE
	.align		4
.L_484:
        /*007c*/ 	.byte	0x03, 0x19
        /*007e*/ 	.short	0x0070


	//----- nvinfo : EIATTR_PARAM_CBANK
	.align		4
        /*0080*/ 	.byte	0x04, 0x0a
        /*0082*/ 	.short	(.L_486 - .L_485)
	.align		4
.L_485:
        /*0084*/ 	.word	index@(.nv.constant0._ZN7cutlass13device_kernelIN5flash32FlashAttnBwdPostprocessConvertdQIN4cute5tupleIJNS3_1CILi128EEES6_EEENS_6half_tEfNS_4arch4Sm90ELi256ENS3_8TiledMMAINS3_8MMA_AtomIJNS3_4SM904GMMA26MMA_64x128x16_F32F16F16_RSILNSE_5MajorE0ELSG_1ELNSE_7ScaleInE1ELSH_1EEEEEENS3_6LayoutINS4_IJNS5_ILi2EEENS5_ILi1EEESM_EEENS4_IJSM_NS5_ILi0EEESO_EEEEENS4_IJNS3_10UnderscoreESR_SR_EEEEELb0EEEEEvNT_6ParamsE)
        /*0088*/ 	.short	0x0380
        /*008a*/ 	.short	0x0070


	//----- nvinfo : EIATTR_SW_WAR
	.align		4
.L_486:
        /*008c*/ 	.byte	0x04, 0x36
        /*008e*/ 	.short	(.L_488 - .L_487)
.L_487:
        /*0090*/ 	.word	0x00000008
.L_488:


//--------------------- .nv.info._ZN7cutlass13device_kernelIN5flash32FlashAttnBwdPostprocessConvertdQIN4cute5tupleIJNS3_1CILi64EEENS5_ILi128EEEEEENS_6half_tEfNS_4arch4Sm90ELi256ENS3_8TiledMMAINS3_8MMA_AtomIJNS3_4SM904GMMA25MMA_64x64x16_F32F16F16_SSILNSF_5MajorE0ELSH_1ELNSF_7ScaleInE1ELSI_1EEEEEENS3_6LayoutINS4_IJNS5_ILi1EEENS5_ILi2EEESM_EEENS4_IJNS5_ILi0EEESM_SP_EEEEENS4_IJNS3_10UnderscoreESS_SS_EEEEELb0EEEEEvNT_6ParamsE --------------------------
	.section	.nv.info._ZN7cutlass13device_kernelIN5flash32FlashAttnBwdPostprocessConvertdQIN4cute5tupleIJNS3_1CILi64EEENS5_ILi128EEEEEENS_6half_tEfNS_4arch4Sm90ELi256ENS3_8TiledMMAINS3_8MMA_AtomIJNS3_4SM904GMMA25MMA_64x64x16_F32F16F16_SSILNSF_5MajorE0ELSH_1ELNSF_7ScaleInE1ELSI_1EEEEEENS3_6LayoutINS4_IJNS5_ILi1EEENS5_ILi2EEESM_EEENS4_IJNS5_ILi0EEESM_SP_EEEEENS4_IJNS3_10UnderscoreESS_SS_EEEEELb0EEEEEvNT_6ParamsE,"",@"SHT_CUDA_INFO"
	.sectionflags	@""
	.align	4


	//----- nvinfo : EIATTR_CUDA_API_VERSION
	.align		4
        /*0000*/ 	.byte	0x04, 0x37
        /*0002*/ 	.short	(.L_490 - .L_489)
.L_489:
        /*0004*/ 	.word	0x00000082


	//----- nvinfo : EIATTR_KPARAM_INFO
	.align		4
.L_490:
        /*0008*/ 	.byte	0x04, 0x17
        /*000a*/ 	.short	(.L_492 - .L_491)
.L_491:
        /*000c*/ 	.word	0x00000000
        /*0010*/ 	.short	0x0000
        /*0012*/ 	.short	0x0000
        /*0014*/ 	.byte	0x00, 0xf0, 0xc1, 0x01


	//----- nvinfo : EIATTR_SPARSE_MMA_MASK
	.align		4
.L_492:
        /*0018*/ 	.byte	0x03, 0x50
        /*001a*/ 	.short	0x0000


	//----- nvinfo : EIATTR_MAXREG_COUNT
	.align		4
        /*001c*/ 	.byte	0x03, 0x1b
        /*001e*/ 	.short	0x0080


	//----- nvinfo : EIATTR_NUM_BARRIERS
	.align		4
        /*0020*/ 	.byte	0x02, 0x4c
        /*0022*/ 	.byte	0x01
	.zero		1


	//----- nvinfo : EIATTR_MERCURY_ISA_VERSION
	.align		4
        /*0024*/ 	.byte	0x03, 0x5f
        /*0026*/ 	.short	0x0101


	//----- nvinfo : EIATTR_VRC_CTA_INIT_COUNT
	.align		4
        /*0028*/ 	.byte	0x02, 0x4a
	.zero		1
	.zero		1


	//----- nvinfo : EIATTR_MBARRIER_INSTR_OFFSETS
	.align		4
        /*002c*/ 	.byte	0x04, 0x39
        /*002e*/ 	.short	(.L_494 - .L_493)


	//   ....[0]....
.L_493:
        /*0030*/ 	.word	0x00000470
        /*0034*/ 	.word	0x000000ff
        /*0038*/ 	.word	0x0000c000
        /*003c*/ 	.short	0x0100
        /*003e*/ 	.byte	0x06
	.zero		1


	//   ....[1]....
        /*0040*/ 	.word	0x00000550
        /*0044*/ 	.word	0x0000002a
        /*0048*/ 	.word	0x0000c000
        /*004c*/ 	.short	0x010a
        /*004e*/ 	.byte	0xff
	.zero		1


	//----- nvinfo : EIATTR_NUM_MBARRIERS
	.align		4
.L_494:
        /*0050*/ 	.byte	0x03, 0x38
        /*0052*/ 	.short	0x0001


	//----- nvinfo : EIATTR_EXIT_INSTR_OFFSETS
	.align		4
        /*0054*/ 	.byte	0x04, 0x1c
        /*0056*/ 	.short	(.L_496 - .L_495)


	//   ....[0]....
.L_495:
        /*0058*/ 	.word	0x00000280


	//   ....[1]....
        /*005c*/ 	.word	0x00001010


	//   ....[2]....
        /*0060*/ 	.word	0x000010e0


	//----- nvinfo : EIATTR_MAX_THREADS
	.align		4
.L_496:
        /*0064*/ 	.byte	0x04, 0x05
        /*0066*/ 	.short	(.L_498 - .L_497)
.L_497:
        /*0068*/ 	.word	0x00000100
        /*006c*/ 	.word	0x00000001
        /*0070*/ 	.word	0x00000001


	//----- nvinfo : EIATTR_CRS_STACK_SIZE
	.align		4
.L_498:
        /*0074*/ 	.byte	0x04, 0x1e
        /*0076*/ 	.short	(.L_500 - .L_499)
.L_499:
        /*0078*/ 	.word	0x00000000


	//----- nvinfo : EIATTR_CBANK_PARAM_SIZE
	.align		4
.L_500:
        /*007c*/ 	.byte	0x03, 0x19
        /*007e*/ 	.short	0x0070


	//----- nvinfo : EIATTR_PARAM_CBANK
	.align		4
        /*0080*/ 	.byte	0x04, 0x0a
        /*0082*/ 	.short	(.L_502 - .L_501)
	.align		4
.L_501:
        /*0084*/ 	.word	index@(.nv.constant0._ZN7cutlass13device_kernelIN5flash32FlashAttnBwdPostprocessConvertdQIN4cute5tupleIJNS3_1CILi64EEENS5_ILi128EEEEEENS_6half_tEfNS_4arch4Sm90ELi256ENS3_8TiledMMAINS3_8MMA_AtomIJNS3_4SM904GMMA25MMA_64x64x16_F32F16F16_SSILNSF_5MajorE0ELSH_1ELNSF_7ScaleInE1ELSI_1EEEEEENS3_6LayoutINS4_IJNS5_ILi1EEENS5_ILi2EEESM_EEENS4_IJNS5_ILi0EEESM_SP_EEEEENS4_IJNS3_10UnderscoreESS_SS_EEEEELb0EEEEEvNT_6ParamsE)
        /*0088*/ 	.short	0x0380
        /*008a*/ 	.short	0x0070


	//----- nvinfo : EIATTR_SW_WAR
	.align		4
.L_502:
        /*008c*/ 	.byte	0x04, 0x36
        /*008e*/ 	.short	(.L_504 - .L_503)
.L_503:
        /*0090*/ 	.word	0x00000008
.L_504:


//--------------------- .nv.info._ZN7cutlass13device_kernelIN5flash11enable_sm90INS1_16FlashAttnBwdSm90INS1_25CollectiveMainloopBwdSm90ILi2ELi2ELi2EN4cute5tupleIJNS5_1CILi1EEES8_S8_EEENS6_IJNS7_ILi64EEENS7_ILi128EEESB_EEENS_6half_tEfNS_4arch4Sm90ELb1ELb0ELb1ELb1ELb1ELb1ELb0ELb0ELi2ELi1ELi2ELi1ELb0EEENS1_24CollectiveEpilogueBwdGQAISC_fSF_Li256ELb1ELb1EEENS1_25SingleTileBwdLPTSchedulerILb1ELi128ELb1EEEEEEEEEvNT_6ParamsE --------------------------
	.section	.nv.info._ZN7cutlass13device_kernelIN5flash11enable_sm90INS1_16FlashAttnBwdSm90INS1_25CollectiveMainloopBwdSm90ILi2ELi2ELi2EN4cute5tupleIJNS5_1CILi1EEES8_S8_EEENS6_IJNS7_ILi64EEENS7_ILi128EEESB_EEENS_6half_tEfNS_4arch4Sm90ELb1ELb0ELb1ELb1ELb1ELb1ELb0ELb0ELi2ELi1ELi2ELi1ELb0EEENS1_24CollectiveEpilogueBwdGQAISC_fSF_Li256ELb1ELb1EEENS1_25SingleTileBwdLPTSchedulerILb1ELi128ELb1EEEEEEEEEvNT_6ParamsE,"",@"SHT_CUDA_INFO"
	.sectionflags	@""
	.align	4


	//----- nvinfo : EIATTR_CUDA_API_VERSION
	.align		4
        /*0000*/ 	.byte	0x04, 0x37
        /*0002*/ 	.short	(.L_506 - .L_505)
.L_505:
        /*0004*/ 	.word	0x00000082


	//----- nvinfo : EIATTR_KPARAM_INFO
	.align		4
.L_506:
        /*0008*/ 	.byte	0x04, 0x17
        /*000a*/ 	.short	(.L_508 - .L_507)
.L_507:
        /*000c*/ 	.word	0x00000000
        /*0010*/ 	.short	0x0000
        /*0012*/ 	.short	0x0000
        /*0014*/ 	.byte	0x00, 0xf0, 0x01, 0x1c


	//----- nvinfo : EIATTR_SPARSE_MMA_MASK
	.align		4
.L_508:
        /*0018*/ 	.byte	0x03, 0x50
        /*001a*/ 	.short	0x0000


	//----- nvinfo : EIATTR_MAXREG_COUNT
	.align		4
        /*001c*/ 	.byte	0x03, 0x1b
        /*001e*/ 	.short	0x00a8


	//----- nvinfo : EIATTR_MERCURY_ISA_VERSION
	.align		4
        /*0020*/ 	.byte	0x03, 0x5f
        /*0022*/ 	.short	0x0101


	//----- nvinfo : EIATTR_VRC_CTA_INIT_COUNT
	.align		4
        /*0024*/ 	.byte	0x02, 0x4a
	.zero		1
	.zero		1


	//----- nvinfo : EIATTR_EXIT_INSTR_OFFSETS
	.align		4
        /*0028*/ 	.byte	0x04, 0x1c
        /*002a*/ 	.short	(.L_510 - .L_509)


	//   ....[0]....
.L_509:
        /*002c*/ 	.word	0x00000010


	//----- nvinfo : EIATTR_MAX_THREADS
	.align		4
.L_510:
        /*0030*/ 	.byte	0x04, 0x05
        /*0032*/ 	.short	(.L_512 - .L_511)
.L_511:
        /*0034*/ 	.word	0x00000180
        /*0038*/ 	.word	0x00000001
        /*003c*/ 	.word	0x00000001


	//----- nvinfo : EIATTR_CBANK_PARAM_SIZE
	.align		4
.L_512:
        /*0040*/ 	.byte	0x03, 0x19
        /*0042*/ 	.short	0x0700


	//----- nvinfo : EIATTR_PARAM_CBANK
	.align		4
        /*0044*/ 	.byte	0x04, 0x0a
        /*0046*/ 	.short	(.L_514 - .L_513)
	.align		4
.L_513:
        /*0048*/ 	.word	index@(.nv.constant0._ZN7cutlass13device_kernelIN5flash11enable_sm90INS1_16FlashAttnBwdSm90INS1_25CollectiveMainloopBwdSm90ILi2ELi2ELi2EN4cute5tupleIJNS5_1CILi1EEES8_S8_EEENS6_IJNS7_ILi64EEENS7_ILi128EEESB_EEENS_6half_tEfNS_4arch4Sm90ELb1ELb0ELb1ELb1ELb1ELb1ELb0ELb0ELi2ELi1ELi2ELi1ELb0EEENS1_24CollectiveEpilogueBwdGQAISC_fSF_Li256ELb1ELb1EEENS1_25SingleTileBwdLPTSchedulerILb1ELi128ELb1EEEEEEEEEvNT_6ParamsE)
        /*004c*/ 	.short	0x0380
        /*004e*/ 	.short	0x0700


	//----- nvinfo : EIATTR_SW_WAR
	.align		4
.L_514:
        /*0050*/ 	.byte	0x04, 0x36
        /*0052*/ 	.short	(.L_516 - .L_515)
.L_515:
        /*0054*/ 	.word	0x00000008
.L_516:


//--------------------- .nv.info._ZN7cutlass13device_kernelIN5flash22FlashAttnBwdPreprocessIN4cute5tupleIJNS3_1CILi64EEENS5_ILi128EEEEEENS_6half_tEfNS_4arch4Sm90ELb1ELb1EEEEEvNT_6ParamsE --------------------------
	.section	.nv.info._ZN7cutlass13device_kernelIN5flash22FlashAttnBwdPreprocessIN4cute5tupleIJNS3_1CILi64EEENS5_ILi128EEEEEENS_6half_tEfNS_4arch4Sm90ELb1ELb1EEEEEvNT_6ParamsE,"",@"SHT_CUDA_INFO"
	.sectionflags	@""
	.align	4


	//----- nvinfo : EIATTR_CUDA_API_VERSION
	.align		4
        /*0000*/ 	.byte	0x04, 0x37
        /*0002*/ 	.short	(.L_518 - .L_517)
.L_517:
        /*0004*/ 	.word	0x00000082


	//----- nvinfo : EIATTR_KPARAM_INFO
	.align		4
.L_518:
        /*0008*/ 	.byte	0x04, 0x17
        /*000a*/ 	.short	(.L_520 - .L_519)
.L_519:
        /*000c*/ 	.word	0x00000000
        /*0010*/ 	.short	0x0000
        /*0012*/ 	.short	0x0000
        /*0014*/ 	.byte	0x00, 0xf0, 0xc1, 0x03


	//----- nvinfo : EIATTR_SPARSE_MMA_MASK
	.align		4
.L_520:
        /*0018*/ 	.byte	0x03, 0x50
        /*001a*/ 	.short	0x0000


	//----- nvinfo : EIATTR_MAXREG_COUNT
	.align		4
        /*001c*/ 	.byte	0x03, 0x1b
        /*001e*/ 	.short	0x0080


	//----- nvinfo : EIATTR_MERCURY_ISA_VERSION
	.align		4
        /*0020*/ 	.byte	0x03, 0x5f
        /*0022*/ 	.short	0x0101


	//----- nvinfo : EIATTR_COOP_GROUP_MASK_REGIDS
	.align		4
        /*0024*/ 	.byte	0x04, 0x29
        /*0026*/ 	.short	(.L_522 - .L_521)


	//   ....[0]....
.L_521:
        /*0028*/ 	.word	0xffffffff


	//   ....[1]....
        /*002c*/ 	.word	0xffffffff


	//   ....[2]....
        /*0030*/ 	.word	0xffffffff


	//   ....[3]....
        /*0034*/ 	.word	0xffffffff


	//   ....[4]....
        /*0038*/ 	.word	0xffffffff


	//   ....[5]....
        /*003c*/ 	.word	0xffffffff


	//   ....[6]....
        /*0040*/ 	.word	0xffffffff


	//   ....[7]....
        /*0044*/ 	.word	0xffffffff


	//   ....[8]....
        /*0048*/ 	.word	0xffffffff


	//   ....[9]....
        /*004c*/ 	.word	0xffffffff


	//   ....[10]....
        /*0050*/ 	.word	0xffffffff


	//   ....[11]....
        /*0054*/ 	.word	0xffffffff


	//   ....[12]....
        /*0058*/ 	.word	0xffffffff


	//   ....[13]....
        /*005c*/ 	.word	0xffffffff


	//   ....[14]....
        /*0060*/ 	.word	0xffffffff


	//   ....[15]....
        /*0064*/ 	.word	0xffffffff


	//----- nvinfo : EIATTR_COOP_GROUP_INSTR_OFFSETS
	.align		4
.L_522:
        /*0068*/ 	.byte	0x04, 0x28
        /*006a*/ 	.short	(.L_524 - .L_523)


	//   ....[0]....
.L_523:
        /*006c*/ 	.word	0x00001220


	//   ....[1]....
        /*0070*/ 	.word	0x00001240


	//   ....[2]....
        /*0074*/ 	.word	0x00001250


	//   ....[3]....
        /*0078*/ 	.word	0x00001260


	//   ....[4]....
        /*007c*/ 	.word	0x00001290


	//   ....[5]....
        /*0080*/ 	.word	0x000012c0


	//   ....[6]....
        /*0084*/ 	.word	0x000012d0


	//   ....[7]....
        /*0088*/ 	.word	0x000012e0


	//   ....[8]....
        /*008c*/ 	.word	0x00001300


	//   ....[9]....
        /*0090*/ 	.word	0x00001340


	//   ....[10]....
        /*0094*/ 	.word	0x00001350


	//   ....[11]....
        /*0098*/ 	.word	0x00001360


	//   ....[12]....
        /*009c*/ 	.word	0x000013c0


	//   ....[13]....
        /*00a0*/ 	.word	0x00001400


	//   ....[14]....
        /*00a4*/ 	.word	0x00001430


	//   ....[15]....
        /*00a8*/ 	.word	0x00001440


	//----- nvinfo : EIATTR_VRC_CTA_INIT_COUNT
	.align		4
.L_524:
        /*00ac*/ 	.byte	0x02, 0x4a
	.zero		1
	.zero		1


	//----- nvinfo : EIATTR_EXIT_INSTR_OFFSETS
	.align		4
        /*00b0*/ 	.byte	0x04, 0x1c
        /*00b2*/ 	.short	(.L_526 - .L_525)


	//   ....[0]....
.L_525:
        /*00b4*/ 	.word	0x00000280


	//   ....[1]....
        /*00b8*/ 	.word	0x00001970


	//   ....[2]....
        /*00bc*/ 	.word	0x000019f0


	//----- nvinfo : EIATTR_MAX_THREADS
	.align		4
.L_526:
        /*00c0*/ 	.byte	0x04, 0x05
        /*00c2*/ 	.short	(.L_528 - .L_527)
.L_527:
        /*00c4*/ 	.word	0x00000100
        /*00c8*/ 	.word	0x00000001
        /*00cc*/ 	.word	0x00000001


	//----- nvinfo : EIATTR_CRS_STACK_SIZE
	.align		4
.L_528:
        /*00d0*/ 	.byte	0x04, 0x1e
        /*00d2*/ 	.short	(.L_530 - .L_529)
.L_529:
        /*00d4*/ 	.word	0x00000000


	//----- nvinfo : EIATTR_CBANK_PARAM_SIZE
	.align		4
.L_530:
        /*00d8*/ 	.byte	0x03, 0x19
        /*00da*/ 	.short	0x00f0


	//----- nvinfo : EIATTR_PARAM_CBANK
	.align		4
        /*00dc*/ 	.byte	0x04, 0x0a
        /*00de*/ 	.short	(.L_532 - .L_531)
	.align		4
.L_531:
        /*00e0*/ 	.word	index@(.nv.constant0._ZN7cutlass13device_kernelIN5flash22FlashAttnBwdPreprocessIN4cute5tupleIJNS3_1CILi64EEENS5_ILi128EEEEEENS_6half_tEfNS_4arch4Sm90ELb1ELb1EEEEEvNT_6ParamsE)
        /*00e4*/ 	.short	0x0380
        /*00e6*/ 	.short	0x00f0


	//----- nvinfo : EIATTR_SW_WAR
	.align		4
.L_532:
        /*00e8*/ 	.byte	0x04, 0x36
        /*00ea*/ 	.short	(.L_534 - .L_533)
.L_533:
        /*00ec*/ 	.word	0x00000008
.L_534:


//--------------------- .nv.callgraph             --------------------------
	.section	.nv.callgraph,"",@"SHT_CUDA_CALLGRAPH"
	.align	4
	.sectionentsize	8
	.align		4
        /*0000*/ 	.word	0x00000000
	.align		4
        /*0004*/ 	.word	0xffffffff
	.align		4
        /*0008*/ 	.word	0x00000000
	.align		4
        /*000c*/ 	.word	0xfffffffe
	.align		4
        /*0010*/ 	.word	0x00000000
	.align		4
        /*0014*/ 	.word	0xfffffffd
	.align		4
        /*0018*/ 	.word	0x00000000
	.align		4
        /*001c*/ 	.word	0xfffffffc


//--------------------- .nv.constant4             --------------------------
	.section	.nv.constant4,"a",@progbits
	.align	8
	.align		8
.nv.constant4:
        /*0000*/ 	.dword	_ZN74_INTERNAL_9fa27cf8_38_flash_bwd_hdim128_fp16_softcap_sm90_cu_49158569_28504cuda3std3__45__cpo5beginE
	.align		8
        /*0008*/ 	.dword	_ZN74_INTERNAL_9fa27cf8_38_flash_bwd_hdim128_fp16_softcap_sm90_cu_49158569_28504cuda3std3__45__cpo3endE
	.align		8
        /*0010*/ 	.dword	_ZN74_INTERNAL_9fa27cf8_38_flash_bwd_hdim128_fp16_softcap_sm90_cu_49158569_28504cuda3std3__45__cpo6cbeginE
	.align		8
        /*0018*/ 	.dword	_ZN74_INTERNAL_9fa27cf8_38_flash_bwd_hdim128_fp16_softcap_sm90_cu_49158569_28504cuda3std3__45__cpo4cendE
	.align		8
        /*0020*/ 	.dword	_ZN74_INTERNAL_9fa27cf8_38_flash_bwd_hdim128_fp16_softcap_sm90_cu_49158569_28504cuda3std3__476_GLOBAL__N__9fa27cf8_38_flash_bwd_hdim128_fp16_softcap_sm90_cu_49158569_28506ignoreE
	.align		8
        /*0028*/ 	.dword	_ZN74_INTERNAL_9fa27cf8_38_flash_bwd_hdim128_fp16_softcap_sm90_cu_49158569_28504cuda3std3__419piecewise_constructE
	.align		8
        /*0030*/ 	.dword	_ZN74_INTERNAL_9fa27cf8_38_flash_bwd_hdim128_fp16_softcap_sm90_cu_49158569_28504cuda3std3__48in_placeE
	.align		8
        /*0038*/ 	.dword	_ZN74_INTERNAL_9fa27cf8_38_flash_bwd_hdim128_fp16_softcap_sm90_cu_49158569_28504cuda3std6ranges3__45__cpo4swapE
	.align		8
        /*0040*/ 	.dword	_ZN74_INTERNAL_9fa27cf8_38_flash_bwd_hdim128_fp16_softcap_sm90_cu_49158569_28504cuda3std6ranges3__45__cpo9iter_moveE
	.align		8
        /*0048*/ 	.dword	_ZN74_INTERNAL_9fa27cf8_38_flash_bwd_hdim128_fp16_softcap_sm90_cu_49158569_28504cute7productE
	.align		8
        /*0050*/ 	.dword	_ZN74_INTERNAL_9fa27cf8_38_flash_bwd_hdim128_fp16_softcap_sm90_cu_49158569_28504cute1_E


//--------------------- .text._ZN7cutlass13device_kernelIN5flash11enable_sm90INS1_16FlashAttnBwdSm90INS1_25CollectiveMainloopBwdSm90ILi2ELi2ELi2EN4cute5tupleIJNS5_1CILi1EEES8_S8_EEENS6_IJNS7_ILi64EEENS7_ILi128EEESB_EEENS_6half_tEfNS_4arch4Sm90ELb0ELb0ELb1ELb0ELb0ELb1ELb0ELb0ELi2ELi1ELi2ELi1ELb0EEENS1_21CollectiveEpilogueBwdISC_SD_SF_Li256ELb0ELb0ELi1EEENS1_19SingleTileSchedulerILb0ELb0ELb0ELi128EEEEEEEEEvNT_6ParamsE --------------------------
	.section	.text._ZN7cutlass13device_kernelIN5flash11enable_sm90INS1_16FlashAttnBwdSm90INS1_25CollectiveMainloopBwdSm90ILi2ELi2ELi2EN4cute5tupleIJNS5_1CILi1EEES8_S8_EEENS6_IJNS7_ILi64EEENS7_ILi128EEESB_EEENS_6half_tEfNS_4arch4Sm90ELb0ELb0ELb1ELb0ELb0ELb1ELb0ELb0ELi2ELi1ELi2ELi1ELb0EEENS1_21CollectiveEpilogueBwdISC_SD_SF_Li256ELb0ELb0ELi1EEENS1_19SingleTileSchedulerILb0ELb0ELb0ELi128EEEEEEEEEvNT_6ParamsE,"ax",@progbits
	.align	128
.text._ZN7cutlass13device_kernelIN5flash11enable_sm90INS1_16FlashAttnBwdSm90INS1_25CollectiveMainloopBwdSm90ILi2ELi2ELi2EN4cute5tupleIJNS5_1CILi1EEES8_S8_EEENS6_IJNS7_ILi64EEENS7_ILi128EEESB_EEENS_6half_tEfNS_4arch4Sm90ELb0ELb0ELb1ELb0ELb0ELb1ELb0ELb0ELi2ELi1ELi2ELi1ELb0EEENS1_21CollectiveEpilogueBwdISC_SD_SF_Li256ELb0ELb0ELi1EEENS1_19SingleTileSchedulerILb0ELb0ELb0ELi128EEEEEEEEEvNT_6ParamsE:
        .type           _ZN7cutlass13device_kernelIN5flash11enable_sm90INS1_16FlashAttnBwdSm90INS1_25CollectiveMainloopBwdSm90ILi2ELi2ELi2EN4cute5tupleIJNS5_1CILi1EEES8_S8_EEENS6_IJNS7_ILi64EEENS7_ILi128EEESB_EEENS_6half_tEfNS_4arch4Sm90ELb0ELb0ELb1ELb0ELb0ELb1ELb0ELb0ELi2ELi1ELi2ELi1ELb0EEENS1_21CollectiveEpilogueBwdISC_SD_SF_Li256ELb0ELb0ELi1EEENS1_19SingleTileSchedulerILb0ELb0ELb0ELi128EEEEEEEEEvNT_6ParamsE,@function
        .size           _ZN7cutlass13device_kernelIN5flash11enable_sm90INS1_16FlashAttnBwdSm90INS1_25CollectiveMainloopBwdSm90ILi2ELi2ELi2EN4cute5tupleIJNS5_1CILi1EEES8_S8_EEENS6_IJNS7_ILi64EEENS7_ILi128EEESB_EEENS_6half_tEfNS_4arch4Sm90ELb0ELb0ELb1ELb0ELb0ELb1ELb0ELb0ELi2ELi1ELi2ELi1ELb0EEENS1_21CollectiveEpilogueBwdISC_SD_SF_Li256ELb0ELb0ELi1EEENS1_19SingleTileSchedulerILb0ELb0ELb0ELi128EEEEEEEEEvNT_6ParamsE,(.L_x_76 - _ZN7cutlass13device_kernelIN5flash11enable_sm90INS1_16FlashAttnBwdSm90INS1_25CollectiveMainloopBwdSm90ILi2ELi2ELi2EN4cute5tupleIJNS5_1CILi1EEES8_S8_EEENS6_IJNS7_ILi64EEENS7_ILi128EEESB_EEENS_6half_tEfNS_4arch4Sm90ELb0ELb0ELb1ELb0ELb0ELb1ELb0ELb0ELi2ELi1ELi2ELi1ELb0EEENS1_21CollectiveEpilogueBwdISC_SD_SF_Li256ELb0ELb0ELi1EEENS1_19SingleTileSchedulerILb0ELb0ELb0ELi128EEEEEEEEEvNT_6ParamsE)
        .other          _ZN7cutlass13device_kernelIN5flash11enable_sm90INS1_16FlashAttnBwdSm90INS1_25CollectiveMainloopBwdSm90ILi2ELi2ELi2EN4cute5tupleIJNS5_1CILi1EEES8_S8_EEENS6_IJNS7_ILi64EEENS7_ILi128EEESB_EEENS_6half_tEfNS_4arch4Sm90ELb0ELb0ELb1ELb0ELb0ELb1ELb0ELb0ELi2ELi1ELi2ELi1ELb0EEENS1_21CollectiveEpilogueBwdISC_SD_SF_Li256ELb0ELb0ELi1EEENS1_19SingleTileSchedulerILb0ELb0ELb0ELi128EEEEEEEEEvNT_6ParamsE,@"STO_CUDA_ENTRY STV_DEFAULT"
_ZN7cutlass13device_kernelIN5flash11enable_sm90INS1_16FlashAttnBwdSm90INS1_25CollectiveMainloopBwdSm90ILi2ELi2ELi2EN4cute5tupleIJNS5_1CILi1EEES8_S8_EEENS6_IJNS7_ILi64EEENS7_ILi128EEESB_EEENS_6half_tEfNS_4arch4Sm90ELb0ELb0ELb1ELb0ELb0ELb1ELb0ELb0ELi2ELi1ELi2ELi1ELb0EEENS1_21CollectiveEpilogueBwdISC_SD_SF_Li256ELb0ELb0ELi1EEENS1_19SingleTileSchedulerILb0ELb0ELb0ELi128EEEEEEEEEvNT_6ParamsE:
[----:B------:R-:W-:Y:S01]  /*0000*/  LDC R1, c[0x0][0x37c] ;  /* 0x0000df00ff017b82 */ /* 0x000fe20000000800 */
[----:B------:R-:W-:Y:S05]  /*0010*/  EXIT ;  /* 0x000000000000794d */ /* 0x000fea0003800000 */
.L_x_0:
[----:B------:R-:W-:-:S00]  /*0020*/  BRA `(.L_x_0) ;  /* 0xfffffffc00fc7947 */ /* 0x000fc0000383ffff */
[----:B------:R-:W-:-:S00]  /*0030*/  NOP ;  /* 0x0000000000007918 */ /* 0x000fc00000000000 */
        /* <DEDUP_REMOVED lines=12> */
.L_x_76:


//--------------------- .text._ZN7cutlass13device_kernelIN5flash11enable_sm90INS1_16FlashAttnBwdSm90INS1_25CollectiveMainloopBwdSm90ILi2ELi2ELi2EN4cute5tupleIJNS5_1CILi1EEES8_S8_EEENS6_IJNS7_ILi64EEENS7_ILi128EEESB_EEENS_6half_tEfNS_4arch4Sm90ELb0ELb0ELb1ELb0ELb1ELb1ELb0ELb0ELi2ELi1ELi2ELi1ELb0EEENS1_21CollectiveEpilogueBwdISC_SD_SF_Li256ELb0ELb0ELi1EEENS1_19SingleTileSchedulerILb0ELb0ELb0ELi128EEEEEEEEEvNT_6ParamsE --------------------------
	.section	.text._ZN7cutlass13device_kernelIN5flash11enable_sm90INS1_16FlashAttnBwdSm90INS1_25CollectiveMainloopBwdSm90ILi2ELi2ELi2EN4cute5tupleIJNS5_1CILi1EEES8_S8_EEENS6_IJNS7_ILi64EEENS7_ILi128EEESB_EEENS_6half_tEfNS_4arch4Sm90ELb0ELb0ELb1ELb0ELb1ELb1ELb0ELb0ELi2ELi1ELi2ELi1ELb0EEENS1_21CollectiveEpilogueBwdISC_SD_SF_Li256ELb0ELb0ELi1EEENS1_19SingleTileSchedulerILb0ELb0ELb0ELi128EEEEEEEEEvNT_6ParamsE,"ax",@progbits
	.align	128
.text._ZN7cutlass13device_kernelIN5flash11enable_sm90INS1_16FlashAttnBwdSm90INS1_25CollectiveMainloopBwdSm90ILi2ELi2ELi2EN4cute5tupleIJNS5_1CILi1EEES8_S8_EEENS6_IJNS7_ILi64EEENS7_ILi128EEESB_EEENS_6half_tEfNS_4arch4Sm90ELb0ELb0ELb1ELb0ELb1ELb1ELb0ELb0ELi2ELi1ELi2ELi1ELb0EEENS1_21CollectiveEpilogueBwdISC_SD_SF_Li256ELb0ELb0ELi1EEENS1_19SingleTileSchedulerILb0ELb0ELb0ELi128EEEEEEEEEvNT_6ParamsE:
        .type           _ZN7cutlass13device_kernelIN5flash11enable_sm90INS1_16FlashAttnBwdSm90INS1_25CollectiveMainloopBwdSm90ILi2ELi2ELi2EN4cute5tupleIJNS5_1CILi1EEES8_S8_EEENS6_IJNS7_ILi64EEENS7_ILi128EEESB_EEENS_6half_tEfNS_4arch4Sm90ELb0ELb0ELb1ELb0ELb1ELb1ELb0ELb0ELi2ELi1ELi2ELi1ELb0EEENS1_21CollectiveEpilogueBwdISC_SD_SF_Li256ELb0ELb0ELi1EEENS1_19SingleTileSchedulerILb0ELb0ELb0ELi128EEEEEEEEEvNT_6ParamsE,@function
        .size           _ZN7cutlass13device_kernelIN5flash11enable_sm90INS1_16FlashAttnBwdSm90INS1_25CollectiveMainloopBwdSm90ILi2ELi2ELi2EN4cute5tupleIJNS5_1CILi1EEES8_S8_EEENS6_IJNS7_ILi64EEENS7_ILi128EEESB_EEENS_6half_tEfNS_4arch4Sm90ELb0ELb0ELb1ELb0ELb1ELb1ELb0ELb0ELi2ELi1ELi2ELi1ELb0EEENS1_21CollectiveEpilogueBwdISC_SD_SF_Li256ELb0ELb0ELi1EEENS1_19SingleTileSchedulerILb0ELb0ELb0ELi128EEEEEEEEEvNT_6ParamsE,(.L_x_77 - _ZN7cutlass13device_kernelIN5flash11enable_sm90INS1_16FlashAttnBwdSm90INS1_25CollectiveMainloopBwdSm90ILi2ELi2ELi2EN4cute5tupleIJNS5_1CILi1EEES8_S8_EEENS6_IJNS7_ILi64EEENS7_ILi128EEESB_EEENS_6half_tEfNS_4arch4Sm90ELb0ELb0ELb1ELb0ELb1ELb1ELb0ELb0ELi2ELi1ELi2ELi1ELb0EEENS1_21CollectiveEpilogueBwdISC_SD_SF_Li256ELb0ELb0ELi1EEENS1_19SingleTileSchedulerILb0ELb0ELb0ELi128EEEEEEEEEvNT_6ParamsE)
        .other          _ZN7cutlass13device_kernelIN5flash11enable_sm90INS1_16FlashAttnBwdSm90INS1_25CollectiveMainloopBwdSm90ILi2ELi2ELi2EN4cute5tupleIJNS5_1CILi1EEES8_S8_EEENS6_IJNS7_ILi64EEENS7_ILi128EEESB_EEENS_6half_tEfNS_4arch4Sm90ELb0ELb0ELb1ELb0ELb1ELb1ELb0ELb0ELi2ELi1ELi2ELi1ELb0EEENS1_21CollectiveEpilogueBwdISC_SD_SF_Li256ELb0ELb0ELi1EEENS1_19SingleTileSchedulerILb0ELb0ELb0ELi128EEEEEEEEEvNT_6ParamsE,@"STO_CUDA_ENTRY STV_DEFAULT"
_ZN7cutlass13device_kernelIN5flash11enable_sm90INS1_16FlashAttnBwdSm90INS1_25CollectiveMainloopBwdSm90ILi2ELi2ELi2EN4cute5tupleIJNS5_1CILi1EEES8_S8_EEENS6_IJNS7_ILi64EEENS7_ILi128EEESB_EEENS_6half_tEfNS_4arch4Sm90ELb0ELb0ELb1ELb0ELb1ELb1ELb0ELb0ELi2ELi1ELi2ELi1ELb0EEENS1_21CollectiveEpilogueBwdISC_SD_SF_Li256ELb0ELb0ELi1EEENS1_19SingleTileSchedulerILb0ELb0ELb0ELi128EEEEEEEEEvNT_6ParamsE:
[----:B------:R-:W-:Y:S01]  /*0000*/  LDC R1, c[0x0][0x37c] ;  /* 0x0000df00ff017b82 */ /* 0x000fe20000000800 */
[----:B------:R-:W-:Y:S05]  /*0010*/  EXIT ;  /* 0x000000000000794d */ /* 0x000fea0003800000 */
.L_x_1:
        /* <DEDUP_REMOVED lines=14> */
.L_x_77:


//--------------------- .text._ZN7cutlass13device_kernelIN5flash11enable_sm90INS1_16FlashAttnBwdSm90INS1_25CollectiveMainloopBwdSm90ILi2ELi2ELi2EN4cute5tupleIJNS5_1CILi1EEES8_S8_EEENS6_IJNS7_ILi64EEENS7_ILi128EEESB_EEENS_6half_tEfNS_4arch4Sm90ELb0ELb0ELb1ELb0ELb0ELb1ELb0ELb0ELi2ELi1ELi2ELi1ELb0EEENS1_24CollectiveEpilogueBwdGQAISC_fSF_Li256ELb0ELb0EEENS1_19SingleTileSchedulerILb0ELb0ELb0ELi128EEEEEEEEEvNT_6ParamsE --------------------------
	.section	.text._ZN7cutlass13device_kernelIN5flash11enable_sm90INS1_16FlashAttnBwdSm90INS1_25CollectiveMainloopBwdSm90ILi2ELi2ELi2EN4cute5tupleIJNS5_1CILi1EEES8_S8_EEENS6_IJNS7_ILi64EEENS7_ILi128EEESB_EEENS_6half_tEfNS_4arch4Sm90ELb0ELb0ELb1ELb0ELb0ELb1ELb0ELb0ELi2ELi1ELi2ELi1ELb0EEENS1_24CollectiveEpilogueBwdGQAISC_fSF_Li256ELb0ELb0EEENS1_19SingleTileSchedulerILb0ELb0ELb0ELi128EEEEEEEEEvNT_6ParamsE,"ax",@progbits
	.align	128
.text._ZN7cutlass13device_kernelIN5flash11enable_sm90INS1_16FlashAttnBwdSm90INS1_25CollectiveMainloopBwdSm90ILi2ELi2ELi2EN4cute5tupleIJNS5_1CILi1EEES8_S8_EEENS6_IJNS7_ILi64EEENS7_ILi128EEESB_EEENS_6half_tEfNS_4arch4Sm90ELb0ELb0ELb1ELb0ELb0ELb1ELb0ELb0ELi2ELi1ELi2ELi1ELb0EEENS1_24CollectiveEpilogueBwdGQAISC_fSF_Li256ELb0ELb0EEENS1_19SingleTileSchedulerILb0ELb0ELb0ELi128EEEEEEEEEvNT_6ParamsE:
        .type           _ZN7cutlass13device_kernelIN5flash11enable_sm90INS1_16FlashAttnBwdSm90INS1_25CollectiveMainloopBwdSm90ILi2ELi2ELi2EN4cute5tupleIJNS5_1CILi1EEES8_S8_EEENS6_IJNS7_ILi64EEENS7_ILi128EEESB_EEENS_6half_tEfNS_4arch4Sm90ELb0ELb0ELb1ELb0ELb0ELb1ELb0ELb0ELi2ELi1ELi2ELi1ELb0EEENS1_24CollectiveEpilogueBwdGQAISC_fSF_Li256ELb0ELb0EEENS1_19SingleTileSchedulerILb0ELb0ELb0ELi128EEEEEEEEEvNT_6ParamsE,@function
        .size           _ZN7cutlass13device_kernelIN5flash11enable_sm90INS1_16FlashAttnBwdSm90INS1_25CollectiveMainloopBwdSm90ILi2ELi2ELi2EN4cute5tupleIJNS5_1CILi1EEES8_S8_EEENS6_IJNS7_ILi64EEENS7_ILi128EEESB_EEENS_6half_tEfNS_4arch4Sm90ELb0ELb0ELb1ELb0ELb0ELb1ELb0ELb0ELi2ELi1ELi2ELi1ELb0EEENS1_24CollectiveEpilogueBwdGQAISC_fSF_Li256ELb0ELb0EEENS1_19SingleTileSchedulerILb0ELb0ELb0ELi128EEEEEEEEEvNT_6ParamsE,(.L_x_78 - _ZN7cutlass13device_kernelIN5flash11enable_sm90INS1_16FlashAttnBwdSm90INS1_25CollectiveMainloopBwdSm90ILi2ELi2ELi2EN4cute5tupleIJNS5_1CILi1EEES8_S8_EEENS6_IJNS7_ILi64EEENS7_ILi128EEESB_EEENS_6half_tEfNS_4arch4Sm90ELb0ELb0ELb1ELb0ELb0ELb1ELb0ELb0ELi2ELi1ELi2ELi1ELb0EEENS1_24CollectiveEpilogueBwdGQAISC_fSF_Li256ELb0ELb0EEENS1_19SingleTileSchedulerILb0ELb0ELb0ELi128EEEEEEEEEvNT_6ParamsE)
        .other          _ZN7cutlass13device_kernelIN5flash11enable_sm90INS1_16FlashAttnBwdSm90INS1_25CollectiveMainloopBwdSm90ILi2ELi2ELi2EN4cute5tupleIJNS5_1CILi1EEES8_S8_EEENS6_IJNS7_ILi64EEENS7_ILi128EEESB_EEENS_6half_tEfNS_4arch4Sm90ELb0ELb0ELb1ELb0ELb0ELb1ELb0ELb0ELi2ELi1ELi2ELi1ELb0EEENS1_24CollectiveEpilogueBwdGQAISC_fSF_Li256ELb0ELb0EEENS1_19SingleTileSchedulerILb0ELb0ELb0ELi128EEEEEEEEEvNT_6ParamsE,@"STO_CUDA_ENTRY STV_DEFAULT"
_ZN7cutlass13device_kernelIN5flash11enable_sm90INS1_16FlashAttnBwdSm90INS1_25CollectiveMainloopBwdSm90ILi2ELi2ELi2EN4cute5tupleIJNS5_1CILi1EEES8_S8_EEENS6_IJNS7_ILi64EEENS7_ILi128EEESB_EEENS_6half_tEfNS_4arch4Sm90ELb0ELb0ELb1ELb0ELb0ELb1ELb0ELb0ELi2ELi1ELi2ELi1ELb0EEENS1_24CollectiveEpilogueBwdGQAISC_fSF_Li256ELb0ELb0EEENS1_19SingleTileSchedulerILb0ELb0ELb0ELi128EEEEEEEEEvNT_6ParamsE:
[----:B------:R-:W-:Y:S01]  /*0000*/  LDC R1, c[0x0][0x37c] ;  /* 0x0000df00ff017b82 */ /* 0x000fe20000000800 */
[----:B------:R-:W-:Y:S05]  /*0010*/  EXIT ;  /* 0x000000000000794d */ /* 0x000fea0003800000 */
.L_x_2:
        /* <DEDUP_REMOVED lines=14> */
.L_x_78:


//--------------------- .text._ZN7cutlass13device_kernelIN5flash11enable_sm90INS1_16FlashAttnBwdSm90INS1_25CollectiveMainloopBwdSm90ILi2ELi2ELi2EN4cute5tupleIJNS5_1CILi1EEES8_S8_EEENS6_IJNS7_ILi64EEENS7_ILi128EEESB_EEENS_6half_tEfNS_4arch4Sm90ELb0ELb0ELb1ELb0ELb1ELb1ELb0ELb0ELi2ELi1ELi2ELi1ELb0EEENS1_24CollectiveEpilogueBwdGQAISC_fSF_Li256ELb0ELb1EEENS1_19SingleTileSchedulerILb0ELb0ELb0ELi128EEEEEEEEEvNT_6ParamsE --------------------------
	.section	.text._ZN7cutlass13device_kernelIN5flash11enable_sm90INS1_16FlashAttnBwdSm90INS1_25CollectiveMainloopBwdSm90ILi2ELi2ELi2EN4cute5tupleIJNS5_1CILi1EEES8_S8_EEENS6_IJNS7_ILi64EEENS7_ILi128EEESB_EEENS_6half_tEfNS_4arch4Sm90ELb0ELb0ELb1ELb0ELb1ELb1ELb0ELb0ELi2ELi1ELi2ELi1ELb0EEENS1_24CollectiveEpilogueBwdGQAISC_fSF_Li256ELb0ELb1EEENS1_19SingleTileSchedulerILb0ELb0ELb0ELi128EEEEEEEEEvNT_6ParamsE,"ax",@progbits
	.align	128
.text._ZN7cutlass13device_kernelIN5flash11enable_sm90INS1_16FlashAttnBwdSm90INS1_25CollectiveMainloopBwdSm90ILi2ELi2ELi2EN4cute5tupleIJNS5_1CILi1EEES8_S8_EEENS6_IJNS7_ILi64EEENS7_ILi128EEESB_EEENS_6half_tEfNS_4arch4Sm90ELb0ELb0ELb1ELb0ELb1ELb1ELb0ELb0ELi2ELi1ELi2ELi1ELb0EEENS1_24CollectiveEpilogueBwdGQAISC_fSF_Li256ELb0ELb1EEENS1_19SingleTileSchedulerILb0ELb0ELb0ELi128EEEEEEEEEvNT_6ParamsE:
        .type           _ZN7cutlass13device_kernelIN5flash11enable_sm90INS1_16FlashAttnBwdSm90INS1_25CollectiveMainloopBwdSm90ILi2ELi2ELi2EN4cute5tupleIJNS5_1CILi1EEES8_S8_EEENS6_IJNS7_ILi64EEENS7_ILi128EEESB_EEENS_6half_tEfNS_4arch4Sm90ELb0ELb0ELb1ELb0ELb1ELb1ELb0ELb0ELi2ELi1ELi2ELi1ELb0EEENS1_24CollectiveEpilogueBwdGQAISC_fSF_Li256ELb0ELb1EEENS1_19SingleTileSchedulerILb0ELb0ELb0ELi128EEEEEEEEEvNT_6ParamsE,@function
        .size           _ZN7cutlass13device_kernelIN5flash11enable_sm90INS1_16FlashAttnBwdSm90INS1_25CollectiveMainloopBwdSm90ILi2ELi2ELi2EN4cute5tupleIJNS5_1CILi1EEES8_S8_EEENS6_IJNS7_ILi64EEENS7_ILi128EEESB_EEENS_6half_tEfNS_4arch4Sm90ELb0ELb0ELb1ELb0ELb1ELb1ELb0ELb0ELi2ELi1ELi2ELi1ELb0EEENS1_24CollectiveEpilogueBwdGQAISC_fSF_Li256ELb0ELb1EEENS1_19SingleTileSchedulerILb0ELb0ELb0ELi128EEEEEEEEEvNT_6ParamsE,(.L_x_79 - _ZN7cutlass13device_kernelIN5flash11enable_sm90INS1_16FlashAttnBwdSm90INS1_25CollectiveMainloopBwdSm90ILi2ELi2ELi2EN4cute5tupleIJNS5_1CILi1EEES8_S8_EEENS6_IJNS7_ILi64EEENS7_ILi128EEESB_EEENS_6half_tEfNS_4arch4Sm90ELb0ELb0ELb1ELb0ELb1ELb1ELb0ELb0ELi2ELi1ELi2ELi1ELb0EEENS1_24CollectiveEpilogueBwdGQAISC_fSF_Li256ELb0ELb1EEENS1_19SingleTileSchedulerILb0ELb0ELb0ELi128EEEEEEEEEvNT_6ParamsE)
        .other          _ZN7cutlass13device_kernelIN5flash11enable_sm90INS1_16FlashAttnBwdSm90INS1_25CollectiveMainloopBwdSm90ILi2ELi2ELi2EN4cute5tupleIJNS5_1CILi1EEES8_S8_EEENS6_IJNS7_ILi64EEENS7_ILi128EEESB_EEENS_6half_tEfNS_4arch4Sm90ELb0ELb0ELb1ELb0ELb1ELb1ELb0ELb0ELi2ELi1ELi2ELi1ELb0EEENS1_24CollectiveEpilogueBwdGQAISC_fSF_Li256ELb0ELb1EEENS1_19SingleTileSchedulerILb0ELb0ELb0ELi128EEEEEEEEEvNT_6ParamsE,@"STO_CUDA_ENTRY STV_DEFAULT"
_ZN7cutlass13device_kernelIN5flash11enable_sm90INS1_16FlashAttnBwdSm90INS1_25CollectiveMainloopBwdSm90ILi2ELi2ELi2EN4cute5tupleIJNS5_1CILi1EEES8_S8_EEENS6_IJNS7_ILi64EEENS7_ILi128EEESB_EEENS_6half_tEfNS_4arch4Sm90ELb0ELb0ELb1ELb0ELb1ELb1ELb0ELb0ELi2ELi1ELi2ELi1ELb0EEENS1_24CollectiveEpilogueBwdGQAISC_fSF_Li256ELb0ELb1EEENS1_19SingleTileSchedulerILb0ELb0ELb0ELi128EEEEEEEEEvNT_6ParamsE:
[----:B------:R-:W-:Y:S01]  /*0000*/  LDC R1, c[0x0][0x37c] ;  /* 0x0000df00ff017b82 */ /* 0x000fe20000000800 */
[----:B------:R-:W-:Y:S05]  /*0010*/  EXIT ;  /* 0x000000000000794d */ /* 0x000fea0003800000 */
.L_x_3:
        /* <DEDUP_REMOVED lines=14> */
.L_x_79:


//--------------------- .text._ZN7cutlass13device_kernelIN5flash11enable_sm90INS1_16FlashAttnBwdSm90INS1_25CollectiveMainloopBwdSm90ILi2ELi2ELi2EN4cute5tupleIJNS5_1CILi1EEES8_S8_EEENS6_IJNS7_ILi64EEENS7_ILi128EEESB_EEENS_6half_tEfNS_4arch4Sm90ELb0ELb0ELb1ELb1ELb0ELb1ELb0ELb0ELi2ELi1ELi2ELi1ELb0EEENS1_21CollectiveEpilogueBwdISC_SD_SF_Li256ELb1ELb0ELi1EEENS1_19SingleTileSchedulerILb1ELb0ELb0ELi128EEEEEEEEEvNT_6ParamsE --------------------------
	.section	.text._ZN7cutlass13device_kernelIN5flash11enable_sm90INS1_16FlashAttnBwdSm90INS1_25CollectiveMainloopBwdSm90ILi2ELi2ELi2EN4cute5tupleIJNS5_1CILi1EEES8_S8_EEENS6_IJNS7_ILi64EEENS7_ILi128EEESB_EEENS_6half_tEfNS_4arch4Sm90ELb0ELb0ELb1ELb1ELb0ELb1ELb0ELb0ELi2ELi1ELi2ELi1ELb0EEENS1_21CollectiveEpilogueBwdISC_SD_SF_Li256ELb1ELb0ELi1EEENS1_19SingleTileSchedulerILb1ELb0ELb0ELi128EEEEEEEEEvNT_6ParamsE,"ax",@progbits
	.align	128
.text._ZN7cutlass13device_kernelIN5flash11enable_sm90INS1_16FlashAttnBwdSm90INS1_25CollectiveMainloopBwdSm90ILi2ELi2ELi2EN4cute5tupleIJNS5_1CILi1EEES8_S8_EEENS6_IJNS7_ILi64EEENS7_ILi128EEESB_EEENS_6half_tEfNS_4arch4Sm90ELb0ELb0ELb1ELb1ELb0ELb1ELb0ELb0ELi2ELi1ELi2ELi1ELb0EEENS1_21CollectiveEpilogueBwdISC_SD_SF_Li256ELb1ELb0ELi1EEENS1_19SingleTileSchedulerILb1ELb0ELb0ELi128EEEEEEEEEvNT_6ParamsE:
        .type           _ZN7cutlass13device_kernelIN5flash11enable_sm90INS1_16FlashAttnBwdSm90INS1_25CollectiveMainloopBwdSm90ILi2ELi2ELi2EN4cute5tupleIJNS5_1CILi1EEES8_S8_EEENS6_IJNS7_ILi64EEENS7_ILi128EEESB_EEENS_6half_tEfNS_4arch4Sm90ELb0ELb0ELb1ELb1ELb0ELb1ELb0ELb0ELi2ELi1ELi2ELi1ELb0EEENS1_21CollectiveEpilogueBwdISC_SD_SF_Li256ELb1ELb0ELi1EEENS1_19SingleTileSchedulerILb1ELb0ELb0ELi128EEEEEEEEEvNT_6ParamsE,@function
        .size           _ZN7cutlass13device_kernelIN5flash11enable_sm90INS1_16FlashAttnBwdSm90INS1_25CollectiveMainloopBwdSm90ILi2ELi2ELi2EN4cute5tupleIJNS5_1CILi1EEES8_S8_EEENS6_IJNS7_ILi64EEENS7_ILi128EEESB_EEENS_6half_tEfNS_4arch4Sm90ELb0ELb0ELb1ELb1ELb0ELb1ELb0ELb0ELi2ELi1ELi2ELi1ELb0EEENS1_21CollectiveEpilogueBwdISC_SD_SF_Li256ELb1ELb0ELi1EEENS1_19SingleTileSchedulerILb1ELb0ELb0ELi128EEEEEEEEEvNT_6ParamsE,(.L_x_80 - _ZN7cutlass13device_kernelIN5flash11enable_sm90INS1_16FlashAttnBwdSm90INS1_25CollectiveMainloopBwdSm90ILi2ELi2ELi2EN4cute5tupleIJNS5_1CILi1EEES8_S8_EEENS6_IJNS7_ILi64EEENS7_ILi128EEESB_EEENS_6half_tEfNS_4arch4Sm90ELb0ELb0ELb1ELb1ELb0ELb1ELb0ELb0ELi2ELi1ELi2ELi1ELb0EEENS1_21CollectiveEpilogueBwdISC_SD_SF_Li256ELb1ELb0ELi1EEENS1_19SingleTileSchedulerILb1ELb0ELb0ELi128EEEEEEEEEvNT_6ParamsE)
        .other          _ZN7cutlass13device_kernelIN5flash11enable_sm90INS1_16FlashAttnBwdSm90INS1_25CollectiveMainloopBwdSm90ILi2ELi2ELi2EN4cute5tupleIJNS5_1CILi1EEES8_S8_EEENS6_IJNS7_ILi64EEENS7_ILi128EEESB_EEENS_6half_tEfNS_4arch4Sm90ELb0ELb0ELb1ELb1ELb0ELb1ELb0ELb0ELi2ELi1ELi2ELi1ELb0EEENS1_21CollectiveEpilogueBwdISC_SD_SF_Li256ELb1ELb0ELi1EEENS1_19SingleTileSchedulerILb1ELb0ELb0ELi128EEEEEEEEEvNT_6ParamsE,@"STO_CUDA_ENTRY STV_DEFAULT"
_ZN7cutlass13device_kernelIN5flash11enable_sm90INS1_16FlashAttnBwdSm90INS1_25CollectiveMainloopBwdSm90ILi2ELi2ELi2EN4cute5tupleIJNS5_1CILi1EEES8_S8_EEENS6_IJNS7_ILi64EEENS7_ILi128EEESB_EEENS_6half_tEfNS_4arch4Sm90ELb0ELb0ELb1ELb1ELb0ELb1ELb0ELb0ELi2ELi1ELi2ELi1ELb0EEENS1_21CollectiveEpilogueBwdISC_SD_SF_Li256ELb1ELb0ELi1EEENS1_19SingleTileSchedulerILb1ELb0ELb0ELi128EEEEEEEEEvNT_6ParamsE:
[----:B------:R-:W-:Y:S01]  /*0000*/  LDC R1, c[0x0][0x37c] ;  /* 0x0000df00ff017b82 */ /* 0x000fe20000000800 */
[----:B------:R-:W-:Y:S05]  /*0010*/  EXIT ;  /* 0x000000000000794d */ /* 0x000fea0003800000 */
.L_x_4:
        /* <DEDUP_REMOVED lines=14> */
.L_x_80:


//--------------------- .text._ZN7cutlass13device_kernelIN5flash11enable_sm90INS1_16FlashAttnBwdSm90INS1_25CollectiveMainloopBwdSm90ILi2ELi2ELi2EN4cute5tupleIJNS5_1CILi1EEES8_S8_EEENS6_IJNS7_ILi64EEENS7_ILi128EEESB_EEENS_6half_tEfNS_4arch4Sm90ELb0ELb0ELb1ELb1ELb1ELb1ELb0ELb0ELi2ELi1ELi2ELi1ELb0EEENS1_21CollectiveEpilogueBwdISC_SD_SF_Li256ELb1ELb0ELi1EEENS1_19SingleTileSchedulerILb1ELb0ELb0ELi128EEEEEEEEEvNT_6ParamsE --------------------------
	.section	.text._ZN7cutlass13device_kernelIN5flash11enable_sm90INS1_16FlashAttnBwdSm90INS1_25CollectiveMainloopBwdSm90ILi2ELi2ELi2EN4cute5tupleIJNS5_1CILi1EEES8_S8_EEENS6_IJNS7_ILi64EEENS7_ILi128EEESB_EEENS_6half_tEfNS_4arch4Sm90ELb0ELb0ELb1ELb1ELb1ELb1ELb0ELb0ELi2ELi1ELi2ELi1ELb0EEENS1_21CollectiveEpilogueBwdISC_SD_SF_Li256ELb1ELb0ELi1EEENS1_19SingleTileSchedulerILb1ELb0ELb0ELi128EEEEEEEEEvNT_6ParamsE,"ax",@progbits
	.align	128
.text._ZN7cutlass13device_kernelIN5flash11enable_sm90INS1_16FlashAttnBwdSm90INS1_25CollectiveMainloopBwdSm90ILi2ELi2ELi2EN4cute5tupleIJNS5_1CILi1EEES8_S8_EEENS6_IJNS7_ILi64EEENS7_ILi128EEESB_EEENS_6half_tEfNS_4arch4Sm90ELb0ELb0ELb1ELb1ELb1ELb1ELb0ELb0ELi2ELi1ELi2ELi1ELb0EEENS1_21CollectiveEpilogueBwdISC_SD_SF_Li256ELb1ELb0ELi1EEENS1_19SingleTileSchedulerILb1ELb0ELb0ELi128EEEEEEEEEvNT_6ParamsE:
        .type           _ZN7cutlass13device_kernelIN5flash11enable_sm90INS1_16FlashAttnBwdSm90INS1_25CollectiveMainloopBwdSm90ILi2ELi2ELi2EN4cute5tupleIJNS5_1CILi1EEES8_S8_EEENS6_IJNS7_ILi64EEENS7_ILi128EEESB_EEENS_6half_tEfNS_4arch4Sm90ELb0ELb0ELb1ELb1ELb1ELb1ELb0ELb0ELi2ELi1ELi2ELi1ELb0EEENS1_21CollectiveEpilogueBwdISC_SD_SF_Li256ELb1ELb0ELi1EEENS1_19SingleTileSchedulerILb1ELb0ELb0ELi128EEEEEEEEEvNT_6ParamsE,@function
        .size           _ZN7cutlass13device_kernelIN5flash11enable_sm90INS1_16FlashAttnBwdSm90INS1_25CollectiveMainloopBwdSm90ILi2ELi2ELi2EN4cute5tupleIJNS5_1CILi1EEES8_S8_EEENS6_IJNS7_ILi64EEENS7_ILi128EEESB_EEENS_6half_tEfNS_4arch4Sm90ELb0ELb0ELb1ELb1ELb1ELb1ELb0ELb0ELi2ELi1ELi2ELi1ELb0EEENS1_21CollectiveEpilogueBwdISC_SD_SF_Li256ELb1ELb0ELi1EEENS1_19SingleTileSchedulerILb1ELb0ELb0ELi128EEEEEEEEEvNT_6ParamsE,(.L_x_81 - _ZN7cutlass13device_kernelIN5flash11enable_sm90INS1_16FlashAttnBwdSm90INS1_25CollectiveMainloopBwdSm90ILi2ELi2ELi2EN4cute5tupleIJNS5_1CILi1EEES8_S8_EEENS6_IJNS7_ILi64EEENS7_ILi128EEESB_EEENS_6half_tEfNS_4arch4Sm90ELb0ELb0ELb1ELb1ELb1ELb1ELb0ELb0ELi2ELi1ELi2ELi1ELb0EEENS1_21CollectiveEpilogueBwdISC_SD_SF_Li256ELb1ELb0ELi1EEENS1_19SingleTileSchedulerILb1ELb0ELb0ELi128EEEEEEEEEvNT_6ParamsE)
        .other          _ZN7cutlass13device_kernelIN5flash11enable_sm90INS1_16FlashAttnBwdSm90INS1_25CollectiveMainloopBwdSm90ILi2ELi2ELi2EN4cute5tupleIJNS5_1CILi1EEES8_S8_EEENS6_IJNS7_ILi64EEENS7_ILi128EEESB_EEENS_6half_tEfNS_4arch4Sm90ELb0ELb0ELb1ELb1ELb1ELb1ELb0ELb0ELi2ELi1ELi2ELi1ELb0EEENS1_21CollectiveEpilogueBwdISC_SD_SF_Li256ELb1ELb0ELi1EEENS1_19SingleTileSchedulerILb1ELb0ELb0ELi128EEEEEEEEEvNT_6ParamsE,@"STO_CUDA_ENTRY STV_DEFAULT"
_ZN7cutlass13device_kernelIN5flash11enable_sm90INS1_16FlashAttnBwdSm90INS1_25CollectiveMainloopBwdSm90ILi2ELi2ELi2EN4cute5tupleIJNS5_1CILi1EEES8_S8_EEENS6_IJNS7_ILi64EEENS7_ILi128EEESB_EEENS_6half_tEfNS_4arch4Sm90ELb0ELb0ELb1ELb1ELb1ELb1ELb0ELb0ELi2ELi1ELi2ELi1ELb0EEENS1_21CollectiveEpilogueBwdISC_SD_SF_Li256ELb1ELb0ELi1EEENS1_19SingleTileSchedulerILb1ELb0ELb0ELi128EEEEEEEEEvNT_6ParamsE:
[----:B------:R-:W-:Y:S01]  /*0000*/  LDC R1, c[0x0][0x37c] ;  /* 0x0000df00ff017b82 */ /* 0x000fe20000000800 */
[----:B------:R-:W-:Y:S05]  /*0010*/  EXIT ;  /* 0x000000000000794d */ /* 0x000fea0003800000 */
.L_x_5:
        /* <DEDUP_REMOVED lines=14> */
.L_x_81:


//--------------------- .text._ZN7cutlass13device_kernelIN5flash11enable_sm90INS1_16FlashAttnBwdSm90INS1_25CollectiveMainloopBwdSm90ILi2ELi2ELi2EN4cute5tupleIJNS5_1CILi1EEES8_S8_EEENS6_IJNS7_ILi64EEENS7_ILi128EEESB_EEENS_6half_tEfNS_4arch4Sm90ELb0ELb0ELb1ELb1ELb0ELb1ELb0ELb0ELi2ELi1ELi2ELi1ELb0EEENS1_24CollectiveEpilogueBwdGQAISC_fSF_Li256ELb1ELb0EEENS1_19SingleTileSchedulerILb1ELb0ELb0ELi128EEEEEEEEEvNT_6ParamsE --------------------------
	.section	.text._ZN7cutlass13device_kernelIN5flash11enable_sm90INS1_16FlashAttnBwdSm90INS1_25CollectiveMainloopBwdSm90ILi2ELi2ELi2EN4cute5tupleIJNS5_1CILi1EEES8_S8_EEENS6_IJNS7_ILi64EEENS7_ILi128EEESB_EEENS_6half_tEfNS_4arch4Sm90ELb0ELb0ELb1ELb1ELb0ELb1ELb0ELb0ELi2ELi1ELi2ELi1ELb0EEENS1_24CollectiveEpilogueBwdGQAISC_fSF_Li256ELb1ELb0EEENS1_19SingleTileSchedulerILb1ELb0ELb0ELi128EEEEEEEEEvNT_6ParamsE,"ax",@progbits
	.align	128
.text._ZN7cutlass13device_kernelIN5flash11enable_sm90INS1_16FlashAttnBwdSm90INS1_25CollectiveMainloopBwdSm90ILi2ELi2ELi2EN4cute5tupleIJNS5_1CILi1EEES8_S8_EEENS6_IJNS7_ILi64EEENS7_ILi128EEESB_EEENS_6half_tEfNS_4arch4Sm90ELb0ELb0ELb1ELb1ELb0ELb1ELb0ELb0ELi2ELi1ELi2ELi1ELb0EEENS1_24CollectiveEpilogueBwdGQAISC_fSF_Li256ELb1ELb0EEENS1_19SingleTileSchedulerILb1ELb0ELb0ELi128EEEEEEEEEvNT_6ParamsE:
        .type           _ZN7cutlass13device_kernelIN5flash11enable_sm90INS1_16FlashAttnBwdSm90INS1_25CollectiveMainloopBwdSm90ILi2ELi2ELi2EN4cute5tupleIJNS5_1CILi1EEES8_S8_EEENS6_IJNS7_ILi64EEENS7_ILi128EEESB_EEENS_6half_tEfNS_4arch4Sm90ELb0ELb0ELb1ELb1ELb0ELb1ELb0ELb0ELi2ELi1ELi2ELi1ELb0EEENS1_24CollectiveEpilogueBwdGQAISC_fSF_Li256ELb1ELb0EEENS1_19SingleTileSchedulerILb1ELb0ELb0ELi128EEEEEEEEEvNT_6ParamsE,@function
        .size           _ZN7cutlass13device_kernelIN5flash11enable_sm90INS1_16FlashAttnBwdSm90INS1_25CollectiveMainloopBwdSm90ILi2ELi2ELi2EN4cute5tupleIJNS5_1CILi1EEES8_S8_EEENS6_IJNS7_ILi64EEENS7_ILi128EEESB_EEENS_6half_tEfNS_4arch4Sm90ELb0ELb0ELb1ELb1ELb0ELb1ELb0ELb0ELi2ELi1ELi2ELi1ELb0EEENS1_24CollectiveEpilogueBwdGQAISC_fSF_Li256ELb1ELb0EEENS1_19SingleTileSchedulerILb1ELb0ELb0ELi128EEEEEEEEEvNT_6ParamsE,(.L_x_82 - _ZN7cutlass13device_kernelIN5flash11enable_sm90INS1_16FlashAttnBwdSm90INS1_25CollectiveMainloopBwdSm90ILi2ELi2ELi2EN4cute5tupleIJNS5_1CILi1EEES8_S8_EEENS6_IJNS7_ILi64EEENS7_ILi128EEESB_EEENS_6half_tEfNS_4arch4Sm90ELb0ELb0ELb1ELb1ELb0ELb1ELb0ELb0ELi2ELi1ELi2ELi1ELb0EEENS1_24CollectiveEpilogueBwdGQAISC_fSF_Li256ELb1ELb0EEENS1_19SingleTileSchedulerILb1ELb0ELb0ELi128EEEEEEEEEvNT_6ParamsE)
        .other          _ZN7cutlass13device_kernelIN5flash11enable_sm90INS1_16FlashAttnBwdSm90INS1_25CollectiveMainloopBwdSm90ILi2ELi2ELi2EN4cute5tupleIJNS5_1CILi1EEES8_S8_EEENS6_IJNS7_ILi64EEENS7_ILi128EEESB_EEENS_6half_tEfNS_4arch4Sm90ELb0ELb0ELb1ELb1ELb0ELb1ELb0ELb0ELi2ELi1ELi2ELi1ELb0EEENS1_24CollectiveEpilogueBwdGQAISC_fSF_Li256ELb1ELb0EEENS1_19SingleTileSchedulerILb1ELb0ELb0ELi128EEEEEEEEEvNT_6ParamsE,@"STO_CUDA_ENTRY STV_DEFAULT"
_ZN7cutlass13device_kernelIN5flash11enable_sm90INS1_16FlashAttnBwdSm90INS1_25CollectiveMainloopBwdSm90ILi2ELi2ELi2EN4cute5tupleIJNS5_1CILi1EEES8_S8_EEENS6_IJNS7_ILi64EEENS7_ILi128EEESB_EEENS_6half_tEfNS_4arch4Sm90ELb0ELb0ELb1ELb1ELb0ELb1ELb0ELb0ELi2ELi1ELi2ELi1ELb0EEENS1_24CollectiveEpilogueBwdGQAISC_fSF_Li256ELb1ELb0EEENS1_19SingleTileSchedulerILb1ELb0ELb0ELi128EEEEEEEEEvNT_6ParamsE:
[----:B------:R-:W-:Y:S01]  /*0000*/  LDC R1, c[0x0][0x37c] ;  /* 0x0000df00ff017b82 */ /* 0x000fe20000000800 */
[----:B------:R-:W-:Y:S05]  /*0010*/  EXIT ;  /* 0x000000000000794d */ /* 0x000fea0003800000 */
.L_x_6:
        /* <DEDUP_REMOVED lines=14> */
.L_x_82:


//--------------------- .text._ZN7cutlass13device_kernelIN5flash11enable_sm90INS1_16FlashAttnBwdSm90INS1_25CollectiveMainloopBwdSm90ILi2ELi2ELi2EN4cute5tupleIJNS5_1CILi1EEES8_S8_EEENS6_IJNS7_ILi64EEENS7_ILi128EEESB_EEENS_6half_tEfNS_4arch4Sm90ELb0ELb0ELb1ELb1ELb1ELb1ELb0ELb0ELi2ELi1ELi2ELi1ELb0EEENS1_24CollectiveEpilogueBwdGQAISC_fSF_Li256ELb1ELb1EEENS1_19SingleTileSchedulerILb1ELb0ELb0ELi128EEEEEEEEEvNT_6ParamsE --------------------------
	.section	.text._ZN7cutlass13device_kernelIN5flash11enable_sm90INS1_16FlashAttnBwdSm90INS1_25CollectiveMainloopBwdSm90ILi2ELi2ELi2EN4cute5tupleIJNS5_1CILi1EEES8_S8_EEENS6_IJNS7_ILi64EEENS7_ILi128EEESB_EEENS_6half_tEfNS_4arch4Sm90ELb0ELb0ELb1ELb1ELb1ELb1ELb0ELb0ELi2ELi1ELi2ELi1ELb0EEENS1_24CollectiveEpilogueBwdGQAISC_fSF_Li256ELb1ELb1EEENS1_19SingleTileSchedulerILb1ELb0ELb0ELi128EEEEEEEEEvNT_6ParamsE,"ax",@progbits
	.align	128
.text._ZN7cutlass13device_kernelIN5flash11enable_sm90INS1_16FlashAttnBwdSm90INS1_25CollectiveMainloopBwdSm90ILi2ELi2ELi2EN4cute5tupleIJNS5_1CILi1EEES8_S8_EEENS6_IJNS7_ILi64EEENS7_ILi128EEESB_EEENS_6half_tEfNS_4arch4Sm90ELb0ELb0ELb1ELb1ELb1ELb1ELb0ELb0ELi2ELi1ELi2ELi1ELb0EEENS1_24CollectiveEpilogueBwdGQAISC_fSF_Li256ELb1ELb1EEENS1_19SingleTileSchedulerILb1ELb0ELb0ELi128EEEEEEEEEvNT_6ParamsE:
        .type           _ZN7cutlass13device_kernelIN5flash11enable_sm90INS1_16FlashAttnBwdSm90INS1_25CollectiveMainloopBwdSm90ILi2ELi2ELi2EN4cute5tupleIJNS5_1CILi1EEES8_S8_EEENS6_IJNS7_ILi64EEENS7_ILi128EEESB_EEENS_6half_tEfNS_4arch4Sm90ELb0ELb0ELb1ELb1ELb1ELb1ELb0ELb0ELi2ELi1ELi2ELi1ELb0EEENS1_24CollectiveEpilogueBwdGQAISC_fSF_Li256ELb1ELb1EEENS1_19SingleTileSchedulerILb1ELb0ELb0ELi128EEEEEEEEEvNT_6ParamsE,@function
        .size           _ZN7cutlass13device_kernelIN5flash11enable_sm90INS1_16FlashAttnBwdSm90INS1_25CollectiveMainloopBwdSm90ILi2ELi2ELi2EN4cute5tupleIJNS5_1CILi1EEES8_S8_EEENS6_IJNS7_ILi64EEENS7_ILi128EEESB_EEENS_6half_tEfNS_4arch4Sm90ELb0ELb0ELb1ELb1ELb1ELb1ELb0ELb0ELi2ELi1ELi2ELi1ELb0EEENS1_24CollectiveEpilogueBwdGQAISC_fSF_Li256ELb1ELb1EEENS1_19SingleTileSchedulerILb1ELb0ELb0ELi128EEEEEEEEEvNT_6ParamsE,(.L_x_83 - _ZN7cutlass13device_kernelIN5flash11enable_sm90INS1_16FlashAttnBwdSm90INS1_25CollectiveMainloopBwdSm90ILi2ELi2ELi2EN4cute5tupleIJNS5_1CILi1EEES8_S8_EEENS6_IJNS7_ILi64EEENS7_ILi128EEESB_EEENS_6half_tEfNS_4arch4Sm90ELb0ELb0ELb1ELb1ELb1ELb1ELb0ELb0ELi2ELi1ELi2ELi1ELb0EEENS1_24CollectiveEpilogueBwdGQAISC_fSF_Li256ELb1ELb1EEENS1_19SingleTileSchedulerILb1ELb0ELb0ELi128EEEEEEEEEvNT_6ParamsE)
        .other          _ZN7cutlass13device_kernelIN5flash11enable_sm90INS1_16FlashAttnBwdSm90INS1_25CollectiveMainloopBwdSm90ILi2ELi2ELi2EN4cute5tupleIJNS5_1CILi1EEES8_S8_EEENS6_IJNS7_ILi64EEENS7_ILi128EEESB_EEENS_6half_tEfNS_4arch4Sm90ELb0ELb0ELb1ELb1ELb1ELb1ELb0ELb0ELi2ELi1ELi2ELi1ELb0EEENS1_24CollectiveEpilogueBwdGQAISC_fSF_Li256ELb1ELb1EEENS1_19SingleTileSchedulerILb1ELb0ELb0ELi128EEEEEEEEEvNT_6ParamsE,@"STO_CUDA_ENTRY STV_DEFAULT"
_ZN7cutlass13device_kernelIN5flash11enable_sm90INS1_16FlashAttnBwdSm90INS1_25CollectiveMainloopBwdSm90ILi2ELi2ELi2EN4cute5tupleIJNS5_1CILi1EEES8_S8_EEENS6_IJNS7_ILi64EEENS7_ILi128EEESB_EEENS_6half_tEfNS_4arch4Sm90ELb0ELb0ELb1ELb1ELb1ELb1ELb0ELb0ELi2ELi1ELi2ELi1ELb0EEENS1_24CollectiveEpilogueBwdGQAISC_fSF_Li256ELb1ELb1EEENS1_19SingleTileSchedulerILb1ELb0ELb0ELi128EEEEEEEEEvNT_6ParamsE:
[----:B------:R-:W-:Y:S01]  /*0000*/  LDC R1, c[0x0][0x37c] ;  /* 0x0000df00ff017b82 */ /* 0x000fe20000000800 */
[----:B------:R-:W-:Y:S05]  /*0010*/  EXIT ;  /* 0x000000000000794d */ /* 0x000fea0003800000 */
.L_x_7:
        /* <DEDUP_REMOVED lines=14> */
.L_x_83:


//--------------------- .text._ZN7cutlass13device_kernelIN5flash11enable_sm90INS1_16FlashAttnBwdSm90INS1_25CollectiveMainloopBwdSm90ILi2ELi2ELi2EN4cute5tupleIJNS5_1CILi1EEES8_S8_EEENS6_IJNS7_ILi64EEENS7_ILi128EEESB_EEENS_6half_tEfNS_4arch4Sm90ELb0ELb1ELb1ELb0ELb0ELb1ELb0ELb0ELi2ELi1ELi2ELi1ELb0EEENS1_21CollectiveEpilogueBwdISC_SD_SF_Li256ELb0ELb0ELi1EEENS1_19SingleTileSchedulerILb0ELb0ELb0ELi128EEEEEEEEEvNT_6ParamsE --------------------------
	.section	.text._ZN7cutlass13device_kernelIN5flash11enable_sm90INS1_16FlashAttnBwdSm90INS1_25CollectiveMainloopBwdSm90ILi2ELi2ELi2EN4cute5tupleIJNS5_1CILi1EEES8_S8_EEENS6_IJNS7_ILi64EEENS7_ILi128EEESB_EEENS_6half_tEfNS_4arch4Sm90ELb0ELb1ELb1ELb0ELb0ELb1ELb0ELb0ELi2ELi1ELi2ELi1ELb0EEENS1_21CollectiveEpilogueBwdISC_SD_SF_Li256ELb0ELb0ELi1EEENS1_19SingleTileSchedulerILb0ELb0ELb0ELi128EEEEEEEEEvNT_6ParamsE,"ax",@progbits
	.align	128
.text._ZN7cutlass13device_kernelIN5flash11enable_sm90INS1_16FlashAttnBwdSm90INS1_25CollectiveMainloopBwdSm90ILi2ELi2ELi2EN4cute5tupleIJNS5_1CILi1EEES8_S8_EEENS6_IJNS7_ILi64EEENS7_ILi128EEESB_EEENS_6half_tEfNS_4arch4Sm90ELb0ELb1ELb1ELb0ELb0ELb1ELb0ELb0ELi2ELi1ELi2ELi1ELb0EEENS1_21CollectiveEpilogueBwdISC_SD_SF_Li256ELb0ELb0ELi1EEENS1_19SingleTileSchedulerILb0ELb0ELb0ELi128EEEEEEEEEvNT_6ParamsE:
        .type           _ZN7cutlass13device_kernelIN5flash11enable_sm90INS1_16FlashAttnBwdSm90INS1_25CollectiveMainloopBwdSm90ILi2ELi2ELi2EN4cute5tupleIJNS5_1CILi1EEES8_S8_EEENS6_IJNS7_ILi64EEENS7_ILi128EEESB_EEENS_6half_tEfNS_4arch4Sm90ELb0ELb1ELb1ELb0ELb0ELb1ELb0ELb0ELi2ELi1ELi2ELi1ELb0EEENS1_21CollectiveEpilogueBwdISC_SD_SF_Li256ELb0ELb0ELi1EEENS1_19SingleTileSchedulerILb0ELb0ELb0ELi128EEEEEEEEEvNT_6ParamsE,@function
        .size           _ZN7cutlass13device_kernelIN5flash11enable_sm90INS1_16FlashAttnBwdSm90INS1_25CollectiveMainloopBwdSm90ILi2ELi2ELi2EN4cute5tupleIJNS5_1CILi1EEES8_S8_EEENS6_IJNS7_ILi64EEENS7_ILi128EEESB_EEENS_6half_tEfNS_4arch4Sm90ELb0ELb1ELb1ELb0ELb0ELb1ELb0ELb0ELi2ELi1ELi2ELi1ELb0EEENS1_21CollectiveEpilogueBwdISC_SD_SF_Li256ELb0ELb0ELi1EEENS1_19SingleTileSchedulerILb0ELb0ELb0ELi128EEEEEEEEEvNT_6ParamsE,(.L_x_84 - _ZN7cutlass13device_kernelIN5flash11enable_sm90INS1_16FlashAttnBwdSm90INS1_25CollectiveMainloopBwdSm90ILi2ELi2ELi2EN4cute5tupleIJNS5_1CILi1EEES8_S8_EEENS6_IJNS7_ILi64EEENS7_ILi128EEESB_EEENS_6half_tEfNS_4arch4Sm90ELb0ELb1ELb1ELb0ELb0ELb1ELb0ELb0ELi2ELi1ELi2ELi1ELb0EEENS1_21CollectiveEpilogueBwdISC_SD_SF_Li256ELb0ELb0ELi1EEENS1_19SingleTileSchedulerILb0ELb0ELb0ELi128EEEEEEEEEvNT_6ParamsE)
        .other          _ZN7cutlass13device_kernelIN5flash11enable_sm90INS1_16FlashAttnBwdSm90INS1_25CollectiveMainloopBwdSm90ILi2ELi2ELi2EN4cute5tupleIJNS5_1CILi1EEES8_S8_EEENS6_IJNS7_ILi64EEENS7_ILi128EEESB_EEENS_6half_tEfNS_4arch4Sm90ELb0ELb1ELb1ELb0ELb0ELb1ELb0ELb0ELi2ELi1ELi2ELi1ELb0EEENS1_21CollectiveEpilogueBwdISC_SD_SF_Li256ELb0ELb0ELi1EEENS1_19SingleTileSchedulerILb0ELb0ELb0ELi128EEEEEEEEEvNT_6ParamsE,@"STO_CUDA_ENTRY STV_DEFAULT"
_ZN7cutlass13device_kernelIN5flash11enable_sm90INS1_16FlashAttnBwdSm90INS1_25CollectiveMainloopBwdSm90ILi2ELi2ELi2EN4cute5tupleIJNS5_1CILi1EEES8_S8_EEENS6_IJNS7_ILi64EEENS7_ILi128EEESB_EEENS_6half_tEfNS_4arch4Sm90ELb0ELb1ELb1ELb0ELb0ELb1ELb0ELb0ELi2ELi1ELi2ELi1ELb0EEENS1_21CollectiveEpilogueBwdISC_SD_SF_Li256ELb0ELb0ELi1EEENS1_19SingleTileSchedulerILb0ELb0ELb0ELi128EEEEEEEEEvNT_6ParamsE:
[----:B------:R-:W-:Y:S01]  /*0000*/  LDC R1, c[0x0][0x37c] ;  /* 0x0000df00ff017b82 */ /* 0x000fe20000000800 */
[----:B------:R-:W-:Y:S05]  /*0010*/  EXIT ;  /* 0x000000000000794d */ /* 0x000fea0003800000 */
.L_x_8:
        /* <DEDUP_REMOVED lines=14> */
.L_x_84:


//--------------------- .text._ZN7cutlass13device_kernelIN5flash11enable_sm90INS1_16FlashAttnBwdSm90INS1_25CollectiveMainloopBwdSm90ILi2ELi2ELi2EN4cute5tupleIJNS5_1CILi1EEES8_S8_EEENS6_IJNS7_ILi64EEENS7_ILi128EEESB_EEENS_6half_tEfNS_4arch4Sm90ELb0ELb1ELb1ELb0ELb1ELb1ELb0ELb0ELi2ELi1ELi2ELi1ELb0EEENS1_21CollectiveEpilogueBwdISC_SD_SF_Li256ELb0ELb0ELi1EEENS1_19SingleTileSchedulerILb0ELb0ELb0ELi128EEEEEEEEEvNT_6ParamsE --------------------------
	.section	.text._ZN7cutlass13device_kernelIN5flash11enable_sm90INS1_16FlashAttnBwdSm90INS1_25CollectiveMainloopBwdSm90ILi2ELi2ELi2EN4cute5tupleIJNS5_1CILi1EEES8_S8_EEENS6_IJNS7_ILi64EEENS7_ILi128EEESB_EEENS_6half_tEfNS_4arch4Sm90ELb0ELb1ELb1ELb0ELb1ELb1ELb0ELb0ELi2ELi1ELi2ELi1ELb0EEENS1_21CollectiveEpilogueBwdISC_SD_SF_Li256ELb0ELb0ELi1EEENS1_19SingleTileSchedulerILb0ELb0ELb0ELi128EEEEEEEEEvNT_6ParamsE,"ax",@progbits
	.align	128
.text._ZN7cutlass13device_kernelIN5flash11enable_sm90INS1_16FlashAttnBwdSm90INS1_25CollectiveMainloopBwdSm90ILi2ELi2ELi2EN4cute5tupleIJNS5_1CILi1EEES8_S8_EEENS6_IJNS7_ILi64EEENS7_ILi128EEESB_EEENS_6half_tEfNS_4arch4Sm90ELb0ELb1ELb1ELb0ELb1ELb1ELb0ELb0ELi2ELi1ELi2ELi1ELb0EEENS1_21CollectiveEpilogueBwdISC_SD_SF_Li256ELb0ELb0ELi1EEENS1_19SingleTileSchedulerILb0ELb0ELb0ELi128EEEEEEEEEvNT_6ParamsE:
        .type           _ZN7cutlass13device_kernelIN5flash11enable_sm90INS1_16FlashAttnBwdSm90INS1_25CollectiveMainloopBwdSm90ILi2ELi2ELi2EN4cute5tupleIJNS5_1CILi1EEES8_S8_EEENS6_IJNS7_ILi64EEENS7_ILi128EEESB_EEENS_6half_tEfNS_4arch4Sm90ELb0ELb1ELb1ELb0ELb1ELb1ELb0ELb0ELi2ELi1ELi2ELi1ELb0EEENS1_21CollectiveEpilogueBwdISC_SD_SF_Li256ELb0ELb0ELi1EEENS1_19SingleTileSchedulerILb0ELb0ELb0ELi128EEEEEEEEEvNT_6ParamsE,@function
        .size           _ZN7cutlass13device_kernelIN5flash11enable_sm90INS1_16FlashAttnBwdSm90INS1_25CollectiveMainloopBwdSm90ILi2ELi2ELi2EN4cute5tupleIJNS5_1CILi1EEES8_S8_EEENS6_IJNS7_ILi64EEENS7_ILi128EEESB_EEENS_6half_tEfNS_4arch4Sm90ELb0ELb1ELb1ELb0ELb1ELb1ELb0ELb0ELi2ELi1ELi2ELi1ELb0EEENS1_21CollectiveEpilogueBwdISC_SD_SF_Li256ELb0ELb0ELi1EEENS1_19SingleTileSchedulerILb0ELb0ELb0ELi128EEEEEEEEEvNT_6ParamsE,(.L_x_85 - _ZN7cutlass13device_kernelIN5flash11enable_sm90INS1_16FlashAttnBwdSm90INS1_25CollectiveMainloopBwdSm90ILi2ELi2ELi2EN4cute5tupleIJNS5_1CILi1EEES8_S8_EEENS6_IJNS7_ILi64EEENS7_ILi128EEESB_EEENS_6half_tEfNS_4arch4Sm90ELb0ELb1ELb1ELb0ELb1ELb1ELb0ELb0ELi2ELi1ELi2ELi1ELb0EEENS1_21CollectiveEpilogueBwdISC_SD_SF_Li256ELb0ELb0ELi1EEENS1_19SingleTileSchedulerILb0ELb0ELb0ELi128EEEEEEEEEvNT_6ParamsE)
        .other          _ZN7cutlass13device_kernelIN5flash11enable_sm90INS1_16FlashAttnBwdSm90INS1_25CollectiveMainloopBwdSm90ILi2ELi2ELi2EN4cute5tupleIJNS5_1CILi1EEES8_S8_EEENS6_IJNS7_ILi64EEENS7_ILi128EEESB_EEENS_6half_tEfNS_4arch4Sm90ELb0ELb1ELb1ELb0ELb1ELb1ELb0ELb0ELi2ELi1ELi2ELi1ELb0EEENS1_21CollectiveEpilogueBwdISC_SD_SF_Li256ELb0ELb0ELi1EEENS1_19SingleTileSchedulerILb0ELb0ELb0ELi128EEEEEEEEEvNT_6ParamsE,@"STO_CUDA_ENTRY STV_DEFAULT"
_ZN7cutlass13device_kernelIN5flash11enable_sm90INS1_16FlashAttnBwdSm90INS1_25CollectiveMainloopBwdSm90ILi2ELi2ELi2EN4cute5tupleIJNS5_1CILi1EEES8_S8_EEENS6_IJNS7_ILi64EEENS7_ILi128EEESB_EEENS_6half_tEfNS_4arch4Sm90ELb0ELb1ELb1ELb0ELb1ELb1ELb0ELb0ELi2ELi1ELi2ELi1ELb0EEENS1_21CollectiveEpilogueBwdISC_SD_SF_Li256ELb0ELb0ELi1EEENS1_19SingleTileSchedulerILb0ELb0ELb0ELi128EEEEEEEEEvNT_6ParamsE:
[----:B------:R-:W-:Y:S01]  /*0000*/  LDC R1, c[0x0][0x37c] ;  /* 0x0000df00ff017b82 */ /* 0x000fe20000000800 */
[----:B------:R-:W-:Y:S05]  /*0010*/  EXIT ;  /* 0x000000000000794d */ /* 0x000fea0003800000 */
.L_x_9:
        /* <DEDUP_REMOVED lines=14> */
.L_x_85:


//--------------------- .text._ZN7cutlass13device_kernelIN5flash11enable_sm90INS1_16FlashAttnBwdSm90INS1_25CollectiveMainloopBwdSm90ILi2ELi2ELi2EN4cute5tupleIJNS5_1CILi1EEES8_S8_EEENS6_IJNS7_ILi64EEENS7_ILi128EEESB_EEENS_6half_tEfNS_4arch4Sm90ELb0ELb1ELb1ELb0ELb0ELb1ELb0ELb0ELi2ELi1ELi2ELi1ELb0EEENS1_24CollectiveEpilogueBwdGQAISC_fSF_Li256ELb0ELb0EEENS1_19SingleTileSchedulerILb0ELb0ELb0ELi128EEEEEEEEEvNT_6ParamsE --------------------------
	.section	.text._ZN7cutlass13device_kernelIN5flash11enable_sm90INS1_16FlashAttnBwdSm90INS1_25CollectiveMainloopBwdSm90ILi2ELi2ELi2EN4cute5tupleIJNS5_1CILi1EEES8_S8_EEENS6_IJNS7_ILi64EEENS7_ILi128EEESB_EEENS_6half_tEfNS_4arch4Sm90ELb0ELb1ELb1ELb0ELb0ELb1ELb0ELb0ELi2ELi1ELi2ELi1ELb0EEENS1_24CollectiveEpilogueBwdGQAISC_fSF_Li256ELb0ELb0EEENS1_19SingleTileSchedulerILb0ELb0ELb0ELi128EEEEEEEEEvNT_6ParamsE,"ax",@progbits
	.align	128
.text._ZN7cutlass13device_kernelIN5flash11enable_sm90INS1_16FlashAttnBwdSm90INS1_25CollectiveMainloopBwdSm90ILi2ELi2ELi2EN4cute5tupleIJNS5_1CILi1EEES8_S8_EEENS6_IJNS7_ILi64EEENS7_ILi128EEESB_EEENS_6half_tEfNS_4arch4Sm90ELb0ELb1ELb1ELb0ELb0ELb1ELb0ELb0ELi2ELi1ELi2ELi1ELb0EEENS1_24CollectiveEpilogueBwdGQAISC_fSF_Li256ELb0ELb0EEENS1_19SingleTileSchedulerILb0ELb0ELb0ELi128EEEEEEEEEvNT_6ParamsE:
        .type           _ZN7cutlass13device_kernelIN5flash11enable_sm90INS1_16FlashAttnBwdSm90INS1_25CollectiveMainloopBwdSm90ILi2ELi2ELi2EN4cute5tupleIJNS5_1CILi1EEES8_S8_EEENS6_IJNS7_ILi64EEENS7_ILi128EEESB_EEENS_6half_tEfNS_4arch4Sm90ELb0ELb1ELb1ELb0ELb0ELb1ELb0ELb0ELi2ELi1ELi2ELi1ELb0EEENS1_24CollectiveEpilogueBwdGQAISC_fSF_Li256ELb0ELb0EEENS1_19SingleTileSchedulerILb0ELb0ELb0ELi128EEEEEEEEEvNT_6ParamsE,@function
        .size           _ZN7cutlass13device_kernelIN5flash11enable_sm90INS1_16FlashAttnBwdSm90INS1_25CollectiveMainloopBwdSm90ILi2ELi2ELi2EN4cute5tupleIJNS5_1CILi1EEES8_S8_EEENS6_IJNS7_ILi64EEENS7_ILi128EEESB_EEENS_6half_tEfNS_4arch4Sm90ELb0ELb1ELb1ELb0ELb0ELb1ELb0ELb0ELi2ELi1ELi2ELi1ELb0EEENS1_24CollectiveEpilogueBwdGQAISC_fSF_Li256ELb0ELb0EEENS1_19SingleTileSchedulerILb0ELb0ELb0ELi128EEEEEEEEEvNT_6ParamsE,(.L_x_86 - _ZN7cutlass13device_kernelIN5flash11enable_sm90INS1_16FlashAttnBwdSm90INS1_25CollectiveMainloopBwdSm90ILi2ELi2ELi2EN4cute5tupleIJNS5_1CILi1EEES8_S8_EEENS6_IJNS7_ILi64EEENS7_ILi128EEESB_EEENS_6half_tEfNS_4arch4Sm90ELb0ELb1ELb1ELb0ELb0ELb1ELb0ELb0ELi2ELi1ELi2ELi1ELb0EEENS1_24CollectiveEpilogueBwdGQAISC_fSF_Li256ELb0ELb0EEENS1_19SingleTileSchedulerILb0ELb0ELb0ELi128EEEEEEEEEvNT_6ParamsE)
        .other          _ZN7cutlass13device_kernelIN5flash11enable_sm90INS1_16FlashAttnBwdSm90INS1_25CollectiveMainloopBwdSm90ILi2ELi2ELi2EN4cute5tupleIJNS5_1CILi1EEES8_S8_EEENS6_IJNS7_ILi64EEENS7_ILi128EEESB_EEENS_6half_tEfNS_4arch4Sm90ELb0ELb1ELb1ELb0ELb0ELb1ELb0ELb0ELi2ELi1ELi2ELi1ELb0EEENS1_24CollectiveEpilogueBwdGQAISC_fSF_Li256ELb0ELb0EEENS1_19SingleTileSchedulerILb0ELb0ELb0ELi128EEEEEEEEEvNT_6ParamsE,@"STO_CUDA_ENTRY STV_DEFAULT"
_ZN7cutlass13device_kernelIN5flash11enable_sm90INS1_16FlashAttnBwdSm90INS1_25CollectiveMainloopBwdSm90ILi2ELi2ELi2EN4cute5tupleIJNS5_1CILi1EEES8_S8_EEENS6_IJNS7_ILi64EEENS7_ILi128EEESB_EEENS_6half_tEfNS_4arch4Sm90ELb0ELb1ELb1ELb0ELb0ELb1ELb0ELb0ELi2ELi1ELi2ELi1ELb0EEENS1_24CollectiveEpilogueBwdGQAISC_fSF_Li256ELb0ELb0EEENS1_19SingleTileSchedulerILb0ELb0ELb0ELi128EEEEEEEEEvNT_6ParamsE:
[----:B------:R-:W-:Y:S01]  /*0000*/  LDC R1, c[0x0][0x37c] ;  /* 0x0000df00ff017b82 */ /* 0x000fe20000000800 */
[----:B------:R-:W-:Y:S05]  /*0010*/  EXIT ;  /* 0x000000000000794d */ /* 0x000fea0003800000 */
.L_x_10:
        /* <DEDUP_REMOVED lines=14> */
.L_x_86:


//--------------------- .text._ZN7cutlass13device_kernelIN5flash11enable_sm90INS1_16FlashAttnBwdSm90INS1_25CollectiveMainloopBwdSm90ILi2ELi2ELi2EN4cute5tupleIJNS5_1CILi1EEES8_S8_EEENS6_IJNS7_ILi64EEENS7_ILi128EEESB_EEENS_6half_tEfNS_4arch4Sm90ELb0ELb1ELb1ELb0ELb1ELb1ELb0ELb0ELi2ELi1ELi2ELi1ELb0EEENS1_24CollectiveEpilogueBwdGQAISC_fSF_Li256ELb0ELb1EEENS1_19SingleTileSchedulerILb0ELb0ELb0ELi128EEEEEEEEEvNT_6ParamsE --------------------------
	.section	.text._ZN7cutlass13device_kernelIN5flash11enable_sm90INS1_16FlashAttnBwdSm90INS1_25CollectiveMainloopBwdSm90ILi2ELi2ELi2EN4cute5tupleIJNS5_1CILi1EEES8_S8_EEENS6_IJNS7_ILi64EEENS7_ILi128EEESB_EEENS_6half_tEfNS_4arch4Sm90ELb0ELb1ELb1ELb0ELb1ELb1ELb0ELb0ELi2ELi1ELi2ELi1ELb0EEENS1_24CollectiveEpilogueBwdGQAISC_fSF_Li256ELb0ELb1EEENS1_19SingleTileSchedulerILb0ELb0ELb0ELi128EEEEEEEEEvNT_6ParamsE,"ax",@progbits
	.align	128
.text._ZN7cutlass13device_kernelIN5flash11enable_sm90INS1_16FlashAttnBwdSm90INS1_25CollectiveMainloopBwdSm90ILi2ELi2ELi2EN4cute5tupleIJNS5_1CILi1EEES8_S8_EEENS6_IJNS7_ILi64EEENS7_ILi128EEESB_EEENS_6half_tEfNS_4arch4Sm90ELb0ELb1ELb1ELb0ELb1ELb1ELb0ELb0ELi2ELi1ELi2ELi1ELb0EEENS1_24CollectiveEpilogueBwdGQAISC_fSF_Li256ELb0ELb1EEENS1_19SingleTileSchedulerILb0ELb0ELb0ELi128EEEEEEEEEvNT_6ParamsE:
        .type           _ZN7cutlass13device_kernelIN5flash11enable_sm90INS1_16FlashAttnBwdSm90INS1_25CollectiveMainloopBwdSm90ILi2ELi2ELi2EN4cute5tupleIJNS5_1CILi1EEES8_S8_EEENS6_IJNS7_ILi64EEENS7_ILi128EEESB_EEENS_6half_tEfNS_4arch4Sm90ELb0ELb1ELb1ELb0ELb1ELb1ELb0ELb0ELi2ELi1ELi2ELi1ELb0EEENS1_24CollectiveEpilogueBwdGQAISC_fSF_Li256ELb0ELb1EEENS1_19SingleTileSchedulerILb0ELb0ELb0ELi128EEEEEEEEEvNT_6ParamsE,@function
        .size           _ZN7cutlass13device_kernelIN5flash11enable_sm90INS1_16FlashAttnBwdSm90INS1_25CollectiveMainloopBwdSm90ILi2ELi2ELi2EN4cute5tupleIJNS5_1CILi1EEES8_S8_EEENS6_IJNS7_ILi64EEENS7_ILi128EEESB_EEENS_6half_tEfNS_4arch4Sm90ELb0ELb1ELb1ELb0ELb1ELb1ELb0ELb0ELi2ELi1ELi2ELi1ELb0EEENS1_24CollectiveEpilogueBwdGQAISC_fSF_Li256ELb0ELb1EEENS1_19SingleTileSchedulerILb0ELb0ELb0ELi128EEEEEEEEEvNT_6ParamsE,(.L_x_87 - _ZN7cutlass13device_kernelIN5flash11enable_sm90INS1_16FlashAttnBwdSm90INS1_25CollectiveMainloopBwdSm90ILi2ELi2ELi2EN4cute5tupleIJNS5_1CILi1EEES8_S8_EEENS6_IJNS7_ILi64EEENS7_ILi128EEESB_EEENS_6half_tEfNS_4arch4Sm90ELb0ELb1ELb1ELb0ELb1ELb1ELb0ELb0ELi2ELi1ELi2ELi1ELb0EEENS1_24CollectiveEpilogueBwdGQAISC_fSF_Li256ELb0ELb1EEENS1_19SingleTileSchedulerILb0ELb0ELb0ELi128EEEEEEEEEvNT_6ParamsE)
        .other          _ZN7cutlass13device_kernelIN5flash11enable_sm90INS1_16FlashAttnBwdSm90INS1_25CollectiveMainloopBwdSm90ILi2ELi2ELi2EN4cute5tupleIJNS5_1CILi1EEES8_S8_EEENS6_IJNS7_ILi64EEENS7_ILi128EEESB_EEENS_6half_tEfNS_4arch4Sm90ELb0ELb1ELb1ELb0ELb1ELb1ELb0ELb0ELi2ELi1ELi2ELi1ELb0EEENS1_24CollectiveEpilogueBwdGQAISC_fSF_Li256ELb0ELb1EEENS1_19SingleTileSchedulerILb0ELb0ELb0ELi128EEEEEEEEEvNT_6ParamsE,@"STO_CUDA_ENTRY STV_DEFAULT"
_ZN7cutlass13device_kernelIN5flash11enable_sm90INS1_16FlashAttnBwdSm90INS1_25CollectiveMainloopBwdSm90ILi2ELi2ELi2EN4cute5tupleIJNS5_1CILi1EEES8_S8_EEENS6_IJNS7_ILi64EEENS7_ILi128EEESB_EEENS_6half_tEfNS_4arch4Sm90ELb0ELb1ELb1ELb0ELb1ELb1ELb0ELb0ELi2ELi1ELi2ELi1ELb0EEENS1_24CollectiveEpilogueBwdGQAISC_fSF_Li256ELb0ELb1EEENS1_19SingleTileSchedulerILb0ELb0ELb0ELi128EEEEEEEEEvNT_6ParamsE:
[----:B------:R-:W-:Y:S01]  /*0000*/  LDC R1, c[0x0][0x37c] ;  /* 0x0000df00ff017b82 */ /* 0x000fe20000000800 */
[----:B------:R-:W-:Y:S05]  /*0010*/  EXIT ;  /* 0x000000000000794d */ /* 0x000fea0003800000 */
.L_x_11:
        /* <DEDUP_REMOVED lines=14> */
.L_x_87:


//--------------------- .text._ZN7cutlass13device_kernelIN5flash11enable_sm90INS1_16FlashAttnBwdSm90INS1_25CollectiveMainloopBwdSm90ILi2ELi2ELi2EN4cute5tupleIJNS5_1CILi1EEES8_S8_EEENS6_IJNS7_ILi64EEENS7_ILi128EEESB_EEENS_6half_tEfNS_4arch4Sm90ELb0ELb1ELb1ELb1ELb0ELb1ELb0ELb0ELi2ELi1ELi2ELi1ELb0EEENS1_21CollectiveEpilogueBwdISC_SD_SF_Li256ELb1ELb0ELi1EEENS1_19SingleTileSchedulerILb1ELb0ELb0ELi128EEEEEEEEEvNT_6ParamsE --------------------------
	.section	.text._ZN7cutlass13device_kernelIN5flash11enable_sm90INS1_16FlashAttnBwdSm90INS1_25CollectiveMainloopBwdSm90ILi2ELi2ELi2EN4cute5tupleIJNS5_1CILi1EEES8_S8_EEENS6_IJNS7_ILi64EEENS7_ILi128EEESB_EEENS_6half_tEfNS_4arch4Sm90ELb0ELb1ELb1ELb1ELb0ELb1ELb0ELb0ELi2ELi1ELi2ELi1ELb0EEENS1_21CollectiveEpilogueBwdISC_SD_SF_Li256ELb1ELb0ELi1EEENS1_19SingleTileSchedulerILb1ELb0ELb0ELi128EEEEEEEEEvNT_6ParamsE,"ax",@progbits
	.align	128
.text._ZN7cutlass13device_kernelIN5flash11enable_sm90INS1_16FlashAttnBwdSm90INS1_25CollectiveMainloopBwdSm90ILi2ELi2ELi2EN4cute5tupleIJNS5_1CILi1EEES8_S8_EEENS6_IJNS7_ILi64EEENS7_ILi128EEESB_EEENS_6half_tEfNS_4arch4Sm90ELb0ELb1ELb1ELb1ELb0ELb1ELb0ELb0ELi2ELi1ELi2ELi1ELb0EEENS1_21CollectiveEpilogueBwdISC_SD_SF_Li256ELb1ELb0ELi1EEENS1_19SingleTileSchedulerILb1ELb0ELb0ELi128EEEEEEEEEvNT_6ParamsE:
        .type           _ZN7cutlass13device_kernelIN5flash11enable_sm90INS1_16FlashAttnBwdSm90INS1_25CollectiveMainloopBwdSm90ILi2ELi2ELi2EN4cute5tupleIJNS5_1CILi1EEES8_S8_EEENS6_IJNS7_ILi64EEENS7_ILi128EEESB_EEENS_6half_tEfNS_4arch4Sm90ELb0ELb1ELb1ELb1ELb0ELb1ELb0ELb0ELi2ELi1ELi2ELi1ELb0EEENS1_21CollectiveEpilogueBwdISC_SD_SF_Li256ELb1ELb0ELi1EEENS1_19SingleTileSchedulerILb1ELb0ELb0ELi128EEEEEEEEEvNT_6ParamsE,@function
        .size           _ZN7cutlass13device_kernelIN5flash11enable_sm90INS1_16FlashAttnBwdSm90INS1_25CollectiveMainloopBwdSm90ILi2ELi2ELi2EN4cute5tupleIJNS5_1CILi1EEES8_S8_EEENS6_IJNS7_ILi64EEENS7_ILi128EEESB_EEENS_6half_tEfNS_4arch4Sm90ELb0ELb1ELb1ELb1ELb0ELb1ELb0ELb0ELi2ELi1ELi2ELi1ELb0EEENS1_21CollectiveEpilogueBwdISC_SD_SF_Li256ELb1ELb0ELi1EEENS1_19SingleTileSchedulerILb1ELb0ELb0ELi128EEEEEEEEEvNT_6ParamsE,(.L_x_88 - _ZN7cutlass13device_kernelIN5flash11enable_sm90INS1_16FlashAttnBwdSm90INS1_25CollectiveMainloopBwdSm90ILi2ELi2ELi2EN4cute5tupleIJNS5_1CILi1EEES8_S8_EEENS6_IJNS7_ILi64EEENS7_ILi128EEESB_EEENS_6half_tEfNS_4arch4Sm90ELb0ELb1ELb1ELb1ELb0ELb1ELb0ELb0ELi2ELi1ELi2ELi1ELb0EEENS1_21CollectiveEpilogueBwdISC_SD_SF_Li256ELb1ELb0ELi1EEENS1_19SingleTileSchedulerILb1ELb0ELb0ELi128EEEEEEEEEvNT_6ParamsE)
        .other          _ZN7cutlass13device_kernelIN5flash11enable_sm90INS1_16FlashAttnBwdSm90INS1_25CollectiveMainloopBwdSm90ILi2ELi2ELi2EN4cute5tupleIJNS5_1CILi1EEES8_S8_EEENS6_IJNS7_ILi64EEENS7_ILi128EEESB_EEENS_6half_tEfNS_4arch4Sm90ELb0ELb1ELb1ELb1ELb0ELb1ELb0ELb0ELi2ELi1ELi2ELi1ELb0EEENS1_21CollectiveEpilogueBwdISC_SD_SF_Li256ELb1ELb0ELi1EEENS1_19SingleTileSchedulerILb1ELb0ELb0ELi128EEEEEEEEEvNT_6ParamsE,@"STO_CUDA_ENTRY STV_DEFAULT"
_ZN7cutlass13device_kernelIN5flash11enable_sm90INS1_16FlashAttnBwdSm90INS1_25CollectiveMainloopBwdSm90ILi2ELi2ELi2EN4cute5tupleIJNS5_1CILi1EEES8_S8_EEENS6_IJNS7_ILi64EEENS7_ILi128EEESB_EEENS_6half_tEfNS_4arch4Sm90ELb0ELb1ELb1ELb1ELb0ELb1ELb0ELb0ELi2ELi1ELi2ELi1ELb0EEENS1_21CollectiveEpilogueBwdISC_SD_SF_Li256ELb1ELb0ELi1EEENS1_19SingleTileSchedulerILb1ELb0ELb0ELi128EEEEEEEEEvNT_6ParamsE:
[----:B------:R-:W-:Y:S01]  /*0000*/  LDC R1, c[0x0][0x37c] ;  /* 0x0000df00ff017b82 */ /* 0x000fe20000000800 */
[----:B------:R-:W-:Y:S05]  /*0010*/  EXIT ;  /* 0x000000000000794d */ /* 0x000fea0003800000 */
.L_x_12:
        /* <DEDUP_REMOVED lines=14> */
.L_x_88:


//--------------------- .text._ZN7cutlass13device_kernelIN5flash11enable_sm90INS1_16FlashAttnBwdSm90INS1_25CollectiveMainloopBwdSm90ILi2ELi2ELi2EN4cute5tupleIJNS5_1CILi1EEES8_S8_EEENS6_IJNS7_ILi64EEENS7_ILi128EEESB_EEENS_6half_tEfNS_4arch4Sm90ELb0ELb1ELb1ELb1ELb1ELb1ELb0ELb0ELi2ELi1ELi2ELi1ELb0EEENS1_21CollectiveEpilogueBwdISC_SD_SF_Li256ELb1ELb0ELi1EEENS1_19SingleTileSchedulerILb1ELb0ELb0ELi128EEEEEEEEEvNT_6ParamsE --------------------------
	.section	.text._ZN7cutlass13device_kernelIN5flash11enable_sm90INS1_16FlashAttnBwdSm90INS1_25CollectiveMainloopBwdSm90ILi2ELi2ELi2EN4cute5tupleIJNS5_1CILi1EEES8_S8_EEENS6_IJNS7_ILi64EEENS7_ILi128EEESB_EEENS_6half_tEfNS_4arch4Sm90ELb0ELb1ELb1ELb1ELb1ELb1ELb0ELb0ELi2ELi1ELi2ELi1ELb0EEENS1_21CollectiveEpilogueBwdISC_SD_SF_Li256ELb1ELb0ELi1EEENS1_19SingleTileSchedulerILb1ELb0ELb0ELi128EEEEEEEEEvNT_6ParamsE,"ax",@progbits
	.align	128
.text._ZN7cutlass13device_kernelIN5flash11enable_sm90INS1_16FlashAttnBwdSm90INS1_25CollectiveMainloopBwdSm90ILi2ELi2ELi2EN4cute5tupleIJNS5_1CILi1EEES8_S8_EEENS6_IJNS7_ILi64EEENS7_ILi128EEESB_EEENS_6half_tEfNS_4arch4Sm90ELb0ELb1ELb1ELb1ELb1ELb1ELb0ELb0ELi2ELi1ELi2ELi1ELb0EEENS1_21CollectiveEpilogueBwdISC_SD_SF_Li256ELb1ELb0ELi1EEENS1_19SingleTileSchedulerILb1ELb0ELb0ELi128EEEEEEEEEvNT_6ParamsE:
        .type           _ZN7cutlass13device_kernelIN5flash11enable_sm90INS1_16FlashAttnBwdSm90INS1_25CollectiveMainloopBwdSm90ILi2ELi2ELi2EN4cute5tupleIJNS5_1CILi1EEES8_S8_EEENS6_IJNS7_ILi64EEENS7_ILi128EEESB_EEENS_6half_tEfNS_4arch4Sm90ELb0ELb1ELb1ELb1ELb1ELb1ELb0ELb0ELi2ELi1ELi2ELi1ELb0EEENS1_21CollectiveEpilogueBwdISC_SD_SF_Li256ELb1ELb0ELi1EEENS1_19SingleTileSchedulerILb1ELb0ELb0ELi128EEEEEEEEEvNT_6ParamsE,@function
        .size           _ZN7cutlass13device_kernelIN5flash11enable_sm90INS1_16FlashAttnBwdSm90INS1_25CollectiveMainloopBwdSm90ILi2ELi2ELi2EN4cute5tupleIJNS5_1CILi1EEES8_S8_EEENS6_IJNS7_ILi64EEENS7_ILi128EEESB_EEENS_6half_tEfNS_4arch4Sm90ELb0ELb1ELb1ELb1ELb1ELb1ELb0ELb0ELi2ELi1ELi2ELi1ELb0EEENS1_21CollectiveEpilogueBwdISC_SD_SF_Li256ELb1ELb0ELi1EEENS1_19SingleTileSchedulerILb1ELb0ELb0ELi128EEEEEEEEEvNT_6ParamsE,(.L_x_89 - _ZN7cutlass13device_kernelIN5flash11enable_sm90INS1_16FlashAttnBwdSm90INS1_25CollectiveMainloopBwdSm90ILi2ELi2ELi2EN4cute5tupleIJNS5_1CILi1EEES8_S8_EEENS6_IJNS7_ILi64EEENS7_ILi128EEESB_EEENS_6half_tEfNS_4arch4Sm90ELb0ELb1ELb1ELb1ELb1ELb1ELb0ELb0ELi2ELi1ELi2ELi1ELb0EEENS1_21CollectiveEpilogueBwdISC_SD_SF_Li256ELb1ELb0ELi1EEENS1_19SingleTileSchedulerILb1ELb0ELb0ELi128EEEEEEEEEvNT_6ParamsE)
        .other          _ZN7cutlass13device_kernelIN5flash11enable_sm90INS1_16FlashAttnBwdSm90INS1_25CollectiveMainloopBwdSm90ILi2ELi2ELi2EN4cute5tupleIJNS5_1CILi1EEES8_S8_EEENS6_IJNS7_ILi64EEENS7_ILi128EEESB_EEENS_6half_tEfNS_4arch4Sm90ELb0ELb1ELb1ELb1ELb1ELb1ELb0ELb0ELi2ELi1ELi2ELi1ELb0EEENS1_21CollectiveEpilogueBwdISC_SD_SF_Li256ELb1ELb0ELi1EEENS1_19SingleTileSchedulerILb1ELb0ELb0ELi128EEEEEEEEEvNT_6ParamsE,@"STO_CUDA_ENTRY STV_DEFAULT"
_ZN7cutlass13device_kernelIN5flash11enable_sm90INS1_16FlashAttnBwdSm90INS1_25CollectiveMainloopBwdSm90ILi2ELi2ELi2EN4cute5tupleIJNS5_1CILi1EEES8_S8_EEENS6_IJNS7_ILi64EEENS7_ILi128EEESB_EEENS_6half_tEfNS_4arch4Sm90ELb0ELb1ELb1ELb1ELb1ELb1ELb0ELb0ELi2ELi1ELi2ELi1ELb0EEENS1_21CollectiveEpilogueBwdISC_SD_SF_Li256ELb1ELb0ELi1EEENS1_19SingleTileSchedulerILb1ELb0ELb0ELi128EEEEEEEEEvNT_6ParamsE:
[----:B------:R-:W-:Y:S01]  /*0000*/  LDC R1, c[0x0][0x37c] ;  /* 0x0000df00ff017b82 */ /* 0x000fe20000000800 */
[----:B------:R-:W-:Y:S05]  /*0010*/  EXIT ;  /* 0x000000000000794d */ /* 0x000fea0003800000 */
.L_x_13:
        /* <DEDUP_REMOVED lines=14> */
.L_x_89:


//--------------------- .text._ZN7cutlass13device_kernelIN5flash11enable_sm90INS1_16FlashAttnBwdSm90INS1_25CollectiveMainloopBwdSm90ILi2ELi2ELi2EN4cute5tupleIJNS5_1CILi1EEES8_S8_EEENS6_IJNS7_ILi64EEENS7_ILi128EEESB_EEENS_6half_tEfNS_4arch4Sm90ELb0ELb1ELb1ELb1ELb0ELb1ELb0ELb0ELi2ELi1ELi2ELi1ELb0EEENS1_24CollectiveEpilogueBwdGQAISC_fSF_Li256ELb1ELb0EEENS1_19SingleTileSchedulerILb1ELb0ELb0ELi128EEEEEEEEEvNT_6ParamsE --------------------------
	.section	.text._ZN7cutlass13device_kernelIN5flash11enable_sm90INS1_16FlashAttnBwdSm90INS1_25CollectiveMainloopBwdSm90ILi2ELi2ELi2EN4cute5tupleIJNS5_1CILi1EEES8_S8_EEENS6_IJNS7_ILi64EEENS7_ILi128EEESB_EEENS_6half_tEfNS_4arch4Sm90ELb0ELb1ELb1ELb1ELb0ELb1ELb0ELb0ELi2ELi1ELi2ELi1ELb0EEENS1_24CollectiveEpilogueBwdGQAISC_fSF_Li256ELb1ELb0EEENS1_19SingleTileSchedulerILb1ELb0ELb0ELi128EEEEEEEEEvNT_6ParamsE,"ax",@progbits
	.align	128
.text._ZN7cutlass13device_kernelIN5flash11enable_sm90INS1_16FlashAttnBwdSm90INS1_25CollectiveMainloopBwdSm90ILi2ELi2ELi2EN4cute5tupleIJNS5_1CILi1EEES8_S8_EEENS6_IJNS7_ILi64EEENS7_ILi128EEESB_EEENS_6half_tEfNS_4arch4Sm90ELb0ELb1ELb1ELb1ELb0ELb1ELb0ELb0ELi2ELi1ELi2ELi1ELb0EEENS1_24CollectiveEpilogueBwdGQAISC_fSF_Li256ELb1ELb0EEENS1_19SingleTileSchedulerILb1ELb0ELb0ELi128EEEEEEEEEvNT_6ParamsE:
        .type           _ZN7cutlass13device_kernelIN5flash11enable_sm90INS1_16FlashAttnBwdSm90INS1_25CollectiveMainloopBwdSm90ILi2ELi2ELi2EN4cute5tupleIJNS5_1CILi1EEES8_S8_EEENS6_IJNS7_ILi64EEENS7_ILi128EEESB_EEENS_6half_tEfNS_4arch4Sm90ELb0ELb1ELb1ELb1ELb0ELb1ELb0ELb0ELi2ELi1ELi2ELi1ELb0EEENS1_24CollectiveEpilogueBwdGQAISC_fSF_Li256ELb1ELb0EEENS1_19SingleTileSchedulerILb1ELb0ELb0ELi128EEEEEEEEEvNT_6ParamsE,@function
        .size           _ZN7cutlass13device_kernelIN5flash11enable_sm90INS1_16FlashAttnBwdSm90INS1_25CollectiveMainloopBwdSm90ILi2ELi2ELi2EN4cute5tupleIJNS5_1CILi1EEES8_S8_EEENS6_IJNS7_ILi64EEENS7_ILi128EEESB_EEENS_6half_tEfNS_4arch4Sm90ELb0ELb1ELb1ELb1ELb0ELb1ELb0ELb0ELi2ELi1ELi2ELi1ELb0EEENS1_24CollectiveEpilogueBwdGQAISC_fSF_Li256ELb1ELb0EEENS1_19SingleTileSchedulerILb1ELb0ELb0ELi128EEEEEEEEEvNT_6ParamsE,(.L_x_90 - _ZN7cutlass13device_kernelIN5flash11enable_sm90INS1_16FlashAttnBwdSm90INS1_25CollectiveMainloopBwdSm90ILi2ELi2ELi2EN4cute5tupleIJNS5_1CILi1EEES8_S8_EEENS6_IJNS7_ILi64EEENS7_ILi128EEESB_EEENS_6half_tEfNS_4arch4Sm90ELb0ELb1ELb1ELb1ELb0ELb1ELb0ELb0ELi2ELi1ELi2ELi1ELb0EEENS1_24CollectiveEpilogueBwdGQAISC_fSF_Li256ELb1ELb0EEENS1_19SingleTileSchedulerILb1ELb0ELb0ELi128EEEEEEEEEvNT_6ParamsE)
        .other          _ZN7cutlass13device_kernelIN5flash11enable_sm90INS1_16FlashAttnBwdSm90INS1_25CollectiveMainloopBwdSm90ILi2ELi2ELi2EN4cute5tupleIJNS5_1CILi1EEES8_S8_EEENS6_IJNS7_ILi64EEENS7_ILi128EEESB_EEENS_6half_tEfNS_4arch4Sm90ELb0ELb1ELb1ELb1ELb0ELb1ELb0ELb0ELi2ELi1ELi2ELi1ELb0EEENS1_24CollectiveEpilogueBwdGQAISC_fSF_Li256ELb1ELb0EEENS1_19SingleTileSchedulerILb1ELb0ELb0ELi128EEEEEEEEEvNT_6ParamsE,@"STO_CUDA_ENTRY STV_DEFAULT"
_ZN7cutlass13device_kernelIN5flash11enable_sm90INS1_16FlashAttnBwdSm90INS1_25CollectiveMainloopBwdSm90ILi2ELi2ELi2EN4cute5tupleIJNS5_1CILi1EEES8_S8_EEENS6_IJNS7_ILi64EEENS7_ILi128EEESB_EEENS_6half_tEfNS_4arch4Sm90ELb0ELb1ELb1ELb1ELb0ELb1ELb0ELb0ELi2ELi1ELi2ELi1ELb0EEENS1_24CollectiveEpilogueBwdGQAISC_fSF_Li256ELb1ELb0EEENS1_19SingleTileSchedulerILb1ELb0ELb0ELi128EEEEEEEEEvNT_6ParamsE:
[----:B------:R-:W-:Y:S01]  /*0000*/  LDC R1, c[0x0][0x37c] ;  /* 0x0000df00ff017b82 */ /* 0x000fe20000000800 */
[----:B------:R-:W-:Y:S05]  /*0010*/  EXIT ;  /* 0x000000000000794d */ /* 0x000fea0003800000 */
.L_x_14:
        /* <DEDUP_REMOVED lines=14> */
.L_x_90:


//--------------------- .text._ZN7cutlass13device_kernelIN5flash11enable_sm90INS1_16FlashAttnBwdSm90INS1_25CollectiveMainloopBwdSm90ILi2ELi2ELi2EN4cute5tupleIJNS5_1CILi1EEES8_S8_EEENS6_IJNS7_ILi64EEENS7_ILi128EEESB_EEENS_6half_tEfNS_4arch4Sm90ELb0ELb1ELb1ELb1ELb1ELb1ELb0ELb0ELi2ELi1ELi2ELi1ELb0EEENS1_24CollectiveEpilogueBwdGQAISC_fSF_Li256ELb1ELb1EEENS1_19SingleTileSchedulerILb1ELb0ELb0ELi128EEEEEEEEEvNT_6ParamsE --------------------------
	.section	.text._ZN7cutlass13device_kernelIN5flash11enable_sm90INS1_16FlashAttnBwdSm90INS1_25CollectiveMainloopBwdSm90ILi2ELi2ELi2EN4cute5tupleIJNS5_1CILi1EEES8_S8_EEENS6_IJNS7_ILi64EEENS7_ILi128EEESB_EEENS_6half_tEfNS_4arch4Sm90ELb0ELb1ELb1ELb1ELb1ELb1ELb0ELb0ELi2ELi1ELi2ELi1ELb0EEENS1_24CollectiveEpilogueBwdGQAISC_fSF_Li256ELb1ELb1EEENS1_19SingleTileSchedulerILb1ELb0ELb0ELi128EEEEEEEEEvNT_6ParamsE,"ax",@progbits
	.align	128
.text._ZN7cutlass13device_kernelIN5flash11enable_sm90INS1_16FlashAttnBwdSm90INS1_25CollectiveMainloopBwdSm90ILi2ELi2ELi2EN4cute5tupleIJNS5_1CILi1EEES8_S8_EEENS6_IJNS7_ILi64EEENS7_ILi128EEESB_EEENS_6half_tEfNS_4arch4Sm90ELb0ELb1ELb1ELb1ELb1ELb1ELb0ELb0ELi2ELi1ELi2ELi1ELb0EEENS1_24CollectiveEpilogueBwdGQAISC_fSF_Li256ELb1ELb1EEENS1_19SingleTileSchedulerILb1ELb0ELb0ELi128EEEEEEEEEvNT_6ParamsE:
        .type           _ZN7cutlass13device_kernelIN5flash11enable_sm90INS1_16FlashAttnBwdSm90INS1_25CollectiveMainloopBwdSm90ILi2ELi2ELi2EN4cute5tupleIJNS5_1CILi1EEES8_S8_EEENS6_IJNS7_ILi64EEENS7_ILi128EEESB_EEENS_6half_tEfNS_4arch4Sm90ELb0ELb1ELb1ELb1ELb1ELb1ELb0ELb0ELi2ELi1ELi2ELi1ELb0EEENS1_24CollectiveEpilogueBwdGQAISC_fSF_Li256ELb1ELb1EEENS1_19SingleTileSchedulerILb1ELb0ELb0ELi128EEEEEEEEEvNT_6ParamsE,@function
        .size           _ZN7cutlass13device_kernelIN5flash11enable_sm90INS1_16FlashAttnBwdSm90INS1_25CollectiveMainloopBwdSm90ILi2ELi2ELi2EN4cute5tupleIJNS5_1CILi1EEES8_S8_EEENS6_IJNS7_ILi64EEENS7_ILi128EEESB_EEENS_6half_tEfNS_4arch4Sm90ELb0ELb1ELb1ELb1ELb1ELb1ELb0ELb0ELi2ELi1ELi2ELi1ELb0EEENS1_24CollectiveEpilogueBwdGQAISC_fSF_Li256ELb1ELb1EEENS1_19SingleTileSchedulerILb1ELb0ELb0ELi128EEEEEEEEEvNT_6ParamsE,(.L_x_91 - _ZN7cutlass13device_kernelIN5flash11enable_sm90INS1_16FlashAttnBwdSm90INS1_25CollectiveMainloopBwdSm90ILi2ELi2ELi2EN4cute5tupleIJNS5_1CILi1EEES8_S8_EEENS6_IJNS7_ILi64EEENS7_ILi128EEESB_EEENS_6half_tEfNS_4arch4Sm90ELb0ELb1ELb1ELb1ELb1ELb1ELb0ELb0ELi2ELi1ELi2ELi1ELb0EEENS1_24CollectiveEpilogueBwdGQAISC_fSF_Li256ELb1ELb1EEENS1_19SingleTileSchedulerILb1ELb0ELb0ELi128EEEEEEEEEvNT_6ParamsE)
        .other          _ZN7cutlass13device_kernelIN5flash11enable_sm90INS1_16FlashAttnBwdSm90INS1_25CollectiveMainloopBwdSm90ILi2ELi2ELi2EN4cute5tupleIJNS5_1CILi1EEES8_S8_EEENS6_IJNS7_ILi64EEENS7_ILi128EEESB_EEENS_6half_tEfNS_4arch4Sm90ELb0ELb1ELb1ELb1ELb1ELb1ELb0ELb0ELi2ELi1ELi2ELi1ELb0EEENS1_24CollectiveEpilogueBwdGQAISC_fSF_Li256ELb1ELb1EEENS1_19SingleTileSchedulerILb1ELb0ELb0ELi128EEEEEEEEEvNT_6ParamsE,@"STO_CUDA_ENTRY STV_DEFAULT"
_ZN7cutlass13device_kernelIN5flash11enable_sm90INS1_16FlashAttnBwdSm90INS1_25CollectiveMainloopBwdSm90ILi2ELi2ELi2EN4cute5tupleIJNS5_1CILi1EEES8_S8_EEENS6_IJNS7_ILi64EEENS7_ILi128EEESB_EEENS_6half_tEfNS_4arch4Sm90ELb0ELb1ELb1ELb1ELb1ELb1ELb0ELb0ELi2ELi1ELi2ELi1ELb0EEENS1_24CollectiveEpilogueBwdGQAISC_fSF_Li256ELb1ELb1EEENS1_19SingleTileSchedulerILb1ELb0ELb0ELi128EEEEEEEEEvNT_6ParamsE:
[----:B------:R-:W-:Y:S01]  /*0000*/  LDC R1, c[0x0][0x37c] ;  /* 0x0000df00ff017b82 */ /* 0x000fe20000000800 */
[----:B------:R-:W-:Y:S05]  /*0010*/  EXIT ;  /* 0x000000000000794d */ /* 0x000fea0003800000 */
.L_x_15:
        /* <DEDUP_REMOVED lines=14> */
.L_x_91:


//--------------------- .text._ZN7cutlass13device_kernelIN5flash11enable_sm90INS1_16FlashAttnBwdSm90INS1_25CollectiveMainloopBwdSm90ILi2ELi2ELi2EN4cute5tupleIJNS5_1CILi1EEES8_S8_EEENS6_IJNS7_ILi64EEENS7_ILi128EEESB_EEENS_6half_tEfNS_4arch4Sm90ELb1ELb0ELb1ELb0ELb0ELb1ELb0ELb0ELi2ELi1ELi2ELi1ELb0EEENS1_21CollectiveEpilogueBwdISC_SD_SF_Li256ELb0ELb0ELi1EEENS1_25SingleTileBwdLPTSchedulerILb0ELi128ELb0EEEEEEEEEvNT_6ParamsE --------------------------
	.section	.text._ZN7cutlass13device_kernelIN5flash11enable_sm90INS1_16FlashAttnBwdSm90INS1_25CollectiveMainloopBwdSm90ILi2ELi2ELi2EN4cute5tupleIJNS5_1CILi1EEES8_S8_EEENS6_IJNS7_ILi64EEENS7_ILi128EEESB_EEENS_6half_tEfNS_4arch4Sm90ELb1ELb0ELb1ELb0ELb0ELb1ELb0ELb0ELi2ELi1ELi2ELi1ELb0EEENS1_21CollectiveEpilogueBwdISC_SD_SF_Li256ELb0ELb0ELi1EEENS1_25SingleTileBwdLPTSchedulerILb0ELi128ELb0EEEEEEEEEvNT_6ParamsE,"ax",@progbits
	.align	128
.text._ZN7cutlass13device_kernelIN5flash11enable_sm90INS1_16FlashAttnBwdSm90INS1_25CollectiveMainloopBwdSm90ILi2ELi2ELi2EN4cute5tupleIJNS5_1CILi1EEES8_S8_EEENS6_IJNS7_ILi64EEENS7_ILi128EEESB_EEENS_6half_tEfNS_4arch4Sm90ELb1ELb0ELb1ELb0ELb0ELb1ELb0ELb0ELi2ELi1ELi2ELi1ELb0EEENS1_21CollectiveEpilogueBwdISC_SD_SF_Li256ELb0ELb0ELi1EEENS1_25SingleTileBwdLPTSchedulerILb0ELi128ELb0EEEEEEEEEvNT_6ParamsE:
        .type           _ZN7cutlass13device_kernelIN5flash11enable_sm90INS1_16FlashAttnBwdSm90INS1_25CollectiveMainloopBwdSm90ILi2ELi2ELi2EN4cute5tupleIJNS5_1CILi1EEES8_S8_EEENS6_IJNS7_ILi64EEENS7_ILi128EEESB_EEENS_6half_tEfNS_4arch4Sm90ELb1ELb0ELb1ELb0ELb0ELb1ELb0ELb0ELi2ELi1ELi2ELi1ELb0EEENS1_21CollectiveEpilogueBwdISC_SD_SF_Li256ELb0ELb0ELi1EEENS1_25SingleTileBwdLPTSchedulerILb0ELi128ELb0EEEEEEEEEvNT_6ParamsE,@function
        .size           _ZN7cutlass13device_kernelIN5flash11enable_sm90INS1_16FlashAttnBwdSm90INS1_25CollectiveMainloopBwdSm90ILi2ELi2ELi2EN4cute5tupleIJNS5_1CILi1EEES8_S8_EEENS6_IJNS7_ILi64EEENS7_ILi128EEESB_EEENS_6half_tEfNS_4arch4Sm90ELb1ELb0ELb1ELb0ELb0ELb1ELb0ELb0ELi2ELi1ELi2ELi1ELb0EEENS1_21CollectiveEpilogueBwdISC_SD_SF_Li256ELb0ELb0ELi1EEENS1_25SingleTileBwdLPTSchedulerILb0ELi128ELb0EEEEEEEEEvNT_6ParamsE,(.L_x_92 - _ZN7cutlass13device_kernelIN5flash11enable_sm90INS1_16FlashAttnBwdSm90INS1_25CollectiveMainloopBwdSm90ILi2ELi2ELi2EN4cute5tupleIJNS5_1CILi1EEES8_S8_EEENS6_IJNS7_ILi64EEENS7_ILi128EEESB_EEENS_6half_tEfNS_4arch4Sm90ELb1ELb0ELb1ELb0ELb0ELb1ELb0ELb0ELi2ELi1ELi2ELi1ELb0EEENS1_21CollectiveEpilogueBwdISC_SD_SF_Li256ELb0ELb0ELi1EEENS1_25SingleTileBwdLPTSchedulerILb0ELi128ELb0EEEEEEEEEvNT_6ParamsE)
        .other          _ZN7cutlass13device_kernelIN5flash11enable_sm90INS1_16FlashAttnBwdSm90INS1_25CollectiveMainloopBwdSm90ILi2ELi2ELi2EN4cute5tupleIJNS5_1CILi1EEES8_S8_EEENS6_IJNS7_ILi64EEENS7_ILi128EEESB_EEENS_6half_tEfNS_4arch4Sm90ELb1ELb0ELb1ELb0ELb0ELb1ELb0ELb0ELi2ELi1ELi2ELi1ELb0EEENS1_21CollectiveEpilogueBwdISC_SD_SF_Li256ELb0ELb0ELi1EEENS1_25SingleTileBwdLPTSchedulerILb0ELi128ELb0EEEEEEEEEvNT_6ParamsE,@"STO_CUDA_ENTRY STV_DEFAULT"
_ZN7cutlass13device_kernelIN5flash11enable_sm90INS1_16FlashAttnBwdSm90INS1_25CollectiveMainloopBwdSm90ILi2ELi2ELi2EN4cute5tupleIJNS5_1CILi1EEES8_S8_EEENS6_IJNS7_ILi64EEENS7_ILi128EEESB_EEENS_6half_tEfNS_4arch4Sm90ELb1ELb0ELb1ELb0ELb0ELb1ELb0ELb0ELi2ELi1ELi2ELi1ELb0EEENS1_21CollectiveEpilogueBwdISC_SD_SF_Li256ELb0ELb0ELi1EEENS1_25SingleTileBwdLPTSchedulerILb0ELi128ELb0EEEEEEEEEvNT_6ParamsE:
[----:B------:R-:W-:Y:S01]  /*0000*/  LDC R1, c[0x0][0x37c] ;  /* 0x0000df00ff017b82 */ /* 0x000fe20000000800 */
[----:B------:R-:W-:Y:S05]  /*0010*/  EXIT ;  /* 0x000000000000794d */ /* 0x000fea0003800000 */
.L_x_16:
        /* <DEDUP_REMOVED lines=14> */
.L_x_92:


//--------------------- .text._ZN7cutlass13device_kernelIN5flash11enable_sm90INS1_16FlashAttnBwdSm90INS1_25CollectiveMainloopBwdSm90ILi2ELi2ELi2EN4cute5tupleIJNS5_1CILi1EEES8_S8_EEENS6_IJNS7_ILi64EEENS7_ILi128EEESB_EEENS_6half_tEfNS_4arch4Sm90ELb1ELb0ELb1ELb0ELb1ELb1ELb0ELb0ELi2ELi1ELi2ELi1ELb0EEENS1_21CollectiveEpilogueBwdISC_SD_SF_Li256ELb0ELb0ELi1EEENS1_25SingleTileBwdLPTSchedulerILb0ELi128ELb1EEEEEEEEEvNT_6ParamsE --------------------------
	.section	.text._ZN7cutlass13device_kernelIN5flash11enable_sm90INS1_16FlashAttnBwdSm90INS1_25CollectiveMainloopBwdSm90ILi2ELi2ELi2EN4cute5tupleIJNS5_1CILi1EEES8_S8_EEENS6_IJNS7_ILi64EEENS7_ILi128EEESB_EEENS_6half_tEfNS_4arch4Sm90ELb1ELb0ELb1ELb0ELb1ELb1ELb0ELb0ELi2ELi1ELi2ELi1ELb0EEENS1_21CollectiveEpilogueBwdISC_SD_SF_Li256ELb0ELb0ELi1EEENS1_25SingleTileBwdLPTSchedulerILb0ELi128ELb1EEEEEEEEEvNT_6ParamsE,"ax",@progbits
	.align	128
.text._ZN7cutlass13device_kernelIN5flash11enable_sm90INS1_16FlashAttnBwdSm90INS1_25CollectiveMainloopBwdSm90ILi2ELi2ELi2EN4cute5tupleIJNS5_1CILi1EEES8_S8_EEENS6_IJNS7_ILi64EEENS7_ILi128EEESB_EEENS_6half_tEfNS_4arch4Sm90ELb1ELb0ELb1ELb0ELb1ELb1ELb0ELb0ELi2ELi1ELi2ELi1ELb0EEENS1_21CollectiveEpilogueBwdISC_SD_SF_Li256ELb0ELb0ELi1EEENS1_25SingleTileBwdLPTSchedulerILb0ELi128ELb1EEEEEEEEEvNT_6ParamsE:
        .type           _ZN7cutlass13device_kernelIN5flash11enable_sm90INS1_16FlashAttnBwdSm90INS1_25CollectiveMainloopBwdSm90ILi2ELi2ELi2EN4cute5tupleIJNS5_1CILi1EEES8_S8_EEENS6_IJNS7_ILi64EEENS7_ILi128EEESB_EEENS_6half_tEfNS_4arch4Sm90ELb1ELb0ELb1ELb0ELb1ELb1ELb0ELb0ELi2ELi1ELi2ELi1ELb0EEENS1_21CollectiveEpilogueBwdISC_SD_SF_Li256ELb0ELb0ELi1EEENS1_25SingleTileBwdLPTSchedulerILb0ELi128ELb1EEEEEEEEEvNT_6ParamsE,@function
        .size           _ZN7cutlass13device_kernelIN5flash11enable_sm90INS1_16FlashAttnBwdSm90INS1_25CollectiveMainloopBwdSm90ILi2ELi2ELi2EN4cute5tupleIJNS5_1CILi1EEES8_S8_EEENS6_IJNS7_ILi64EEENS7_ILi128EEESB_EEENS_6half_tEfNS_4arch4Sm90ELb1ELb0ELb1ELb0ELb1ELb1ELb0ELb0ELi2ELi1ELi2ELi1ELb0EEENS1_21CollectiveEpilogueBwdISC_SD_SF_Li256ELb0ELb0ELi1EEENS1_25SingleTileBwdLPTSchedulerILb0ELi128ELb1EEEEEEEEEvNT_6ParamsE,(.L_x_93 - _ZN7cutlass13device_kernelIN5flash11enable_sm90INS1_16FlashAttnBwdSm90INS1_25CollectiveMainloopBwdSm90ILi2ELi2ELi2EN4cute5tupleIJNS5_1CILi1EEES8_S8_EEENS6_IJNS7_ILi64EEENS7_ILi128EEESB_EEENS_6half_tEfNS_4arch4Sm90ELb1ELb0ELb1ELb0ELb1ELb1ELb0ELb0ELi2ELi1ELi2ELi1ELb0EEENS1_21CollectiveEpilogueBwdISC_SD_SF_Li256ELb0ELb0ELi1EEENS1_25SingleTileBwdLPTSchedulerILb0ELi128ELb1EEEEEEEEEvNT_6ParamsE)
        .other          _ZN7cutlass13device_kernelIN5flash11enable_sm90INS1_16FlashAttnBwdSm90INS1_25CollectiveMainloopBwdSm90ILi2ELi2ELi2EN4cute5tupleIJNS5_1CILi1EEES8_S8_EEENS6_IJNS7_ILi64EEENS7_ILi128EEESB_EEENS_6half_tEfNS_4arch4Sm90ELb1ELb0ELb1ELb0ELb1ELb1ELb0ELb0ELi2ELi1ELi2ELi1ELb0EEENS1_21CollectiveEpilogueBwdISC_SD_SF_Li256ELb0ELb0ELi1EEENS1_25SingleTileBwdLPTSchedulerILb0ELi128ELb1EEEEEEEEEvNT_6ParamsE,@"STO_CUDA_ENTRY STV_DEFAULT"
_ZN7cutlass13device_kernelIN5flash11enable_sm90INS1_16FlashAttnBwdSm90INS1_25CollectiveMainloopBwdSm90ILi2ELi2ELi2EN4cute5tupleIJNS5_1CILi1EEES8_S8_EEENS6_IJNS7_ILi64EEENS7_ILi128EEESB_EEENS_6half_tEfNS_4arch4Sm90ELb1ELb0ELb1ELb0ELb1ELb1ELb0ELb0ELi2ELi1ELi2ELi1ELb0EEENS1_21CollectiveEpilogueBwdISC_SD_SF_Li256ELb0ELb0ELi1EEENS1_25SingleTileBwdLPTSchedulerILb0ELi128ELb1EEEEEEEEEvNT_6ParamsE:
[----:B------:R-:W-:Y:S01]  /*0000*/  LDC R1, c[0x0][0x37c] ;  /* 0x0000df00ff017b82 */ /* 0x000fe20000000800 */
[----:B------:R-:W-:Y:S05]  /*0010*/  EXIT ;  /* 0x000000000000794d */ /* 0x000fea0003800000 */
.L_x_17:
        /* <DEDUP_REMOVED lines=14> */
.L_x_93:


//--------------------- .text._ZN7cutlass13device_kernelIN5flash11enable_sm90INS1_16FlashAttnBwdSm90INS1_25CollectiveMainloopBwdSm90ILi2ELi2ELi2EN4cute5tupleIJNS5_1CILi1EEES8_S8_EEENS6_IJNS7_ILi64EEENS7_ILi128EEESB_EEENS_6half_tEfNS_4arch4Sm90ELb1ELb0ELb1ELb0ELb0ELb1ELb0ELb0ELi2ELi1ELi2ELi1ELb0EEENS1_24CollectiveEpilogueBwdGQAISC_fSF_Li256ELb0ELb0EEENS1_25SingleTileBwdLPTSchedulerILb0ELi128ELb0EEEEEEEEEvNT_6ParamsE --------------------------
	.section	.text._ZN7cutlass13device_kernelIN5flash11enable_sm90INS1_16FlashAttnBwdSm90INS1_25CollectiveMainloopBwdSm90ILi2ELi2ELi2EN4cute5tupleIJNS5_1CILi1EEES8_S8_EEENS6_IJNS7_ILi64EEENS7_ILi128EEESB_EEENS_6half_tEfNS_4arch4Sm90ELb1ELb0ELb1ELb0ELb0ELb1ELb0ELb0ELi2ELi1ELi2ELi1ELb0EEENS1_24CollectiveEpilogueBwdGQAISC_fSF_Li256ELb0ELb0EEENS1_25SingleTileBwdLPTSchedulerILb0ELi128ELb0EEEEEEEEEvNT_6ParamsE,"ax",@progbits
	.align	128
.text._ZN7cutlass13device_kernelIN5flash11enable_sm90INS1_16FlashAttnBwdSm90INS1_25CollectiveMainloopBwdSm90ILi2ELi2ELi2EN4cute5tupleIJNS5_1CILi1EEES8_S8_EEENS6_IJNS7_ILi64EEENS7_ILi128EEESB_EEENS_6half_tEfNS_4arch4Sm90ELb1ELb0ELb1ELb0ELb0ELb1ELb0ELb0ELi2ELi1ELi2ELi1ELb0EEENS1_24CollectiveEpilogueBwdGQAISC_fSF_Li256ELb0ELb0EEENS1_25SingleTileBwdLPTSchedulerILb0ELi128ELb0EEEEEEEEEvNT_6ParamsE:
        .type           _ZN7cutlass13device_kernelIN5flash11enable_sm90INS1_16FlashAttnBwdSm90INS1_25CollectiveMainloopBwdSm90ILi2ELi2ELi2EN4cute5tupleIJNS5_1CILi1EEES8_S8_EEENS6_IJNS7_ILi64EEENS7_ILi128EEESB_EEENS_6half_tEfNS_4arch4Sm90ELb1ELb0ELb1ELb0ELb0ELb1ELb0ELb0ELi2ELi1ELi2ELi1ELb0EEENS1_24CollectiveEpilogueBwdGQAISC_fSF_Li256ELb0ELb0EEENS1_25SingleTileBwdLPTSchedulerILb0ELi128ELb0EEEEEEEEEvNT_6ParamsE,@function
        .size           _ZN7cutlass13device_kernelIN5flash11enable_sm90INS1_16FlashAttnBwdSm90INS1_25CollectiveMainloopBwdSm90ILi2ELi2ELi2EN4cute5tupleIJNS5_1CILi1EEES8_S8_EEENS6_IJNS7_ILi64EEENS7_ILi128EEESB_EEENS_6half_tEfNS_4arch4Sm90ELb1ELb0ELb1ELb0ELb0ELb1ELb0ELb0ELi2ELi1ELi2ELi1ELb0EEENS1_24CollectiveEpilogueBwdGQAISC_fSF_Li256ELb0ELb0EEENS1_25SingleTileBwdLPTSchedulerILb0ELi128ELb0EEEEEEEEEvNT_6ParamsE,(.L_x_94 - _ZN7cutlass13device_kernelIN5flash11enable_sm90INS1_16FlashAttnBwdSm90INS1_25CollectiveMainloopBwdSm90ILi2ELi2ELi2EN4cute5tupleIJNS5_1CILi1EEES8_S8_EEENS6_IJNS7_ILi64EEENS7_ILi128EEESB_EEENS_6half_tEfNS_4arch4Sm90ELb1ELb0ELb1ELb0ELb0ELb1ELb0ELb0ELi2ELi1ELi2ELi1ELb0EEENS1_24CollectiveEpilogueBwdGQAISC_fSF_Li256ELb0ELb0EEENS1_25SingleTileBwdLPTSchedulerILb0ELi128ELb0EEEEEEEEEvNT_6ParamsE)
        .other          _ZN7cutlass13device_kernelIN5flash11enable_sm90INS1_16FlashAttnBwdSm90INS1_25CollectiveMainloopBwdSm90ILi2ELi2ELi2EN4cute5tupleIJNS5_1CILi1EEES8_S8_EEENS6_IJNS7_ILi64EEENS7_ILi128EEESB_EEENS_6half_tEfNS_4arch4Sm90ELb1ELb0ELb1ELb0ELb0ELb1ELb0ELb0ELi2ELi1ELi2ELi1ELb0EEENS1_24CollectiveEpilogueBwdGQAISC_fSF_Li256ELb0ELb0EEENS1_25SingleTileBwdLPTSchedulerILb0ELi128ELb0EEEEEEEEEvNT_6ParamsE,@"STO_CUDA_ENTRY STV_DEFAULT"
_ZN7cutlass13device_kernelIN5flash11enable_sm90INS1_16FlashAttnBwdSm90INS1_25CollectiveMainloopBwdSm90ILi2ELi2ELi2EN4cute5tupleIJNS5_1CILi1EEES8_S8_EEENS6_IJNS7_ILi64EEENS7_ILi128EEESB_EEENS_6half_tEfNS_4arch4Sm90ELb1ELb0ELb1ELb0ELb0ELb1ELb0ELb0ELi2ELi1ELi2ELi1ELb0EEENS1_24CollectiveEpilogueBwdGQAISC_fSF_Li256ELb0ELb0EEENS1_25SingleTileBwdLPTSchedulerILb0ELi128ELb0EEEEEEEEEvNT_6ParamsE:
[----:B------:R-:W-:Y:S01]  /*0000*/  LDC R1, c[0x0][0x37c] ;  /* 0x0000df00ff017b82 */ /* 0x000fe20000000800 */
[----:B------:R-:W-:Y:S05]  /*0010*/  EXIT ;  /* 0x000000000000794d */ /* 0x000fea0003800000 */
.L_x_18:
        /* <DEDUP_REMOVED lines=14> */
.L_x_94:


//--------------------- .text._ZN7cutlass13device_kernelIN5flash11enable_sm90INS1_16FlashAttnBwdSm90INS1_25CollectiveMainloopBwdSm90ILi2ELi2ELi2EN4cute5tupleIJNS5_1CILi1EEES8_S8_EEENS6_IJNS7_ILi64EEENS7_ILi128EEESB_EEENS_6half_tEfNS_4arch4Sm90ELb1ELb0ELb1ELb0ELb1ELb1ELb0ELb0ELi2ELi1ELi2ELi1ELb0EEENS1_24CollectiveEpilogueBwdGQAISC_fSF_Li256ELb0ELb1EEENS1_25SingleTileBwdLPTSchedulerILb0ELi128ELb1EEEEEEEEEvNT_6ParamsE --------------------------
	.section	.text._ZN7cutlass13device_kernelIN5flash11enable_sm90INS1_16FlashAttnBwdSm90INS1_25CollectiveMainloopBwdSm90ILi2ELi2ELi2EN4cute5tupleIJNS5_1CILi1EEES8_S8_EEENS6_IJNS7_ILi64EEENS7_ILi128EEESB_EEENS_6half_tEfNS_4arch4Sm90ELb1ELb0ELb1ELb0ELb1ELb1ELb0ELb0ELi2ELi1ELi2ELi1ELb0EEENS1_24CollectiveEpilogueBwdGQAISC_fSF_Li256ELb0ELb1EEENS1_25SingleTileBwdLPTSchedulerILb0ELi128ELb1EEEEEEEEEvNT_6ParamsE,"ax",@progbits
	.align	128
.text._ZN7cutlass13device_kernelIN5flash11enable_sm90INS1_16FlashAttnBwdSm90INS1_25CollectiveMainloopBwdSm90ILi2ELi2ELi2EN4cute5tupleIJNS5_1CILi1EEES8_S8_EEENS6_IJNS7_ILi64EEENS7_ILi128EEESB_EEENS_6half_tEfNS_4arch4Sm90ELb1ELb0ELb1ELb0ELb1ELb1ELb0ELb0ELi2ELi1ELi2ELi1ELb0EEENS1_24CollectiveEpilogueBwdGQAISC_fSF_Li256ELb0ELb1EEENS1_25SingleTileBwdLPTSchedulerILb0ELi128ELb1EEEEEEEEEvNT_6ParamsE:
        .type           _ZN7cutlass13device_kernelIN5flash11enable_sm90INS1_16FlashAttnBwdSm90INS1_25CollectiveMainloopBwdSm90ILi2ELi2ELi2EN4cute5tupleIJNS5_1CILi1EEES8_S8_EEENS6_IJNS7_ILi64EEENS7_ILi128EEESB_EEENS_6half_tEfNS_4arch4Sm90ELb1ELb0ELb1ELb0ELb1ELb1ELb0ELb0ELi2ELi1ELi2ELi1ELb0EEENS1_24CollectiveEpilogueBwdGQAISC_fSF_Li256ELb0ELb1EEENS1_25SingleTileBwdLPTSchedulerILb0ELi128ELb1EEEEEEEEEvNT_6ParamsE,@function
        .size           _ZN7cutlass13device_kernelIN5flash11enable_sm90INS1_16FlashAttnBwdSm90INS1_25CollectiveMainloopBwdSm90ILi2ELi2ELi2EN4cute5tupleIJNS5_1CILi1EEES8_S8_EEENS6_IJNS7_ILi64EEENS7_ILi128EEESB_EEENS_6half_tEfNS_4arch4Sm90ELb1ELb0ELb1ELb0ELb1ELb1ELb0ELb0ELi2ELi1ELi2ELi1ELb0EEENS1_24CollectiveEpilogueBwdGQAISC_fSF_Li256ELb0ELb1EEENS1_25SingleTileBwdLPTSchedulerILb0ELi128ELb1EEEEEEEEEvNT_6ParamsE,(.L_x_95 - _ZN7cutlass13device_kernelIN5flash11enable_sm90INS1_16FlashAttnBwdSm90INS1_25CollectiveMainloopBwdSm90ILi2ELi2ELi2EN4cute5tupleIJNS5_1CILi1EEES8_S8_EEENS6_IJNS7_ILi64EEENS7_ILi128EEESB_EEENS_6half_tEfNS_4arch4Sm90ELb1ELb0ELb1ELb0ELb1ELb1ELb0ELb0ELi2ELi1ELi2ELi1ELb0EEENS1_24CollectiveEpilogueBwdGQAISC_fSF_Li256ELb0ELb1EEENS1_25SingleTileBwdLPTSchedulerILb0ELi128ELb1EEEEEEEEEvNT_6ParamsE)
        .other          _ZN7cutlass13device_kernelIN5flash11enable_sm90INS1_16FlashAttnBwdSm90INS1_25CollectiveMainloopBwdSm90ILi2ELi2ELi2EN4cute5tupleIJNS5_1CILi1EEES8_S8_EEENS6_IJNS7_ILi64EEENS7_ILi128EEESB_EEENS_6half_tEfNS_4arch4Sm90ELb1ELb0ELb1ELb0ELb1ELb1ELb0ELb0ELi2ELi1ELi2ELi1ELb0EEENS1_24CollectiveEpilogueBwdGQAISC_fSF_Li256ELb0ELb1EEENS1_25SingleTileBwdLPTSchedulerILb0ELi128ELb1EEEEEEEEEvNT_6ParamsE,@"STO_CUDA_ENTRY STV_DEFAULT"
_ZN7cutlass13device_kernelIN5flash11enable_sm90INS1_16FlashAttnBwdSm90INS1_25CollectiveMainloopBwdSm90ILi2ELi2ELi2EN4cute5tupleIJNS5_1CILi1EEES8_S8_EEENS6_IJNS7_ILi64EEENS7_ILi128EEESB_EEENS_6half_tEfNS_4arch4Sm90ELb1ELb0ELb1ELb0ELb1ELb1ELb0ELb0ELi2ELi1ELi2ELi1ELb0EEENS1_24CollectiveEpilogueBwdGQAISC_fSF_Li256ELb0ELb1EEENS1_25SingleTileBwdLPTSchedulerILb0ELi128ELb1EEEEEEEEEvNT_6ParamsE:
[----:B------:R-:W-:Y:S01]  /*0000*/  LDC R1, c[0x0][0x37c] ;  /* 0x0000df00ff017b82 */ /* 0x000fe20000000800 */
[----:B------:R-:W-:Y:S05]  /*0010*/  EXIT ;  /* 0x000000000000794d */ /* 0x000fea0003800000 */
.L_x_19:
        /* <DEDUP_REMOVED lines=14> */
.L_x_95:


//--------------------- .text._ZN7cutlass13device_kernelIN5flash22FlashAttnBwdPreprocessIN4cute5tupleIJNS3_1CILi64EEENS5_ILi128EEEEEENS_6half_tEfNS_4arch4Sm90ELb1ELb0EEEEEvNT_6ParamsE --------------------------
	.section	.text._ZN7cutlass13device_kernelIN5flash22FlashAttnBwdPreprocessIN4cute5tupleIJNS3_1CILi64EEENS5_ILi128EEEEEENS_6half_tEfNS_4arch4Sm90ELb1ELb0EEEEEvNT_6ParamsE,"ax",@progbits
	.align	128
.text._ZN7cutlass13device_kernelIN5flash22FlashAttnBwdPreprocessIN4cute5tupleIJNS3_1CILi64EEENS5_ILi128EEEEEENS_6half_tEfNS_4arch4Sm90ELb1ELb0EEEEEvNT_6ParamsE:
        .type           _ZN7cutlass13device_kernelIN5flash22FlashAttnBwdPreprocessIN4cute5tupleIJNS3_1CILi64EEENS5_ILi128EEEEEENS_6half_tEfNS_4arch4Sm90ELb1ELb0EEEEEvNT_6ParamsE,@function
        .size           _ZN7cutlass13device_kernelIN5flash22FlashAttnBwdPreprocessIN4cute5tupleIJNS3_1CILi64EEENS5_ILi128EEEEEENS_6half_tEfNS_4arch4Sm90ELb1ELb0EEEEEvNT_6ParamsE,(.L_x_96 - _ZN7cutlass13device_kernelIN5flash22FlashAttnBwdPreprocessIN4cute5tupleIJNS3_1CILi64EEENS5_ILi128EEEEEENS_6half_tEfNS_4arch4Sm90ELb1ELb0EEEEEvNT_6ParamsE)
        .other          _ZN7cutlass13device_kernelIN5flash22FlashAttnBwdPreprocessIN4cute5tupleIJNS3_1CILi64EEENS5_ILi128EEEEEENS_6half_tEfNS_4arch4Sm90ELb1ELb0EEEEEvNT_6ParamsE,@"STO_CUDA_ENTRY STV_DEFAULT"
_ZN7cutlass13device_kernelIN5flash22FlashAttnBwdPreprocessIN4cute5tupleIJNS3_1CILi64EEENS5_ILi128EEEEEENS_6half_tEfNS_4arch4Sm90ELb1ELb0EEEEEvNT_6ParamsE:
[----:B------:R-:W-:Y:S01]  /*0000*/  LDC R1, c[0x0][0x37c] ;  /* 0x0000df00ff017b82 */ /* 0x000fe20000000800 */
[----:B------:R-:W0:Y:S07]  /*0010*/  S2R R0, SR_TID.X ;  /* 0x0000000000007919 */ /* 0x000e2e0000002100 */
[----:B------:R-:W1:Y:S01]  /*0020*/  S2UR UR11, SR_CTAID.X ;  /* 0x00000000000b79c3 */ /* 0x000e620000002500 */
[----:B------:R-:W2:Y:S01]  /*0030*/  LDCU UR7, c[0x0][0x388] ;  /* 0x00007100ff0777ac */ /* 0x000ea20008000800 */
[----:B------:R-:W-:Y:S01]  /*0040*/  HFMA2 R41, -RZ, RZ, 0, 0 ;  /* 0x00000000ff297431 */ /* 0x000fe200000001ff */
[----:B------:R-:W3:Y:S01]  /*0050*/  S2R R4, SR_CTAID.Z ;  /* 0x0000000000047919 */ /* 0x000ee20000002700 */
[----:B------:R-:W4:Y:S04]  /*0060*/  LDCU UR4, c[0x0][0x38c] ;  /* 0x00007180ff0477ac */ /* 0x000f280008000800 */
[----:B------:R-:W3:Y:S01]  /*0070*/  S2UR UR14, SR_CTAID.Y ;  /* 0x00000000000e79c3 */ /* 0x000ee20000002600 */
[----:B------:R-:W3:Y:S07]  /*0080*/  LDCU.64 UR12, c[0x0][0x358] ;  /* 0x00006b00ff0c77ac */ /* 0x000eee0008000a00 */
[----:B------:R-:W3:Y:S01]  /*0090*/  LDC.64 R14, c[0x0][0x3a0] ;  /* 0x0000e800ff0e7b82 */ /* 0x000ee20000000a00 */
[----:B-1----:R-:W-:-:S07]  /*00a0*/  USHF.L.U32 UR6, UR11, 0x6, URZ ;  /* 0x000000060b067899 */ /* 0x002fce00080006ff */
[----:B------:R-:W1:Y:S01]  /*00b0*/  LDC.64 R22, c[0x0][0x3a8] ;  /* 0x0000ea00ff167b82 */ /* 0x000e620000000a00 */
[----:B--2---:R-:W-:Y:S01]  /*00c0*/  UIADD3 UR10, UPT, UPT, -UR6, UR7, URZ ;  /* 0x00000007060a7290 */ /* 0x004fe2000fffe1ff */
[----:B0-----:R-:W-:Y:S02]  /*00d0*/  SHF.L.U32 R40, R0, 0x3, RZ ;  /* 0x0000000300287819 */ /* 0x001fe400000006ff */
[----:B------:R-:W-:-:S04]  /*00e0*/  SHF.R.U32.HI R2, RZ, 0x4, R0 ;  /* 0x00000004ff027819 */ /* 0x000fc80000011600 */
[----:B------:R-:W0:Y:S01]  /*00f0*/  LDC.64 R20, c[0x0][0x3c0] ;  /* 0x0000f000ff147b82 */ /* 0x000e220000000a00 */
[----:B------:R-:W-:Y:S02]  /*0100*/  LOP3.LUT R40, R40, 0x78, RZ, 0xc0, !PT ;  /* 0x0000007828287812 */ /* 0x000fe400078ec0ff */
[----:B------:R-:W-:Y:S02]  /*0110*/  IADD3 R3, PT, PT, R2, 0x10, RZ ;  /* 0x0000001002037810 */ /* 0x000fe40007ffe0ff */
[----:B----4-:R-:W-:Y:S01]  /*0120*/  ISETP.GE.AND P0, PT, R40, UR4, PT ;  /* 0x0000000428007c0c */ /* 0x010fe2000bf06270 */
[----:B------:R-:W-:Y:S01]  /*0130*/  UIMAD.WIDE.U32 UR4, UR11, 0x40, URZ ;  /* 0x000000400b0478a5 */ /* 0x000fe2000f8e00ff */
[----:B---3--:R-:W-:Y:S01]  /*0140*/  IMAD.WIDE.U32 R8, R14, UR14, R40 ;  /* 0x0000000e0e087c25 */ /* 0x008fe2000f8e0028 */
[----:B------:R-:W2:Y:S01]  /*0150*/  LDC.64 R12, c[0x0][0x3c8] ;  /* 0x0000f200ff0c7b82 */ /* 0x000ea20000000a00 */
[----:B------:R-:W-:Y:S02]  /*0160*/  ISETP.GE.OR P1, PT, R3, UR10, P0 ;  /* 0x0000000a03007c0c */ /* 0x000fe40008726670 */
[C---:B------:R-:W-:Y:S01]  /*0170*/  ISETP.GE.OR P2, PT, R2.reuse, UR10, P0 ;  /* 0x0000000a02007c0c */ /* 0x040fe20008746670 */
[----:B------:R-:W-:Y:S01]  /*0180*/  IMAD R9, R15, UR14, R9 ;  /* 0x0000000e0f097c24 */ /* 0x000fe2000f8e0209 */
[----:B------:R-:W-:-:S02]  /*0190*/  LOP3.LUT R7, R2, UR4, RZ, 0xfc, !PT ;  /* 0x0000000402077c12 */ /* 0x000fc4000f8efcff */
[----:B------:R-:W-:Y:S01]  /*01a0*/  IADD3 R6, PT, PT, R2, 0x30, RZ ;  /* 0x0000003002067810 */ /* 0x000fe20007ffe0ff */
[----:B------:R-:W3:Y:S01]  /*01b0*/  LDC.64 R14, c[0x0][0x3b8] ;  /* 0x0000ee00ff0e7b82 */ /* 0x000ee20000000a00 */
[----:B-1----:R-:W-:-:S04]  /*01c0*/  IMAD.WIDE.U32 R28, R4, R22, R8 ;  /* 0x00000016041c7225 */ /* 0x002fc800078e0008 */
[----:B------:R-:W-:Y:S01]  /*01d0*/  IMAD R29, R4, R23, R29 ;  /* 0x00000017041d7224 */ /* 0x000fe200078e021d */
[C---:B------:R-:W-:Y:S02]  /*01e0*/  @!P1 IADD3 R19, P3, PT, R7.reuse, 0x10, RZ ;  /* 0x0000001007139810 */ /* 0x040fe40007f7e0ff */
[----:B------:R-:W1:Y:S01]  /*01f0*/  @!P1 LDC.64 R16, c[0x0][0x398] ;  /* 0x0000e600ff109b82 */ /* 0x000e620000000a00 */
[----:B0-----:R-:W-:Y:S01]  /*0200*/  IMAD.WIDE.U32 R10, R20, UR14, R40 ;  /* 0x0000000e140a7c25 */ /* 0x001fe2000f8e0028 */
[----:B------:R-:W-:Y:S02]  /*0210*/  @!P1 IADD3.X R5, PT, PT, RZ, UR5, RZ, P3, !PT ;  /* 0x00000005ff059c10 */ /* 0x000fe40009ffe4ff */
[----:B------:R-:W-:Y:S01]  /*0220*/  @!P1 IADD3 R25, P4, PT, R7, 0x10, RZ ;  /* 0x0000001007199810 */ /* 0x000fe20007f9e0ff */
[----:B------:R-:W-:-:S03]  /*0230*/  IMAD R11, R21, UR14, R11 ;  /* 0x0000000e150b7c24 */ /* 0x000fc6000f8e020b */
[----:B------:R-:W0:Y:S01]  /*0240*/  @!P1 LDC.64 R52, c[0x0][0x380] ;  /* 0x0000e000ff349b82 */ /* 0x000e220000000a00 */
[C---:B--2---:R-:W-:Y:S01]  /*0250*/  IMAD.WIDE.U32 R26, R4.reuse, R12, R10 ;  /* 0x0000000c041a7225 */ /* 0x044fe200078e000a */
[----:B------:R-:W-:Y:S02]  /*0260*/  @!P1 IADD3.X R23, PT, PT, RZ, UR5, RZ, P4, !PT ;  /* 0x00000005ff179c10 */ /* 0x000fe4000a7fe4ff */
[----:B------:R-:W-:Y:S01]  /*0270*/  @!P2 MOV R12, R28 ;  /* 0x0000001c000ca202 */ /* 0x000fe20000000f00 */
[----:B------:R-:W-:Y:S01]  /*0280*/  IMAD R27, R4, R13, R27 ;  /* 0x0000000d041b7224 */ /* 0x000fe200078e021b */
[----:B------:R-:W-:Y:S02]  /*0290*/  @!P2 MOV R13, R29 ;  /* 0x0000001d000da202 */ /* 0x000fe40000000f00 */
[----:B------:R-:W2:Y:S01]  /*02a0*/  LDC.64 R50, c[0x0][0x3b0] ;  /* 0x0000ec00ff327b82 */ /* 0x000ea20000000a00 */
[----:B---3--:R-:W-:Y:S02]  /*02b0*/  @!P1 IMAD R18, R23, R14, RZ ;  /* 0x0000000e17129224 */ /* 0x008fe400078e02ff */
[----:B-1----:R-:W-:Y:S01]  /*02c0*/  @!P1 IMAD R8, R5, R16, RZ ;  /* 0x0000001005089224 */ /* 0x002fe200078e02ff */
[----:B------:R-:W-:-:S04]  /*02d0*/  IADD3 R5, PT, PT, R2, 0x20, RZ ;  /* 0x0000002002057810 */ /* 0x000fc80007ffe0ff */
[----:B------:R-:W1:Y:S01]  /*02e0*/  LDC.64 R10, c[0x0][0x3b8] ;  /* 0x0000ee00ff0a7b82 */ /* 0x000e620000000a00 */
[----:B------:R-:W-:Y:S01]  /*02f0*/  @!P1 IMAD R21, R19, R17, R8 ;  /* 0x0000001113159224 */ /* 0x000fe200078e0208 */
[----:B------:R-:W-:Y:S01]  /*0300*/  ISETP.GE.OR P3, PT, R5, UR10, P0 ;  /* 0x0000000a05007c0c */ /* 0x000fe20008766670 */
[----:B------:R-:W-:Y:S01]  /*0310*/  @!P1 IMAD.WIDE.U32 R16, R19, R16, R28 ;  /* 0x0000001013109225 */ /* 0x000fe200078e001c */
[----:B------:R-:W-:-:S04]  /*0320*/  ISETP.GE.OR P0, PT, R6, UR10, P0 ;  /* 0x0000000a06007c0c */ /* 0x000fc80008706670 */
[----:B------:R-:W3:Y:S01]  /*0330*/  @!P2 LDC.64 R8, c[0x0][0x398] ;  /* 0x0000e600ff08ab82 */ /* 0x000ee20000000a00 */
[----:B------:R-:W-:Y:S01]  /*0340*/  @!P1 IMAD R19, R25, R15, R18 ;  /* 0x0000000f19139224 */ /* 0x000fe200078e0212 */
[----:B------:R-:W-:Y:S01]  /*0350*/  @!P1 IADD3 R17, PT, PT, R17, R21, RZ ;  /* 0x0000001511119210 */ /* 0x000fe20007ffe0ff */
[----:B------:R-:W-:Y:S01]  /*0360*/  @!P1 IMAD.WIDE.U32 R14, R25, R14, R26 ;  /* 0x0000000e190e9225 */ /* 0x000fe200078e001a */
[----:B0-----:R-:W-:-:S04]  /*0370*/  @!P1 LEA R52, P4, R16, R52, 0x1 ;  /* 0x0000003410349211 */ /* 0x001fc800078808ff */
[----:B------:R-:W0:Y:S01]  /*0380*/  @!P2 LDC.64 R44, c[0x0][0x380] ;  /* 0x0000e000ff2cab82 */ /* 0x000e220000000a00 */
[----:B------:R-:W-:Y:S02]  /*0390*/  @!P1 LEA.HI.X R53, R16, R53, R17, 0x1, P4 ;  /* 0x0000003510359211 */ /* 0x000fe400020f0c11 */
[----:B------:R-:W-:Y:S02]  /*03a0*/  @!P1 IADD3 R15, PT, PT, R15, R19, RZ ;  /* 0x000000130f0f9210 */ /* 0x000fe40007ffe0ff */
[----:B--2---:R-:W-:Y:S02]  /*03b0*/  @!P1 LEA R50, P4, R14, R50, 0x1 ;  /* 0x000000320e329211 */ /* 0x004fe400078808ff */
[----:B------:R-:W-:Y:S01]  /*03c0*/  @!P2 MOV R16, R26 ;  /* 0x0000001a0010a202 */ /* 0x000fe20000000f00 */
[----:B------:R-:W2:Y:S01]  /*03d0*/  LDC.64 R22, c[0x0][0x3b0] ;  /* 0x0000ec00ff167b82 */ /* 0x000ea20000000a00 */
[----:B------:R-:W-:Y:S01]  /*03e0*/  @!P2 MOV R17, R27 ;  /* 0x0000001b0011a202 */ /* 0x000fe20000000f00 */
[----:B-1----:R-:W-:Y:S01]  /*03f0*/  @!P2 IMAD R20, R10, UR5, RZ ;  /* 0x000000050a14ac24 */ /* 0x002fe2000f8e02ff */
[----:B------:R-:W-:-:S02]  /*0400*/  @!P1 LEA.HI.X R51, R14, R51, R15, 0x1, P4 ;  /* 0x000000330e339211 */ /* 0x000fc400020f0c0f */
[C---:B------:R-:W-:Y:S01]  /*0410*/  @!P3 IADD3 R15, P4, PT, R7.reuse, 0x20, RZ ;  /* 0x00000020070fb810 */ /* 0x040fe20007f9e0ff */
[C---:B------:R-:W-:Y:S01]  /*0420*/  @!P2 IMAD R31, R7.reuse, R11, R20 ;  /* 0x0000000b071fa224 */ /* 0x040fe200078e0214 */
[----:B------:R-:W-:Y:S01]  /*0430*/  @!P3 MOV R32, R28 ;  /* 0x0000001c0020b202 */ /* 0x000fe20000000f00 */
[----:B------:R-:W1:Y:S01]  /*0440*/  @!P3 LDC.64 R38, c[0x0][0x398] ;  /* 0x0000e600ff26bb82 */ /* 0x000e620000000a00 */
[----:B---3--:R-:W-:Y:S01]  /*0450*/  @!P2 IMAD R18, R8, UR5, RZ ;  /* 0x000000050812ac24 */ /* 0x008fe2000f8e02ff */
[----:B------:R-:W-:Y:S01]  /*0460*/  @!P3 IADD3.X R19, PT, PT, RZ, UR5, RZ, P4, !PT ;  /* 0x00000005ff13bc10 */ /* 0x000fe2000a7fe4ff */
[C---:B------:R-:W-:Y:S01]  /*0470*/  @!P2 IMAD.WIDE.U32 R12, R7.reuse, R8, R12 ;  /* 0x00000008070ca225 */ /* 0x040fe200078e000c */
[----:B------:R-:W-:Y:S02]  /*0480*/  @!P3 MOV R33, R29 ;  /* 0x0000001d0021b202 */ /* 0x000fe40000000f00 */
[----:B------:R-:W-:Y:S01]  /*0490*/  @!P3 MOV R24, R26 ;  /* 0x0000001a0018b202 */ /* 0x000fe20000000f00 */
[C---:B------:R-:W-:Y:S01]  /*04a0*/  @!P2 IMAD R21, R7.reuse, R9, R18 ;  /* 0x000000090715a224 */ /* 0x040fe200078e0212 */
[----:B------:R-:W3:Y:S01]  /*04b0*/  @!P0 LDC.64 R36, c[0x0][0x398] ;  /* 0x0000e600ff248b82 */ /* 0x000ee20000000a00 */
[C---:B------:R-:W-:Y:S01]  /*04c0*/  @!P0 IADD3 R9, P5, PT, R7.reuse, 0x30, RZ ;  /* 0x0000003007098810 */ /* 0x040fe20007fbe0ff */
[----:B------:R-:W-:Y:S01]  /*04d0*/  @!P2 IMAD.WIDE.U32 R16, R7, R10, R16 ;  /* 0x0000000a0710a225 */ /* 0x000fe200078e0010 */
[----:B0-----:R-:W-:-:S02]  /*04e0*/  @!P2 LEA R44, P4, R12, R44, 0x1 ;  /* 0x0000002c0c2ca211 */ /* 0x001fc400078808ff */
[----:B------:R-:W-:Y:S02]  /*04f0*/  @!P0 IADD3.X R11, PT, PT, RZ, UR5, RZ, P5, !PT ;  /* 0x00000005ff0b8c10 */ /* 0x000fe4000affe4ff */
[----:B------:R-:W-:Y:S01]  /*0500*/  @!P2 IADD3 R10, PT, PT, R13, R21, RZ ;  /* 0x000000150d0aa210 */ /* 0x000fe20007ffe0ff */
[----:B------:R-:W0:Y:S01]  /*0510*/  @!P3 LDC.64 R46, c[0x0][0x380] ;  /* 0x0000e000ff2ebb82 */ /* 0x000e220000000a00 */
[----:B------:R-:W-:Y:S02]  /*0520*/  @!P2 IADD3 R8, PT, PT, R17, R31, RZ ;  /* 0x0000001f1108a210 */ /* 0x000fe40007ffe0ff */
[----:B------:R-:W-:Y:S02]  /*0530*/  @!P2 LEA.HI.X R45, R12, R45, R10, 0x1, P4 ;  /* 0x0000002d0c2da211 */ /* 0x000fe400020f0c0a */
[----:B------:R-:W-:Y:S02]  /*0540*/  CS2R R12, SRZ ;  /* 0x00000000000c7805 */ /* 0x000fe4000001ff00 */
[----:B--2---:R-:W-:-:S02]  /*0550*/  @!P2 LEA R22, P5, R16, R22, 0x1 ;  /* 0x000000161016a211 */ /* 0x004fc400078a08ff */
[----:B------:R-:W-:Y:S01]  /*0560*/  @!P3 MOV R25, R27 ;  /* 0x0000001b0019b202 */ /* 0x000fe20000000f00 */
[-C--:B-1----:R-:W-:Y:S01]  /*0570*/  @!P3 IMAD R14, R19, R38.reuse, RZ ;  /* 0x00000026130eb224 */ /* 0x082fe200078e02ff */
[----:B------:R-:W1:Y:S01]  /*0580*/  LDC.64 R34, c[0x0][0x3b8] ;  /* 0x0000ee00ff227b82 */ /* 0x000e620000000a00 */
[----:B------:R-:W-:Y:S01]  /*0590*/  @!P2 LEA.HI.X R23, R16, R23, R8, 0x1, P5 ;  /* 0x000000171017a211 */ /* 0x000fe200028f0c08 */
[----:B------:R-:W-:-:S04]  /*05a0*/  @!P3 IMAD.WIDE.U32 R32, R15, R38, R32 ;  /* 0x000000260f20b225 */ /* 0x000fc800078e0020 */
[----:B------:R-:W-:Y:S01]  /*05b0*/  @!P3 IMAD R39, R15, R39, R14 ;  /* 0x000000270f27b224 */ /* 0x000fe200078e020e */
[----:B------:R-:W-:Y:S01]  /*05c0*/  CS2R R14, SRZ ;  /* 0x00000000000e7805 */ /* 0x000fe2000001ff00 */
[-C--:B---3--:R-:W-:Y:S01]  /*05d0*/  @!P0 IMAD R10, R11, R36.reuse, RZ ;  /* 0x000000240b0a8224 */ /* 0x088fe200078e02ff */
[----:B------:R-:W2:Y:S01]  /*05e0*/  LDC.64 R30, c[0x0][0x3b8] ;  /* 0x0000ee00ff1e7b82 */ /* 0x000ea20000000a00 */
[----:B------:R-:W-:-:S03]  /*05f0*/  @!P0 IMAD.WIDE.U32 R28, R9, R36, R28 ;  /* 0x00000024091c8225 */ /* 0x000fc600078e001c */
[----:B------:R3:W4:Y:S01]  /*0600*/  @!P2 LDG.E.128 R12, desc[UR12][R22.64] ;  /* 0x0000000c160ca981 */ /* 0x000722000c1e1d00 */
[----:B------:R-:W-:Y:S01]  /*0610*/  @!P0 IMAD R37, R9, R37, R10 ;  /* 0x0000002509258224 */ /* 0x000fe200078e020a */
[----:B------:R-:W-:Y:S02]  /*0620*/  CS2R R8, SRZ ;  /* 0x0000000000087805 */ /* 0x000fe4000001ff00 */
[----:B------:R-:W-:Y:S01]  /*0630*/  CS2R R10, SRZ ;  /* 0x00000000000a7805 */ /* 0x000fe2000001ff00 */
[----:B------:R-:W2:Y:S01]  /*0640*/  @!P0 LDC.64 R42, c[0x0][0x380] ;  /* 0x0000e000ff2a8b82 */ /* 0x000ea20000000a00 */
[----:B------:R-:W-:Y:S02]  /*0650*/  CS2R R16, SRZ ;  /* 0x0000000000107805 */ /* 0x000fe4000001ff00 */
[----:B------:R-:W-:Y:S02]  /*0660*/  CS2R R18, SRZ ;  /* 0x0000000000127805 */ /* 0x000fe4000001ff00 */
[----:B------:R0:W4:Y:S03]  /*0670*/  @!P2 LDG.E.128 R8, desc[UR12][R44.64] ;  /* 0x0000000c2c08a981 */ /* 0x000126000c1e1d00 */
[----:B------:R-:W2:Y:S01]  /*0680*/  LDC.64 R48, c[0x0][0x3b0] ;  /* 0x0000ec00ff307b82 */ /* 0x000ea20000000a00 */
[----:B------:R-:W-:-:S02]  /*0690*/  @!P3 IADD3 R41, P2, PT, R7, 0x20, RZ ;  /* 0x000000200729b810 */ /* 0x000fc40007f5e0ff */
[----:B------:R-:W-:Y:S02]  /*06a0*/  CS2R R20, SRZ ;  /* 0x0000000000147805 */ /* 0x000fe4000001ff00 */
[----:B---3--:R-:W-:Y:S01]  /*06b0*/  CS2R R22, SRZ ;  /* 0x0000000000167805 */ /* 0x008fe2000001ff00 */
[----:B------:R-:W3:Y:S02]  /*06c0*/  @!P1 LDG.E.128 R16, desc[UR12][R52.64] ;  /* 0x0000000c34109981 */ /* 0x000ee4000c1e1d00 */
[----:B0-----:R-:W0:Y:S01]  /*06d0*/  LDC.64 R44, c[0x0][0x3b0] ;  /* 0x0000ec00ff2c7b82 */ /* 0x001e220000000a00 */
[----:B------:R-:W-:Y:S02]  /*06e0*/  @!P3 IADD3.X R36, PT, PT, RZ, UR5, RZ, P2, !PT ;  /* 0x00000005ff24bc10 */ /* 0x000fe400097fe4ff */
[----:B------:R1:W3:Y:S01]  /*06f0*/  @!P1 LDG.E.128 R20, desc[UR12][R50.64] ;  /* 0x0000000c32149981 */ /* 0x0002e2000c1e1d00 */
[----:B------:R-:W-:Y:S02]  /*0700*/  @!P0 IADD3 R7, P2, PT, R7, 0x30, RZ ;  /* 0x0000003007078810 */ /* 0x000fe40007f5e0ff */
[----:B------:R-:W-:-:S02]  /*0710*/  @!P3 IADD3 R33, PT, PT, R33, R39, RZ ;  /* 0x000000272121b210 */ /* 0x000fc40007ffe0ff */
[----:B------:R-:W-:Y:S02]  /*0720*/  @!P3 LEA R46, P1, R32, R46, 0x1 ;  /* 0x0000002e202eb211 */ /* 0x000fe400078208ff */
[----:B------:R-:W-:Y:S01]  /*0730*/  @!P0 IADD3.X R39, PT, PT, RZ, UR5, RZ, P2, !PT ;  /* 0x00000005ff278c10 */ /* 0x000fe200097fe4ff */
[-C--:B-1----:R-:W-:Y:S01]  /*0740*/  @!P3 IMAD R36, R36, R34.reuse, RZ ;  /* 0x000000222424b224 */ /* 0x082fe200078e02ff */
[----:B------:R-:W-:Y:S01]  /*0750*/  @!P3 LEA.HI.X R47, R32, R47, R33, 0x1, P1 ;  /* 0x0000002f202fb211 */ /* 0x000fe200008f0c21 */
[----:B------:R-:W-:Y:S01]  /*0760*/  @!P3 IMAD.WIDE.U32 R24, R41, R34, R24 ;  /* 0x000000222918b225 */ /* 0x000fe200078e0018 */
[----:B------:R-:W-:Y:S01]  /*0770*/  @!P0 IADD3 R37, PT, PT, R29, R37, RZ ;  /* 0x000000251d258210 */ /* 0x000fe20007ffe0ff */
[----:B------:R-:W1:Y:S02]  /*0780*/  LDC.64 R50, c[0x0][0x400] ;  /* 0x00010000ff327b82 */ /* 0x000e640000000a00 */
[----:B--2---:R-:W-:Y:S02]  /*0790*/  @!P0 IMAD R32, R39, R30, RZ ;  /* 0x0000001e27208224 */ /* 0x004fe400078e02ff */
[----:B------:R-:W-:Y:S01]  /*07a0*/  @!P3 IMAD R35, R41, R35, R36 ;  /* 0x000000232923b224 */ /* 0x000fe200078e0224 */
[----:B------:R-:W-:Y:S01]  /*07b0*/  @!P0 LEA R42, P1, R28, R42, 0x1 ;  /* 0x0000002a1c2a8211 */ /* 0x000fe200078208ff */
[----:B------:R-:W-:-:S02]  /*07c0*/  @!P0 IMAD R31, R7, R31, R32 ;  /* 0x0000001f071f8224 */ /* 0x000fc400078e0220 */
[----:B------:R-:W-:Y:S01]  /*07d0*/  @!P0 IMAD.WIDE.U32 R32, R7, R30, R26 ;  /* 0x0000001e07208225 */ /* 0x000fe200078e001a */
[----:B------:R-:W-:Y:S02]  /*07e0*/  @!P3 IADD3 R35, PT, PT, R25, R35, RZ ;  /* 0x000000231923b210 */ /* 0x000fe40007ffe0ff */
[----:B------:R-:W-:Y:S02]  /*07f0*/  @!P3 LEA R48, P2, R24, R48, 0x1 ;  /* 0x000000301830b211 */ /* 0x000fe400078408ff */
[----:B------:R-:W-:Y:S02]  /*0800*/  @!P0 LEA.HI.X R43, R28, R43, R37, 0x1, P1 ;  /* 0x0000002b1c2b8211 */ /* 0x000fe400008f0c25 */
[----:B------:R-:W-:Y:S02]  /*0810*/  @!P0 IADD3 R7, PT, PT, R33, R31, RZ ;  /* 0x0000001f21078210 */ /* 0x000fe40007ffe0ff */
[----:B0-----:R-:W-:Y:S02]  /*0820*/  @!P0 LEA R44, P1, R32, R44, 0x1 ;  /* 0x0000002c202c8211 */ /* 0x001fe400078208ff */
[----:B------:R-:W-:-:S02]  /*0830*/  CS2R R26, SRZ ;  /* 0x00000000001a7805 */ /* 0x000fc4000001ff00 */
[----:B------:R-:W-:Y:S02]  /*0840*/  @!P3 LEA.HI.X R49, R24, R49, R35, 0x1, P2 ;  /* 0x000000311831b211 */ /* 0x000fe400010f0c23 */
[----:B------:R-:W-:Y:S02]  /*0850*/  CS2R R24, SRZ ;  /* 0x0000000000187805 */ /* 0x000fe4000001ff00 */
[----:B------:R-:W-:Y:S02]  /*0860*/  CS2R R28, SRZ ;  /* 0x00000000001c7805 */ /* 0x000fe4000001ff00 */
[----:B------:R-:W-:Y:S02]  /*0870*/  CS2R R30, SRZ ;  /* 0x00000000001e7805 */ /* 0x000fe4000001ff00 */
[----:B------:R-:W-:Y:S02]  /*0880*/  @!P0 LEA.HI.X R45, R32, R45, R7, 0x1, P1 ;  /* 0x0000002d202d8211 */ /* 0x000fe400008f0c07 */
[----:B------:R-:W-:-:S02]  /*0890*/  CS2R R32, SRZ ;  /* 0x0000000000207805 */ /* 0x000fc4000001ff00 */
[----:B------:R-:W-:Y:S02]  /*08a0*/  CS2R R34, SRZ ;  /* 0x0000000000227805 */ /* 0x000fe4000001ff00 */
[----:B------:R-:W-:Y:S02]  /*08b0*/  CS2R R36, SRZ ;  /* 0x0000000000247805 */ /* 0x000fe4000001ff00 */
[----:B------:R-:W-:Y:S01]  /*08c0*/  CS2R R38, SRZ ;  /* 0x0000000000267805 */ /* 0x000fe2000001ff00 */
[----:B------:R-:W2:Y:S04]  /*08d0*/  @!P3 LDG.E.128 R24, desc[UR12][R46.64] ;  /* 0x0000000c2e18b981 */ /* 0x000ea8000c1e1d00 */
[----:B------:R0:W2:Y:S04]  /*08e0*/  @!P3 LDG.E.128 R28, desc[UR12][R48.64] ;  /* 0x0000000c301cb981 */ /* 0x0000a8000c1e1d00 */
[----:B------:R1:W2:Y:S04]  /*08f0*/  @!P0 LDG.E.128 R32, desc[UR12][R42.64] ;  /* 0x0000000c2a208981 */ /* 0x0002a8000c1e1d00 */
[----:B------:R4:W2:Y:S01]  /*0900*/  @!P0 LDG.E.128 R36, desc[UR12][R44.64] ;  /* 0x0000000c2c248981 */ /* 0x0008a2000c1e1d00 */
[C---:B------:R-:W-:Y:S01]  /*0910*/  ISETP.GE.AND P0, PT, R0.reuse, UR10, PT ;  /* 0x0000000a00007c0c */ /* 0x040fe2000bf06270 */
[----:B0-----:R-:W0:Y:S03]  /*0920*/  LDC.64 R48, c[0x0][0x408] ;  /* 0x00010200ff307b82 */ /* 0x001e260000000a00 */
[----:B------:R-:W-:-:S13]  /*0930*/  ISETP.GT.U32.OR P0, PT, R0, 0x3f, P0 ;  /* 0x0000003f0000780c */ /* 0x000fda0000704470 */
[----:B------:R-:W0:Y:S01]  /*0940*/  @!P0 LDC.64 R46, c[0x0][0x3f8] ;  /* 0x0000fe00ff2e8b82 */ /* 0x000e220000000a00 */
[----:B------:R-:W-:Y:S02]  /*0950*/  @!P0 IADD3 R52, PT, PT, R0, UR6, RZ ;  /* 0x0000000600348c10 */ /* 0x000fe4000fffe0ff */
[----:B------:R-:W-:-:S03]  /*0960*/  @!P0 MOV R53, RZ ;  /* 0x000000ff00358202 */ /* 0x000fc60000000f00 */
[----:B-1----:R-:W-:-:S04]  /*0970*/  @!P0 IMAD.WIDE.U32 R52, R50, UR14, R52 ;  /* 0x0000000e32348c25 */ /* 0x002fc8000f8e0034 */
[----:B------:R-:W-:Y:S02]  /*0980*/  @!P0 IMAD R53, R51, UR14, R53 ;  /* 0x0000000e33358c24 */ /* 0x000fe4000f8e0235 */
[----:B0-----:R-:W-:-:S04]  /*0990*/  @!P0 IMAD.WIDE.U32 R42, R4, R48, R52 ;  /* 0x00000030042a8225 */ /* 0x001fc800078e0034 */
[----:B------:R-:W-:Y:S01]  /*09a0*/  @!P0 IMAD R49, R4, R49, R43 ;  /* 0x0000003104318224 */ /* 0x000fe200078e022b */
[----:B------:R-:W-:Y:S02]  /*09b0*/  MOV R48, 0x7f800000 ;  /* 0x7f80000000307802 */ /* 0x000fe40000000f00 */
[----:B------:R-:W-:-:S04]  /*09c0*/  @!P0 LEA R46, P1, R42, R46, 0x2 ;  /* 0x0000002e2a2e8211 */ /* 0x000fc800078210ff */
[----:B------:R-:W-:-:S05]  /*09d0*/  @!P0 LEA.HI.X R47, R42, R47, R49, 0x2, P1 ;  /* 0x0000002f2a2f8211 */ /* 0x000fca00008f1431 */
[----:B------:R0:W5:Y:S01]  /*09e0*/  @!P0 LDG.E R48, desc[UR12][R46.64] ;  /* 0x0000000c2e308981 */ /* 0x000162000c1e1900 */
[----:B------:R-:W-:Y:S01]  /*09f0*/  ISETP.NE.AND P0, PT, R40, RZ, PT ;  /* 0x000000ff2800720c */ /* 0x000fe20003f05270 */
[----:B------:R-:W-:Y:S01]  /*0a00*/  BSSY.RECONVERGENT B0, `(.L_x_20) ;  /* 0x000009b000007945 */ /* 0x000fe20003800200 */
[--C-:B----4-:R-:W-:Y:S02]  /*0a10*/  HADD2.F32 R45, -RZ, R12.reuse.H1_H1 ;  /* 0x3000000cff2d7230 */ /* 0x110fe40000004100 */
[----:B------:R-:W-:Y:S02]  /*0a20*/  HADD2.F32 R44, -RZ, R12.H0_H0 ;  /* 0x2000000cff2c7230 */ /* 0x000fe40000004100 */
[----:B0-----:R-:W-:Y:S02]  /*0a30*/  HADD2.F32 R46, -RZ, R14.H0_H0 ;  /* 0x2000000eff2e7230 */ /* 0x001fe40000004100 */
[--C-:B------:R-:W-:Y:S02]  /*0a40*/  HADD2.F32 R7, -RZ, R8.reuse.H0_H0 ;  /* 0x20000008ff077230 */ /* 0x100fe40000004100 */
[----:B------:R-:W-:-:S02]  /*0a50*/  HADD2.F32 R8, -RZ, R8.H1_H1 ;  /* 0x30000008ff087230 */ /* 0x000fc40000004100 */
[----:B------:R-:W-:Y:S02]  /*0a60*/  HADD2.F32 R50, -RZ, R14.H1_H1 ;  /* 0x3000000eff327230 */ /* 0x000fe40000004100 */
[----:B---3--:R-:W-:Y:S02]  /*0a70*/  HADD2.F32 R49, -RZ, R16.H1_H1 ;  /* 0x30000010ff317230 */ /* 0x008fe40000004100 */
[----:B------:R-:W-:Y:S01]  /*0a80*/  FMUL.FTZ R8, R8, R45 ;  /* 0x0000002d08087220 */ /* 0x000fe20000410000 */
[--C-:B------:R-:W-:Y:S02]  /*0a90*/  HADD2.F32 R47, -RZ, R15.reuse.H0_H0 ;  /* 0x2000000fff2f7230 */ /* 0x100fe40000004100 */
[----:B------:R-:W-:Y:S02]  /*0aa0*/  HADD2.F32 R52, -RZ, R20.H1_H1 ;  /* 0x30000014ff347230 */ /* 0x000fe40000004100 */
[----:B------:R-:W-:Y:S02]  /*0ab0*/  HADD2.F32 R14, -RZ, R15.H1_H1 ;  /* 0x3000000fff0e7230 */ /* 0x000fe40000004100 */
[----:B------:R-:W-:-:S02]  /*0ac0*/  HADD2.F32 R16, -RZ, R16.H0_H0 ;  /* 0x20000010ff107230 */ /* 0x000fc40000004100 */
[----:B------:R-:W-:Y:S01]  /*0ad0*/  FMUL.FTZ R49, R49, R52 ;  /* 0x0000003431317220 */ /* 0x000fe20000410000 */
[----:B------:R-:W-:Y:S02]  /*0ae0*/  HADD2.F32 R15, -RZ, R20.H0_H0 ;  /* 0x20000014ff0f7230 */ /* 0x000fe40000004100 */
[----:B------:R-:W-:Y:S01]  /*0af0*/  FFMA.FTZ R44, R7, R44, R8 ;  /* 0x0000002c072c7223 */ /* 0x000fe20000010008 */
[----:B------:R-:W-:Y:S02]  /*0b00*/  HADD2.F32 R41, -RZ, R9.H0_H0 ;  /* 0x20000009ff297230 */ /* 0x000fe40000004100 */
[----:B------:R-:W-:Y:S02]  /*0b10*/  HADD2.F32 R12, -RZ, R13.H0_H0 ;  /* 0x2000000dff0c7230 */ /* 0x000fe40000004100 */
[----:B------:R-:W-:Y:S01]  /*0b20*/  FFMA.FTZ R16, R16, R15, R49 ;  /* 0x0000000f10107223 */ /* 0x000fe20000010031 */
[----:B------:R-:W-:Y:S02]  /*0b30*/  HADD2.F32 R7, -RZ, R17.H0_H0 ;  /* 0x20000011ff077230 */ /* 0x000fe40000004100 */
[----:B------:R-:W-:-:S02]  /*0b40*/  HADD2.F32 R8, -RZ, R21.H0_H0 ;  /* 0x20000015ff087230 */ /* 0x000fc40000004100 */
[----:B------:R-:W-:Y:S01]  /*0b50*/  FFMA.FTZ R41, R41, R12, R44 ;  /* 0x0000000c29297223 */ /* 0x000fe2000001002c */
[----:B------:R-:W-:Y:S02]  /*0b60*/  HADD2.F32 R42, -RZ, R9.H1_H1 ;  /* 0x30000009ff2a7230 */ /* 0x000fe40000004100 */
[----:B------:R-:W-:Y:S02]  /*0b70*/  HADD2.F32 R13, -RZ, R13.H1_H1 ;  /* 0x3000000dff0d7230 */ /* 0x000fe40000004100 */
[----:B------:R-:W-:Y:S01]  /*0b80*/  FFMA.FTZ R16, R7, R8, R16 ;  /* 0x0000000807107223 */ /* 0x000fe20000010010 */
[----:B------:R-:W-:Y:S02]  /*0b90*/  HADD2.F32 R17, -RZ, R17.H1_H1 ;  /* 0x30000011ff117230 */ /* 0x000fe40000004100 */
[----:B------:R-:W-:Y:S02]  /*0ba0*/  HADD2.F32 R12, -RZ, R21.H1_H1 ;  /* 0x30000015ff0c7230 */ /* 0x000fe40000004100 */
[----:B------:R-:W-:Y:S01]  /*0bb0*/  FFMA.FTZ R42, R42, R13, R41 ;  /* 0x0000000d2a2a7223 */ /* 0x000fe20000010029 */
[----:B------:R-:W-:-:S02]  /*0bc0*/  HADD2.F32 R9, -RZ, R10.H0_H0 ;  /* 0x2000000aff097230 */ /* 0x000fc40000004100 */
[----:B------:R-:W-:Y:S02]  /*0bd0*/  HADD2.F32 R7, -RZ, R18.H0_H0 ;  /* 0x20000012ff077230 */ /* 0x000fe40000004100 */
[----:B------:R-:W-:Y:S01]  /*0be0*/  FFMA.FTZ R12, R17, R12, R16 ;  /* 0x0000000c110c7223 */ /* 0x000fe20000010010 */
[----:B------:R-:W-:Y:S02]  /*0bf0*/  HADD2.F32 R8, -RZ, R22.H0_H0 ;  /* 0x20000016ff087230 */ /* 0x000fe40000004100 */
[----:B------:R-:W-:Y:S01]  /*0c00*/  FFMA.FTZ R42, R9, R46, R42 ;  /* 0x0000002e092a7223 */ /* 0x000fe2000001002a */
[----:B------:R-:W-:Y:S02]  /*0c10*/  HADD2.F32 R43, -RZ, R10.H1_H1 ;  /* 0x3000000aff2b7230 */ /* 0x000fe40000004100 */
[----:B------:R-:W-:Y:S01]  /*0c20*/  FFMA.FTZ R13, R7, R8, R12 ;  /* 0x00000008070d7223 */ /* 0x000fe2000001000c */
[--C-:B------:R-:W-:Y:S02]  /*0c30*/  HADD2.F32 R7, -RZ, R23.reuse.H0_H0 ;  /* 0x20000017ff077230 */ /* 0x100fe40000004100 */
[----:B------:R-:W-:Y:S01]  /*0c40*/  FFMA.FTZ R43, R43, R50, R42 ;  /* 0x000000322b2b7223 */ /* 0x000fe2000001002a */
[----:B------:R-:W-:-:S02]  /*0c50*/  HADD2.F32 R8, -RZ, R23.H1_H1 ;  /* 0x30000017ff087230 */ /* 0x000fc40000004100 */
[--C-:B--2---:R-:W-:Y:S02]  /*0c60*/  HADD2.F32 R17, -RZ, R24.reuse.H0_H0 ;  /* 0x20000018ff117230 */ /* 0x104fe40000004100 */
[----:B------:R-:W-:Y:S02]  /*0c70*/  HADD2.F32 R24, -RZ, R24.H1_H1 ;  /* 0x30000018ff187230 */ /* 0x000fe40000004100 */
[--C-:B------:R-:W-:Y:S02]  /*0c80*/  HADD2.F32 R23, -RZ, R28.reuse.H1_H1 ;  /* 0x3000001cff177230 */ /* 0x100fe40000004100 */
[----:B------:R-:W-:Y:S02]  /*0c90*/  HADD2.F32 R42, -RZ, R28.H0_H0 ;  /* 0x2000001cff2a7230 */ /* 0x000fe40000004100 */
[----:B------:R-:W-:Y:S02]  /*0ca0*/  HADD2.F32 R21, -RZ, R32.H1_H1 ;  /* 0x30000020ff157230 */ /* 0x000fe40000004100 */
[----:B------:R-:W-:Y:S01]  /*0cb0*/  FMUL.FTZ R24, R24, R23 ;  /* 0x0000001718187220 */ /* 0x000fe20000410000 */
[----:B------:R-:W-:-:S02]  /*0cc0*/  HADD2.F32 R28, -RZ, R36.H1_H1 ;  /* 0x30000024ff1c7230 */ /* 0x000fc40000004100 */
[----:B------:R-:W-:Y:S02]  /*0cd0*/  HADD2.F32 R18, -RZ, R18.H1_H1 ;  /* 0x30000012ff127230 */ /* 0x000fe40000004100 */
[----:B------:R-:W-:Y:S02]  /*0ce0*/  HADD2.F32 R9, -RZ, R22.H1_H1 ;  /* 0x30000016ff097230 */ /* 0x000fe40000004100 */
[----:B------:R-:W-:Y:S01]  /*0cf0*/  FMUL.FTZ R21, R21, R28 ;  /* 0x0000001c15157220 */ /* 0x000fe20000410000 */
[----:B------:R-:W-:Y:S02]  /*0d00*/  HADD2.F32 R32, -RZ, R32.H0_H0 ;  /* 0x20000020ff207230 */ /* 0x000fe40000004100 */
[----:B------:R-:W-:Y:S02]  /*0d10*/  HADD2.F32 R23, -RZ, R36.H0_H0 ;  /* 0x20000024ff177230 */ /* 0x000fe40000004100 */
[----:B------:R-:W-:Y:S01]  /*0d20*/  FFMA.FTZ R42, R17, R42, R24 ;  /* 0x0000002a112a7223 */ /* 0x000fe20000010018 */
[----:B------:R-:W-:-:S02]  /*0d30*/  HADD2.F32 R15, -RZ, R25.H0_H0 ;  /* 0x20000019ff0f7230 */ /* 0x000fc40000004100 */
[----:B------:R-:W-:Y:S02]  /*0d40*/  HADD2.F32 R44, -RZ, R29.H0_H0 ;  /* 0x2000001dff2c7230 */ /* 0x000fe40000004100 */
[----:B------:R-:W-:Y:S01]  /*0d50*/  FFMA.FTZ R9, R18, R9, R13 ;  /* 0x0000000912097223 */ /* 0x000fe2000001000d */
[----:B------:R-:W-:Y:S02]  /*0d60*/  HADD2.F32 R12, -RZ, R19.H0_H0 ;  /* 0x20000013ff0c7230 */ /* 0x000fe40000004100 */
[----:B------:R-:W-:Y:S01]  /*0d70*/  FFMA.FTZ R32, R32, R23, R21 ;  /* 0x0000001720207223 */ /* 0x000fe20000010015 */
[----:B------:R-:W-:Y:S02]  /*0d80*/  HADD2.F32 R17, -RZ, R33.H0_H0 ;  /* 0x20000021ff117230 */ /* 0x000fe40000004100 */
[----:B------:R-:W-:Y:S02]  /*0d90*/  HADD2.F32 R24, -RZ, R37.H0_H0 ;  /* 0x20000025ff187230 */ /* 0x000fe40000004100 */
[----:B------:R-:W-:Y:S01]  /*0da0*/  FFMA.FTZ R42, R15, R44, R42 ;  /* 0x0000002c0f2a7223 */ /* 0x000fe2000001002a */
[----:B------:R-:W-:-:S02]  /*0db0*/  HADD2.F32 R25, -RZ, R25.H1_H1 ;  /* 0x30000019ff197230 */ /* 0x000fc40000004100 */
[----:B------:R-:W-:Y:S02]  /*0dc0*/  HADD2.F32 R22, -RZ, R29.H1_H1 ;  /* 0x3000001dff167230 */ /* 0x000fe40000004100 */
[----:B------:R-:W-:Y:S01]  /*0dd0*/  FFMA.FTZ R12, R12, R7, R9 ;  /* 0x000000070c0c7223 */ /* 0x000fe20000010009 */
[----:B------:R-:W-:Y:S02]  /*0de0*/  HADD2.F32 R33, -RZ, R33.H1_H1 ;  /* 0x30000021ff217230 */ /* 0x000fe40000004100 */
[----:B------:R-:W-:Y:S01]  /*0df0*/  FFMA.FTZ R24, R17, R24, R32 ;  /* 0x0000001811187223 */ /* 0x000fe20000010020 */
[----:B------:R-:W-:Y:S02]  /*0e00*/  HADD2.F32 R28, -RZ, R37.H1_H1 ;  /* 0x30000025ff1c7230 */ /* 0x000fe40000004100 */
[----:B------:R-:W-:Y:S01]  /*0e10*/  FFMA.FTZ R42, R25, R22, R42 ;  /* 0x00000016192a7223 */ /* 0x000fe2000001002a */
[----:B------:R-:W-:Y:S02]  /*0e20*/  HADD2.F32 R9, -RZ, R26.H0_H0 ;  /* 0x2000001aff097230 */ /* 0x000fe40000004100 */
[----:B------:R-:W-:-:S02]  /*0e30*/  HADD2.F32 R20, -RZ, R30.H0_H0 ;  /* 0x2000001eff147230 */ /* 0x000fc40000004100 */
[----:B------:R-:W-:Y:S01]  /*0e40*/  FFMA.FTZ R24, R33, R28, R24 ;  /* 0x0000001c21187223 */ /* 0x000fe20000010018 */
[----:B------:R-:W-:Y:S02]  /*0e50*/  HADD2.F32 R15, -RZ, R34.H0_H0 ;  /* 0x20000022ff0f7230 */ /* 0x000fe40000004100 */
[----:B------:R-:W-:Y:S02]  /*0e60*/  HADD2.F32 R22, -RZ, R38.H0_H0 ;  /* 0x20000026ff167230 */ /* 0x000fe40000004100 */
[----:B------:R-:W-:Y:S01]  /*0e70*/  FFMA.FTZ R9, R9, R20, R42 ;  /* 0x0000001409097223 */ /* 0x000fe2000001002a */
[----:B------:R-:W-:Y:S02]  /*0e80*/  HADD2.F32 R26, -RZ, R26.H1_H1 ;  /* 0x3000001aff1a7230 */ /* 0x000fe40000004100 */
[----:B------:R-:W-:Y:S02]  /*0e90*/  HADD2.F32 R13, -RZ, R30.H1_H1 ;  /* 0x3000001eff0d7230 */ /* 0x000fe40000004100 */
[----:B------:R-:W-:Y:S01]  /*0ea0*/  FFMA.FTZ R15, R15, R22, R24 ;  /* 0x000000160f0f7223 */ /* 0x000fe20000010018 */
[----:B------:R-:W-:-:S02]  /*0eb0*/  HADD2.F32 R34, -RZ, R34.H1_H1 ;  /* 0x30000022ff227230 */ /* 0x000fc40000004100 */
[----:B------:R-:W-:Y:S02]  /*0ec0*/  HADD2.F32 R17, -RZ, R38.H1_H1 ;  /* 0x30000026ff117230 */ /* 0x000fe40000004100 */
[----:B------:R-:W-:Y:S01]  /*0ed0*/  FFMA.FTZ R26, R26, R13, R9 ;  /* 0x0000000d1a1a7223 */ /* 0x000fe20000010009 */
[----:B------:R-:W-:Y:S02]  /*0ee0*/  HADD2.F32 R7, -RZ, R27.H0_H0 ;  /* 0x2000001bff077230 */ /* 0x000fe40000004100 */
[----:B------:R-:W-:Y:S02]  /*0ef0*/  HADD2.F32 R18, -RZ, R31.H0_H0 ;  /* 0x2000001fff127230 */ /* 0x000fe40000004100 */
[----:B------:R-:W-:Y:S01]  /*0f00*/  FFMA.FTZ R34, R34, R17, R15 ;  /* 0x0000001122227223 */ /* 0x000fe2000001000f */
[----:B------:R-:W-:Y:S02]  /*0f10*/  HADD2.F32 R10, -RZ, R11.H0_H0 ;  /* 0x2000000bff0a7230 */ /* 0x000fe40000004100 */
[----:B------:R-:W-:-:S02]  /*0f20*/  HADD2.F32 R9, -RZ, R35.H0_H0 ;  /* 0x20000023ff097230 */ /* 0x000fc40000004100 */
[----:B------:R-:W-:Y:S02]  /*0f30*/  HADD2.F32 R20, -RZ, R39.H0_H0 ;  /* 0x20000027ff147230 */ /* 0x000fe40000004100 */
[----:B------:R-:W-:Y:S01]  /*0f40*/  FFMA.FTZ R26, R7, R18, R26 ;  /* 0x00000012071a7223 */ /* 0x000fe2000001001a */
[----:B------:R-:W-:Y:S02]  /*0f50*/  HADD2.F32 R11, -RZ, R11.H1_H1 ;  /* 0x3000000bff0b7230 */ /* 0x000fe40000004100 */
[----:B------:R-:W-:Y:S01]  /*0f60*/  FFMA.FTZ R10, R10, R47, R43 ;  /* 0x0000002f0a0a7223 */ /* 0x000fe2000001002b */
[----:B------:R-:W-:Y:S02]  /*0f70*/  HADD2.F32 R19, -RZ, R19.H1_H1 ;  /* 0x30000013ff137230 */ /* 0x000fe40000004100 */
[----:B------:R-:W-:Y:S01]  /*0f80*/  FFMA.FTZ R20, R9, R20, R34 ;  /* 0x0000001409147223 */ /* 0x000fe20000010022 */
[----:B------:R-:W-:Y:S02]  /*0f90*/  HADD2.F32 R27, -RZ, R27.H1_H1 ;  /* 0x3000001bff1b7230 */ /* 0x000fe40000004100 */
[----:B------:R-:W-:-:S02]  /*0fa0*/  HADD2.F32 R16, -RZ, R31.H1_H1 ;  /* 0x3000001fff107230 */ /* 0x000fc40000004100 */
[----:B------:R-:W-:Y:S02]  /*0fb0*/  HADD2.F32 R35, -RZ, R35.H1_H1 ;  /* 0x30000023ff237230 */ /* 0x000fe40000004100 */
[----:B------:R-:W-:Y:S02]  /*0fc0*/  HADD2.F32 R18, -RZ, R39.H1_H1 ;  /* 0x30000027ff127230 */ /* 0x000fe40000004100 */
[----:B------:R-:W-:Y:S01]  /*0fd0*/  FFMA.FTZ R10, R11, R14, R10 ;  /* 0x0000000e0b0a7223 */ /* 0x000fe2000001000a */
[----:B------:R-:W-:Y:S01]  /*0fe0*/  FFMA.FTZ R12, R19, R8, R12 ;  /* 0x00000008130c7223 */ /* 0x000fe2000001000c */
[----:B------:R-:W-:Y:S01]  /*0ff0*/  FFMA.FTZ R16, R27, R16, R26 ;  /* 0x000000101b107223 */ /* 0x000fe2000001001a */
[----:B------:R-:W-:Y:S02]  /*1000*/  FFMA.FTZ R20, R35, R18, R20 ;  /* 0x0000001223147223 */ /* 0x000fe40000010014 */
[----:B------:R-:W0:Y:S04]  /*1010*/  SHFL.BFLY PT, R7, R10, 0x8, 0x1f ;  /* 0x0d001f000a077f89 */ /* 0x000e2800000e0000 */
[----:B------:R-:W1:Y:S04]  /*1020*/  SHFL.BFLY PT, R9, R12, 0x8, 0x1f ;  /* 0x0d001f000c097f89 */ /* 0x000e6800000e0000 */
[----:B------:R-:W2:Y:S04]  /*1030*/  SHFL.BFLY PT, R13, R16, 0x8, 0x1f ;  /* 0x0d001f00100d7f89 */ /* 0x000ea800000e0000 */
[----:B------:R-:W3:Y:S01]  /*1040*/  SHFL.BFLY PT, R17, R20, 0x8, 0x1f ;  /* 0x0d001f0014117f89 */ /* 0x000ee200000e0000 */
[----:B0-----:R-:W-:Y:S01]  /*1050*/  FADD.FTZ R7, R10, R7 ;  /* 0x000000070a077221 */ /* 0x001fe20000010000 */
[----:B-1----:R-:W-:Y:S01]  /*1060*/  FADD.FTZ R11, R12, R9 ;  /* 0x000000090c0b7221 */ /* 0x002fe20000010000 */
[----:B--2---:R-:W-:Y:S01]  /*1070*/  FADD.FTZ R15, R16, R13 ;  /* 0x0000000d100f7221 */ /* 0x004fe20000010000 */
[----:B---3--:R-:W-:-:S02]  /*1080*/  FADD.FTZ R19, R20, R17 ;  /* 0x0000001114137221 */ /* 0x008fc40000010000 */
        /* <DEDUP_REMOVED lines=23> */
[----:B---3--:R-:W-:Y:S01]  /*1200*/  FADD.FTZ R15, R7, R8 ;  /* 0x00000008070f7221 */ /* 0x008fe20000010000 */
[----:B------:R-:W-:Y:S06]  /*1210*/  @P0 BRA `(.L_x_21) ;  /* 0x0000000000640947 */ /* 0x000fec0003800000 */
[----:B------:R-:W0:Y:S01]  /*1220*/  LDCU.64 UR8, c[0x0][0x3e8] ;  /* 0x00007d00ff0877ac */ /* 0x000e220008000a00 */
[----:B------:R-:W1:Y:S01]  /*1230*/  LDC.64 R10, c[0x0][0x3f0] ;  /* 0x0000fc00ff0a7b82 */ /* 0x000e620000000a00 */
[----:B------:R-:W-:Y:S01]  /*1240*/  ISETP.GE.AND P0, PT, R6, UR10, PT ;  /* 0x0000000a06007c0c */ /* 0x000fe2000bf06270 */
[----:B------:R-:W-:Y:S01]  /*1250*/  UMOV UR4, UR6 ;  /* 0x0000000600047c82 */ /* 0x000fe20008000000 */
[----:B------:R-:W-:Y:S01]  /*1260*/  UMOV UR5, URZ ;  /* 0x000000ff00057c82 */ /* 0x000fe20008000000 */
[----:B------:R-:W2:Y:S01]  /*1270*/  LDCU.64 UR16, c[0x0][0x3d0] ;  /* 0x00007a00ff1077ac */ /* 0x000ea20008000a00 */
[----:B------:R-:W-:Y:S02]  /*1280*/  ISETP.GE.AND P3, PT, R2, UR10, PT ;  /* 0x0000000a02007c0c */ /* 0x000fe4000bf66270 */
[----:B------:R-:W-:Y:S02]  /*1290*/  ISETP.GE.AND P2, PT, R3, UR10, PT ;  /* 0x0000000a03007c0c */ /* 0x000fe4000bf46270 */
[----:B------:R-:W-:Y:S01]  /*12a0*/  FSEL R3, R14, RZ, !P3 ;  /* 0x000000ff0e037208 */ /* 0x000fe20005800000 */
[----:B0-----:R-:W-:-:S04]  /*12b0*/  UIMAD.WIDE.U32 UR4, UR14, UR8, UR4 ;  /* 0x000000080e0472a5 */ /* 0x001fc8000f8e0004 */
[----:B------:R-:W-:-:S06]  /*12c0*/  UIMAD UR5, UR14, UR9, UR5 ;  /* 0x000000090e0572a4 */ /* 0x000fcc000f8e0205 */
[----:B-1----:R-:W-:-:S04]  /*12d0*/  IMAD.WIDE.U32 R8, R4, R10, UR4 ;  /* 0x0000000404087e25 */ /* 0x002fc8000f8e000a */
[----:B------:R-:W-:Y:S01]  /*12e0*/  IMAD R7, R4, R11, R9 ;  /* 0x0000000b04077224 */ /* 0x000fe200078e0209 */
[----:B------:R-:W-:Y:S02]  /*12f0*/  IADD3 R8, P1, PT, R2, R8, RZ ;  /* 0x0000000802087210 */ /* 0x000fe40007f3e0ff */
[----:B------:R-:W-:Y:S02]  /*1300*/  FSEL R11, R15, RZ, !P0 ;  /* 0x000000ff0f0b7208 */ /* 0x000fe40004000000 */
[----:B------:R-:W-:Y:S02]  /*1310*/  IADD3.X R7, PT, PT, RZ, R7, RZ, P1, !PT ;  /* 0x00000007ff077210 */ /* 0x000fe40000ffe4ff */
[C---:B--2---:R-:W-:Y:S02]  /*1320*/  LEA R6, P4, R8.reuse, UR16, 0x2 ;  /* 0x0000001008067c11 */ /* 0x044fe4000f8810ff */
[----:B------:R-:W-:Y:S02]  /*1330*/  ISETP.GE.AND P1, PT, R5, UR10, PT ;  /* 0x0000000a05007c0c */ /* 0x000fe4000bf26270 */
[----:B------:R-:W-:-:S02]  /*1340*/  LEA.HI.X R7, R8, UR17, R7, 0x2, P4 ;  /* 0x0000001108077c11 */ /* 0x000fc4000a0f1407 */
[----:B------:R-:W-:Y:S02]  /*1350*/  FSEL R5, R12, RZ, !P2 ;  /* 0x000000ff0c057208 */ /* 0x000fe40005000000 */
[----:B------:R-:W-:Y:S01]  /*1360*/  FSEL R9, R16, RZ, !P1 ;  /* 0x000000ff10097208 */ /* 0x000fe20004800000 */
[----:B------:R0:W-:Y:S04]  /*1370*/  STG.E desc[UR12][R6.64], R3 ;  /* 0x0000000306007986 */ /* 0x0001e8000c10190c */
[----:B------:R0:W-:Y:S04]  /*1380*/  STG.E desc[UR12][R6.64+0x40], R5 ;  /* 0x0000400506007986 */ /* 0x0001e8000c10190c */
[----:B------:R0:W-:Y:S04]  /*1390*/  STG.E desc[UR12][R6.64+0x80], R9 ;  /* 0x0000800906007986 */ /* 0x0001e8000c10190c */
[----:B------:R0:W-:Y:S02]  /*13a0*/  STG.E desc[UR12][R6.64+0xc0], R11 ;  /* 0x0000c00b06007986 */ /* 0x0001e4000c10190c */
.L_x_21:
[----:B------:R-:W-:Y:S05]  /*13b0*/  BSYNC.RECONVERGENT B0 ;  /* 0x0000000000007941 */ /* 0x000fea0003800200 */
.L_x_20:
[----:B------:R-:W-:Y:S01]  /*13c0*/  UIADD3 UR4, UPT, UPT, UR7, 0x3f, URZ ;  /* 0x0000003f07047890 */ /* 0x000fe2000fffe0ff */
[----:B0-----:R-:W0:Y:S01]  /*13d0*/  LDC.64 R10, c[0x0][0x440] ;  /* 0x00011000ff0a7b82 */ /* 0x001e220000000a00 */
[----:B------:R-:W-:Y:S02]  /*13e0*/  BSSY.RECONVERGENT B0, `(.L_x_22) ;  /* 0x0000019000007945 */ /* 0x000fe40003800200 */
[----:B------:R-:W-:-:S04]  /*13f0*/  USHF.R.S32.HI UR5, URZ, 0x1f, UR4 ;  /* 0x0000001fff057899 */ /* 0x000fc80008011404 */
[----:B------:R-:W-:Y:S01]  /*1400*/  ULEA.HI UR5, UR5, UR4, URZ, 0x6 ;  /* 0x0000000405057291 */ /* 0x000fe2000f8f30ff */
[----:B------:R-:W1:Y:S03]  /*1410*/  LDC.64 R12, c[0x0][0x448] ;  /* 0x00011200ff0c7b82 */ /* 0x000e660000000a00 */
[----:B------:R-:W-:-:S04]  /*1420*/  ULOP3.LUT UR5, UR5, 0xffffffc0, URZ, 0xc0, !UPT ;  /* 0xffffffc005057892 */ /* 0x000fc8000f8ec0ff */
[----:B------:R-:W-:-:S04]  /*1430*/  UIADD3 UR5, UPT, UPT, UR6, UR4, -UR5 ;  /* 0x0000000406057290 */ /* 0x000fc8000fffe805 */
[----:B------:R-:W-:-:S06]  /*1440*/  UIADD3 UR5, UPT, UPT, UR4, -UR5, URZ ;  /* 0x8000000504057290 */ /* 0x000fcc000fffe0ff */
[----:B------:R-:W-:-:S04]  /*1450*/  ISETP.GE.AND P0, PT, R0, UR5, PT ;  /* 0x0000000500007c0c */ /* 0x000fc8000bf06270 */
[----:B------:R-:W-:-:S13]  /*1460*/  ISETP.GT.U32.OR P0, PT, R0, 0x3f, P0 ;  /* 0x0000003f0000780c */ /* 0x000fda0000704470 */
[----:B------:R-:W-:Y:S05]  /*1470*/  @P0 BRA `(.L_x_23) ;  /* 0x00000000003c0947 */ /* 0x000fea0003800000 */
[----:B------:R-:W2:Y:S01]  /*1480*/  LDC.64 R6, c[0x0][0x418] ;  /* 0x00010600ff067b82 */ /* 0x000ea20000000a00 */
[----:B------:R-:W3:Y:S01]  /*1490*/  LDCU.64 UR4, c[0x0][0x420] ;  /* 0x00008400ff0477ac */ /* 0x000ee20008000a00 */
[----:B------:R-:W-:Y:S01]  /*14a0*/  HFMA2 R3, -RZ, RZ, 0, 0 ;  /* 0x00000000ff037431 */ /* 0x000fe200000001ff */
[----:B------:R-:W-:Y:S01]  /*14b0*/  IADD3 R2, PT, PT, R0, UR6, RZ ;  /* 0x0000000600027c10 */ /* 0x000fe2000fffe0ff */
[C---:B-----5:R-:W-:Y:S01]  /*14c0*/  FMUL.FTZ R5, R48.reuse, 1.4426950216293334961 ;  /* 0x3fb8aa3b30057820 */ /* 0x060fe20000410000 */
[----:B------:R-:W-:-:S03]  /*14d0*/  FSETP.NEU.FTZ.AND P0, PT, R48, -INF , PT ;  /* 0xff8000003000780b */ /* 0x000fc60003f1d000 */
[----:B------:R-:W4:Y:S01]  /*14e0*/  LDC.64 R8, c[0x0][0x410] ;  /* 0x00010400ff087b82 */ /* 0x000f220000000a00 */
[----:B------:R-:W-:Y:S01]  /*14f0*/  FSEL R5, R5, RZ, P0 ;  /* 0x000000ff05057208 */ /* 0x000fe20000000000 */
[----:B--2---:R-:W-:-:S04]  /*1500*/  IMAD.WIDE.U32 R2, R6, UR14, R2 ;  /* 0x0000000e06027c25 */ /* 0x004fc8000f8e0002 */
[----:B------:R-:W-:Y:S02]  /*1510*/  IMAD R3, R7, UR14, R3 ;  /* 0x0000000e07037c24 */ /* 0x000fe4000f8e0203 */
[----:B---3--:R-:W-:-:S04]  /*1520*/  IMAD.WIDE.U32 R2, R4, UR4, R2 ;  /* 0x0000000404027c25 */ /* 0x008fc8000f8e0002 */
[----:B------:R-:W-:Y:S01]  /*1530*/  IMAD R3, R4, UR5, R3 ;  /* 0x0000000504037c24 */ /* 0x000fe2000f8e0203 */
[----:B----4-:R-:W-:-:S04]  /*1540*/  LEA R6, P1, R2, R8, 0x2 ;  /* 0x0000000802067211 */ /* 0x010fc800078210ff */
[----:B------:R-:W-:-:S05]  /*1550*/  LEA.HI.X R7, R2, R9, R3, 0x2, P1 ;  /* 0x0000000902077211 */ /* 0x000fca00008f1403 */
[----:B------:R2:W-:Y:S04]  /*1560*/  STG.E desc[UR12][R6.64], R5 ;  /* 0x0000000506007986 */ /* 0x0005e8000c10190c */
.L_x_23:
[----:B------:R-:W-:Y:S05]  /*1570*/  BSYNC.RECONVERGENT B0 ;  /* 0x0000000000007941 */ /* 0x000fea0003800200 */
.L_x_22:
[----:B------:R-:W-:Y:S01]  /*1580*/  USHF.L.U32 UR4, UR11, 0xd, URZ ;  /* 0x0000000d0b047899 */ /* 0x000fe200080006ff */
[----:B------:R-:W-:Y:S01]  /*1590*/  SHF.L.U32 R2, R0, 0x2, RZ ;  /* 0x0000000200027819 */ /* 0x000fe200000006ff */
[----:B------:R-:W3:Y:S01]  /*15a0*/  LDCU.64 UR8, c[0x0][0x458] ;  /* 0x00008b00ff0877ac */ /* 0x000ee20008000a00 */
[----:B------:R-:W-:-:S03]  /*15b0*/  MOV R3, RZ ;  /* 0x000000ff00037202 */ /* 0x000fc60000000f00 */
[----:B------:R-:W-:-:S05]  /*15c0*/  LOP3.LUT R2, R2, UR4, RZ, 0xfc, !PT ;  /* 0x0000000402027c12 */ /* 0x000fca000f8efcff */
[----:B------:R-:W2:Y:S01]  /*15d0*/  LDCU.64 UR4, c[0x0][0x428] ;  /* 0x00008500ff0477ac */ /* 0x000ea20008000a00 */
[----:B0-----:R-:W-:-:S04]  /*15e0*/  IMAD.WIDE.U32 R2, R10, UR14, R2 ;  /* 0x0000000e0a027c25 */ /* 0x001fc8000f8e0002 */
[----:B------:R-:W-:Y:S01]  /*15f0*/  IMAD R3, R11, UR14, R3 ;  /* 0x0000000e0b037c24 */ /* 0x000fe2000f8e0203 */
[----:B---3--:R-:W-:Y:S01]  /*1600*/  ISETP.NE.U32.AND P0, PT, RZ, UR8, PT ;  /* 0x00000008ff007c0c */ /* 0x008fe2000bf05070 */
[----:B-1----:R-:W-:-:S03]  /*1610*/  IMAD.WIDE.U32 R2, R4, R12, R2 ;  /* 0x0000000c04027225 */ /* 0x002fc600078e0002 */
[----:B------:R-:W-:Y:S01]  /*1620*/  ISETP.NE.AND.EX P0, PT, RZ, UR9, PT, P0 ;  /* 0x00000009ff007c0c */ /* 0x000fe2000bf05300 */
[----:B------:R-:W-:-:S03]  /*1630*/  IMAD R3, R4, R13, R3 ;  /* 0x0000000d04037224 */ /* 0x000fc600078e0203 */
[----:B------:R-:W-:Y:S02]  /*1640*/  ISETP.NE.OR P0, PT, R0, RZ, !P0 ;  /* 0x000000ff0000720c */ /* 0x000fe40004705670 */
[----:B--2---:R-:W-:-:S04]  /*1650*/  LEA R6, P1, R2, UR4, 0x2 ;  /* 0x0000000402067c11 */ /* 0x004fc8000f8210ff */
[----:B------:R-:W-:-:S05]  /*1660*/  LEA.HI.X R7, R2, UR5, R3, 0x2, P1 ;  /* 0x0000000502077c11 */ /* 0x000fca00088f1403 */
[----:B------:R0:W-:Y:S04]  /*1670*/  STG.E.128 desc[UR12][R6.64], RZ ;  /* 0x000000ff06007986 */ /* 0x0001e8000c101d0c */
[----:B------:R0:W-:Y:S04]  /*1680*/  STG.E.128 desc[UR12][R6.64+0x1000], RZ ;  /* 0x001000ff06007986 */ /* 0x0001e8000c101d0c */
[----:B------:R0:W-:Y:S04]  /*1690*/  STG.E.128 desc[UR12][R6.64+0x2000], RZ ;  /* 0x002000ff06007986 */ /* 0x0001e8000c101d0c */
[----:B------:R0:W-:Y:S04]  /*16a0*/  STG.E.128 desc[UR12][R6.64+0x3000], RZ ;  /* 0x003000ff06007986 */ /* 0x0001e8000c101d0c */
[----:B------:R0:W-:Y:S04]  /*16b0*/  STG.E.128 desc[UR12][R6.64+0x4000], RZ ;  /* 0x004000ff06007986 */ /* 0x0001e8000c101d0c */
[----:B------:R0:W-:Y:S04]  /*16c0*/  STG.E.128 desc[UR12][R6.64+0x5000], RZ ;  /* 0x005000ff06007986 */ /* 0x0001e8000c101d0c */
[----:B------:R0:W-:Y:S04]  /*16d0*/  STG.E.128 desc[UR12][R6.64+0x6000], RZ ;  /* 0x006000ff06007986 */ /* 0x0001e8000c101d0c */
[----:B------:R0:W-:Y:S01]  /*16e0*/  STG.E.128 desc[UR12][R6.64+0x7000], RZ ;  /* 0x007000ff06007986 */ /* 0x0001e2000c101d0c */
[----:B------:R-:W-:Y:S05]  /*16f0*/  @P0 EXIT ;  /* 0x000000000000094d */ /* 0x000fea0003800000 */
[----:B------:R-:W1:Y:S08]  /*1700*/  LDC R5, c[0x0][0x450] ;  /* 0x00011400ff057b82 */ /* 0x000e700000000800 */
[----:B0-----:R-:W0:Y:S08]  /*1710*/  LDC R7, c[0x0][0x390] ;  /* 0x0000e400ff077b82 */ /* 0x001e300000000800 */
[----:B------:R-:W2:Y:S01]  /*1720*/  LDC.64 R2, c[0x0][0x458] ;  /* 0x00011600ff027b82 */ /* 0x000ea20000000a00 */
[----:B-1----:R-:W-:-:S04]  /*1730*/  IMAD R4, R5, UR11, R4 ;  /* 0x0000000b05047c24 */ /* 0x002fc8000f8e0204 */
[----:B0-----:R-:W-:-:S04]  /*1740*/  IMAD R5, R4, R7, UR14 ;  /* 0x0000000e04057e24 */ /* 0x001fc8000f8e0207 */
[----:B--2---:R-:W-:-:S05]  /*1750*/  IMAD.WIDE R2, R5, 0x4, R2 ;  /* 0x0000000405027825 */ /* 0x004fca00078e0202 */
[----:B------:R-:W-:Y:S01]  /*1760*/  STG.E desc[UR12][R2.64], RZ ;  /* 0x000000ff02007986 */ /* 0x000fe2000c10190c */
[----:B------:R-:W-:Y:S05]  /*1770*/  EXIT ;  /* 0x000000000000794d */ /* 0x000fea0003800000 */
.L_x_24:
        /* <DEDUP_REMOVED lines=16> */
.L_x_96:


//--------------------- .text._ZN7cutlass13device_kernelIN5flash11enable_sm90INS1_16FlashAttnBwdSm90INS1_25CollectiveMainloopBwdSm90ILi2ELi2ELi2EN4cute5tupleIJNS5_1CILi1EEES8_S8_EEENS6_IJNS7_ILi64EEENS7_ILi128EEESB_EEENS_6half_tEfNS_4arch4Sm90ELb1ELb0ELb1ELb1ELb0ELb1ELb0ELb0ELi2ELi1ELi2ELi1ELb0EEENS1_21CollectiveEpilogueBwdISC_SD_SF_Li256ELb1ELb0ELi1EEENS1_25SingleTileBwdLPTSchedulerILb1ELi128ELb0EEEEEEEEEvNT_6ParamsE --------------------------
	.section	.text._ZN7cutlass13device_kernelIN5flash11enable_sm90INS1_16FlashAttnBwdSm90INS1_25CollectiveMainloopBwdSm90ILi2ELi2ELi2EN4cute5tupleIJNS5_1CILi1EEES8_S8_EEENS6_IJNS7_ILi64EEENS7_ILi128EEESB_EEENS_6half_tEfNS_4arch4Sm90ELb1ELb0ELb1ELb1ELb0ELb1ELb0ELb0ELi2ELi1ELi2ELi1ELb0EEENS1_21CollectiveEpilogueBwdISC_SD_SF_Li256ELb1ELb0ELi1EEENS1_25SingleTileBwdLPTSchedulerILb1ELi128ELb0EEEEEEEEEvNT_6ParamsE,"ax",@progbits
	.align	128
.text._ZN7cutlass13device_kernelIN5flash11enable_sm90INS1_16FlashAttnBwdSm90INS1_25CollectiveMainloopBwdSm90ILi2ELi2ELi2EN4cute5tupleIJNS5_1CILi1EEES8_S8_EEENS6_IJNS7_ILi64EEENS7_ILi128EEESB_EEENS_6half_tEfNS_4arch4Sm90ELb1ELb0ELb1ELb1ELb0ELb1ELb0ELb0ELi2ELi1ELi2ELi1ELb0EEENS1_21CollectiveEpilogueBwdISC_SD_SF_Li256ELb1ELb0ELi1EEENS1_25SingleTileBwdLPTSchedulerILb1ELi128ELb0EEEEEEEEEvNT_6ParamsE:
        .type           _ZN7cutlass13device_kernelIN5flash11enable_sm90INS1_16FlashAttnBwdSm90INS1_25CollectiveMainloopBwdSm90ILi2ELi2ELi2EN4cute5tupleIJNS5_1CILi1EEES8_S8_EEENS6_IJNS7_ILi64EEENS7_ILi128EEESB_EEENS_6half_tEfNS_4arch4Sm90ELb1ELb0ELb1ELb1ELb0ELb1ELb0ELb0ELi2ELi1ELi2ELi1ELb0EEENS1_21CollectiveEpilogueBwdISC_SD_SF_Li256ELb1ELb0ELi1EEENS1_25SingleTileBwdLPTSchedulerILb1ELi128ELb0EEEEEEEEEvNT_6ParamsE,@function
        .size           _ZN7cutlass13device_kernelIN5flash11enable_sm90INS1_16FlashAttnBwdSm90INS1_25CollectiveMainloopBwdSm90ILi2ELi2ELi2EN4cute5tupleIJNS5_1CILi1EEES8_S8_EEENS6_IJNS7_ILi64EEENS7_ILi128EEESB_EEENS_6half_tEfNS_4arch4Sm90ELb1ELb0ELb1ELb1ELb0ELb1ELb0ELb0ELi2ELi1ELi2ELi1ELb0EEENS1_21CollectiveEpilogueBwdISC_SD_SF_Li256ELb1ELb0ELi1EEENS1_25SingleTileBwdLPTSchedulerILb1ELi128ELb0EEEEEEEEEvNT_6ParamsE,(.L_x_97 - _ZN7cutlass13device_kernelIN5flash11enable_sm90INS1_16FlashAttnBwdSm90INS1_25CollectiveMainloopBwdSm90ILi2ELi2ELi2EN4cute5tupleIJNS5_1CILi1EEES8_S8_EEENS6_IJNS7_ILi64EEENS7_ILi128EEESB_EEENS_6half_tEfNS_4arch4Sm90ELb1ELb0ELb1ELb1ELb0ELb1ELb0ELb0ELi2ELi1ELi2ELi1ELb0EEENS1_21CollectiveEpilogueBwdISC_SD_SF_Li256ELb1ELb0ELi1EEENS1_25SingleTileBwdLPTSchedulerILb1ELi128ELb0EEEEEEEEEvNT_6ParamsE)
        .other          _ZN7cutlass13device_kernelIN5flash11enable_sm90INS1_16FlashAttnBwdSm90INS1_25CollectiveMainloopBwdSm90ILi2ELi2ELi2EN4cute5tupleIJNS5_1CILi1EEES8_S8_EEENS6_IJNS7_ILi64EEENS7_ILi128EEESB_EEENS_6half_tEfNS_4arch4Sm90ELb1ELb0ELb1ELb1ELb0ELb1ELb0ELb0ELi2ELi1ELi2ELi1ELb0EEENS1_21CollectiveEpilogueBwdISC_SD_SF_Li256ELb1ELb0ELi1EEENS1_25SingleTileBwdLPTSchedulerILb1ELi128ELb0EEEEEEEEEvNT_6ParamsE,@"STO_CUDA_ENTRY STV_DEFAULT"
_ZN7cutlass13device_kernelIN5flash11enable_sm90INS1_16FlashAttnBwdSm90INS1_25CollectiveMainloopBwdSm90ILi2ELi2ELi2EN4cute5tupleIJNS5_1CILi1EEES8_S8_EEENS6_IJNS7_ILi64EEENS7_ILi128EEESB_EEENS_6half_tEfNS_4arch4Sm90ELb1ELb0ELb1ELb1ELb0ELb1ELb0ELb0ELi2ELi1ELi2ELi1ELb0EEENS1_21CollectiveEpilogueBwdISC_SD_SF_Li256ELb1ELb0ELi1EEENS1_25SingleTileBwdLPTSchedulerILb1ELi128ELb0EEEEEEEEEvNT_6ParamsE:
[----:B------:R-:W-:Y:S01]  /*0000*/  LDC R1, c[0x0][0x37c] ;  /* 0x0000df00ff017b82 */ /* 0x000fe20000000800 */
[----:B------:R-:W-:Y:S05]  /*0010*/  EXIT ;  /* 0x000000000000794d */ /* 0x000fea0003800000 */
.L_x_25:
        /* <DEDUP_REMOVED lines=14> */
.L_x_97:


//--------------------- .text._ZN7cutlass13device_kernelIN5flash11enable_sm90INS1_16FlashAttnBwdSm90INS1_25CollectiveMainloopBwdSm90ILi2ELi2ELi2EN4cute5tupleIJNS5_1CILi1EEES8_S8_EEENS6_IJNS7_ILi64EEENS7_ILi128EEESB_EEENS_6half_tEfNS_4arch4Sm90ELb1ELb0ELb1ELb1ELb1ELb1ELb0ELb0ELi2ELi1ELi2ELi1ELb0EEENS1_21CollectiveEpilogueBwdISC_SD_SF_Li256ELb1ELb0ELi1EEENS1_25SingleTileBwdLPTSchedulerILb1ELi128ELb1EEEEEEEEEvNT_6ParamsE --------------------------
	.section	.text._ZN7cutlass13device_kernelIN5flash11enable_sm90INS1_16FlashAttnBwdSm90INS1_25CollectiveMainloopBwdSm90ILi2ELi2ELi2EN4cute5tupleIJNS5_1CILi1EEES8_S8_EEENS6_IJNS7_ILi64EEENS7_ILi128EEESB_EEENS_6half_tEfNS_4arch4Sm90ELb1ELb0ELb1ELb1ELb1ELb1ELb0ELb0ELi2ELi1ELi2ELi1ELb0EEENS1_21CollectiveEpilogueBwdISC_SD_SF_Li256ELb1ELb0ELi1EEENS1_25SingleTileBwdLPTSchedulerILb1ELi128ELb1EEEEEEEEEvNT_6ParamsE,"ax",@progbits
	.align	128
.text._ZN7cutlass13device_kernelIN5flash11enable_sm90INS1_16FlashAttnBwdSm90INS1_25CollectiveMainloopBwdSm90ILi2ELi2ELi2EN4cute5tupleIJNS5_1CILi1EEES8_S8_EEENS6_IJNS7_ILi64EEENS7_ILi128EEESB_EEENS_6half_tEfNS_4arch4Sm90ELb1ELb0ELb1ELb1ELb1ELb1ELb0ELb0ELi2ELi1ELi2ELi1ELb0EEENS1_21CollectiveEpilogueBwdISC_SD_SF_Li256ELb1ELb0ELi1EEENS1_25SingleTileBwdLPTSchedulerILb1ELi128ELb1EEEEEEEEEvNT_6ParamsE:
        .type           _ZN7cutlass13device_kernelIN5flash11enable_sm90INS1_16FlashAttnBwdSm90INS1_25CollectiveMainloopBwdSm90ILi2ELi2ELi2EN4cute5tupleIJNS5_1CILi1EEES8_S8_EEENS6_IJNS7_ILi64EEENS7_ILi128EEESB_EEENS_6half_tEfNS_4arch4Sm90ELb1ELb0ELb1ELb1ELb1ELb1ELb0ELb0ELi2ELi1ELi2ELi1ELb0EEENS1_21CollectiveEpilogueBwdISC_SD_SF_Li256ELb1ELb0ELi1EEENS1_25SingleTileBwdLPTSchedulerILb1ELi128ELb1EEEEEEEEEvNT_6ParamsE,@function
        .size           _ZN7cutlass13device_kernelIN5flash11enable_sm90INS1_16FlashAttnBwdSm90INS1_25CollectiveMainloopBwdSm90ILi2ELi2ELi2EN4cute5tupleIJNS5_1CILi1EEES8_S8_EEENS6_IJNS7_ILi64EEENS7_ILi128EEESB_EEENS_6half_tEfNS_4arch4Sm90ELb1ELb0ELb1ELb1ELb1ELb1ELb0ELb0ELi2ELi1ELi2ELi1ELb0EEENS1_21CollectiveEpilogueBwdISC_SD_SF_Li256ELb1ELb0ELi1EEENS1_25SingleTileBwdLPTSchedulerILb1ELi128ELb1EEEEEEEEEvNT_6ParamsE,(.L_x_98 - _ZN7cutlass13device_kernelIN5flash11enable_sm90INS1_16FlashAttnBwdSm90INS1_25CollectiveMainloopBwdSm90ILi2ELi2ELi2EN4cute5tupleIJNS5_1CILi1EEES8_S8_EEENS6_IJNS7_ILi64EEENS7_ILi128EEESB_EEENS_6half_tEfNS_4arch4Sm90ELb1ELb0ELb1ELb1ELb1ELb1ELb0ELb0ELi2ELi1ELi2ELi1ELb0EEENS1_21CollectiveEpilogueBwdISC_SD_SF_Li256ELb1ELb0ELi1EEENS1_25SingleTileBwdLPTSchedulerILb1ELi128ELb1EEEEEEEEEvNT_6ParamsE)
        .other          _ZN7cutlass13device_kernelIN5flash11enable_sm90INS1_16FlashAttnBwdSm90INS1_25CollectiveMainloopBwdSm90ILi2ELi2ELi2EN4cute5tupleIJNS5_1CILi1EEES8_S8_EEENS6_IJNS7_ILi64EEENS7_ILi128EEESB_EEENS_6half_tEfNS_4arch4Sm90ELb1ELb0ELb1ELb1ELb1ELb1ELb0ELb0ELi2ELi1ELi2ELi1ELb0EEENS1_21CollectiveEpilogueBwdISC_SD_SF_Li256ELb1ELb0ELi1EEENS1_25SingleTileBwdLPTSchedulerILb1ELi128ELb1EEEEEEEEEvNT_6ParamsE,@"STO_CUDA_ENTRY STV_DEFAULT"
_ZN7cutlass13device_kernelIN5flash11enable_sm90INS1_16FlashAttnBwdSm90INS1_25CollectiveMainloopBwdSm90ILi2ELi2ELi2EN4cute5tupleIJNS5_1CILi1EEES8_S8_EEENS6_IJNS7_ILi64EEENS7_ILi128EEESB_EEENS_6half_tEfNS_4arch4Sm90ELb1ELb0ELb1ELb1ELb1ELb1ELb0ELb0ELi2ELi1ELi2ELi1ELb0EEENS1_21CollectiveEpilogueBwdISC_SD_SF_Li256ELb1ELb0ELi1EEENS1_25SingleTileBwdLPTSchedulerILb1ELi128ELb1EEEEEEEEEvNT_6ParamsE:
[----:B------:R-:W-:Y:S01]  /*0000*/  LDC R1, c[0x0][0x37c] ;  /* 0x0000df00ff017b82 */ /* 0x000fe20000000800 */
[----:B------:R-:W-:Y:S05]  /*0010*/  EXIT ;  /* 0x000000000000794d */ /* 0x000fea0003800000 */
.L_x_26:
        /* <DEDUP_REMOVED lines=14> */
.L_x_98:


//--------------------- .text._ZN7cutlass13device_kernelIN5flash11enable_sm90INS1_16FlashAttnBwdSm90INS1_25CollectiveMainloopBwdSm90ILi2ELi2ELi2EN4cute5tupleIJNS5_1CILi1EEES8_S8_EEENS6_IJNS7_ILi64EEENS7_ILi128EEESB_EEENS_6half_tEfNS_4arch4Sm90ELb1ELb0ELb1ELb1ELb0ELb1ELb0ELb0ELi2ELi1ELi2ELi1ELb0EEENS1_24CollectiveEpilogueBwdGQAISC_fSF_Li256ELb1ELb0EEENS1_25SingleTileBwdLPTSchedulerILb1ELi128ELb0EEEEEEEEEvNT_6ParamsE --------------------------
	.section	.text._ZN7cutlass13device_kernelIN5flash11enable_sm90INS1_16FlashAttnBwdSm90INS1_25CollectiveMainloopBwdSm90ILi2ELi2ELi2EN4cute5tupleIJNS5_1CILi1EEES8_S8_EEENS6_IJNS7_ILi64EEENS7_ILi128EEESB_EEENS_6half_tEfNS_4arch4Sm90ELb1ELb0ELb1ELb1ELb0ELb1ELb0ELb0ELi2ELi1ELi2ELi1ELb0EEENS1_24CollectiveEpilogueBwdGQAISC_fSF_Li256ELb1ELb0EEENS1_25SingleTileBwdLPTSchedulerILb1ELi128ELb0EEEEEEEEEvNT_6ParamsE,"ax",@progbits
	.align	128
.text._ZN7cutlass13device_kernelIN5flash11enable_sm90INS1_16FlashAttnBwdSm90INS1_25CollectiveMainloopBwdSm90ILi2ELi2ELi2EN4cute5tupleIJNS5_1CILi1EEES8_S8_EEENS6_IJNS7_ILi64EEENS7_ILi128EEESB_EEENS_6half_tEfNS_4arch4Sm90ELb1ELb0ELb1ELb1ELb0ELb1ELb0ELb0ELi2ELi1ELi2ELi1ELb0EEENS1_24CollectiveEpilogueBwdGQAISC_fSF_Li256ELb1ELb0EEENS1_25SingleTileBwdLPTSchedulerILb1ELi128ELb0EEEEEEEEEvNT_6ParamsE:
        .type           _ZN7cutlass13device_kernelIN5flash11enable_sm90INS1_16FlashAttnBwdSm90INS1_25CollectiveMainloopBwdSm90ILi2ELi2ELi2EN4cute5tupleIJNS5_1CILi1EEES8_S8_EEENS6_IJNS7_ILi64EEENS7_ILi128EEESB_EEENS_6half_tEfNS_4arch4Sm90ELb1ELb0ELb1ELb1ELb0ELb1ELb0ELb0ELi2ELi1ELi2ELi1ELb0EEENS1_24CollectiveEpilogueBwdGQAISC_fSF_Li256ELb1ELb0EEENS1_25SingleTileBwdLPTSchedulerILb1ELi128ELb0EEEEEEEEEvNT_6ParamsE,@function
        .size           _ZN7cutlass13device_kernelIN5flash11enable_sm90INS1_16FlashAttnBwdSm90INS1_25CollectiveMainloopBwdSm90ILi2ELi2ELi2EN4cute5tupleIJNS5_1CILi1EEES8_S8_EEENS6_IJNS7_ILi64EEENS7_ILi128EEESB_EEENS_6half_tEfNS_4arch4Sm90ELb1ELb0ELb1ELb1ELb0ELb1ELb0ELb0ELi2ELi1ELi2ELi1ELb0EEENS1_24CollectiveEpilogueBwdGQAISC_fSF_Li256ELb1ELb0EEENS1_25SingleTileBwdLPTSchedulerILb1ELi128ELb0EEEEEEEEEvNT_6ParamsE,(.L_x_99 - _ZN7cutlass13device_kernelIN5flash11enable_sm90INS1_16FlashAttnBwdSm90INS1_25CollectiveMainloopBwdSm90ILi2ELi2ELi2EN4cute5tupleIJNS5_1CILi1EEES8_S8_EEENS6_IJNS7_ILi64EEENS7_ILi128EEESB_EEENS_6half_tEfNS_4arch4Sm90ELb1ELb0ELb1ELb1ELb0ELb1ELb0ELb0ELi2ELi1ELi2ELi1ELb0EEENS1_24CollectiveEpilogueBwdGQAISC_fSF_Li256ELb1ELb0EEENS1_25SingleTileBwdLPTSchedulerILb1ELi128ELb0EEEEEEEEEvNT_6ParamsE)
        .other          _ZN7cutlass13device_kernelIN5flash11enable_sm90INS1_16FlashAttnBwdSm90INS1_25CollectiveMainloopBwdSm90ILi2ELi2ELi2EN4cute5tupleIJNS5_1CILi1EEES8_S8_EEENS6_IJNS7_ILi64EEENS7_ILi128EEESB_EEENS_6half_tEfNS_4arch4Sm90ELb1ELb0ELb1ELb1ELb0ELb1ELb0ELb0ELi2ELi1ELi2ELi1ELb0EEENS1_24CollectiveEpilogueBwdGQAISC_fSF_Li256ELb1ELb0EEENS1_25SingleTileBwdLPTSchedulerILb1ELi128ELb0EEEEEEEEEvNT_6ParamsE,@"STO_CUDA_ENTRY STV_DEFAULT"
_ZN7cutlass13device_kernelIN5flash11enable_sm90INS1_16FlashAttnBwdSm90INS1_25CollectiveMainloopBwdSm90ILi2ELi2ELi2EN4cute5tupleIJNS5_1CILi1EEES8_S8_EEENS6_IJNS7_ILi64EEENS7_ILi128EEESB_EEENS_6half_tEfNS_4arch4Sm90ELb1ELb0ELb1ELb1ELb0ELb1ELb0ELb0ELi2ELi1ELi2ELi1ELb0EEENS1_24CollectiveEpilogueBwdGQAISC_fSF_Li256ELb1ELb0EEENS1_25SingleTileBwdLPTSchedulerILb1ELi128ELb0EEEEEEEEEvNT_6ParamsE:
[----:B------:R-:W-:Y:S01]  /*0000*/  LDC R1, c[0x0][0x37c] ;  /* 0x0000df00ff017b82 */ /* 0x000fe20000000800 */
[----:B------:R-:W-:Y:S05]  /*0010*/  EXIT ;  /* 0x000000000000794d */ /* 0x000fea0003800000 */
.L_x_27:
        /* <DEDUP_REMOVED lines=14> */
.L_x_99:


//--------------------- .text._ZN7cutlass13device_kernelIN5flash32FlashAttnBwdPostprocessConvertdQIN4cute5tupleIJNS3_1CILi128EEES6_EEENS_6half_tEfNS_4arch4Sm90ELi256ENS3_8TiledMMAINS3_8MMA_AtomIJNS3_4SM904GMMA26MMA_64x128x16_F32F16F16_RSILNSE_5MajorE0ELSG_1ELNSE_7ScaleInE1ELSH_1EEEEEENS3_6LayoutINS4_IJNS5_ILi2EEENS5_ILi1EEESM_EEENS4_IJSM_NS5_ILi0EEESO_EEEEENS4_IJNS3_10UnderscoreESR_SR_EEEEELb0EEEEEvNT_6ParamsE --------------------------
	.section	.text._ZN7cutlass13device_kernelIN5flash32FlashAttnBwdPostprocessConvertdQIN4cute5tupleIJNS3_1CILi128EEES6_EEENS_6half_tEfNS_4arch4Sm90ELi256ENS3_8TiledMMAINS3_8MMA_AtomIJNS3_4SM904GMMA26MMA_64x128x16_F32F16F16_RSILNSE_5MajorE0ELSG_1ELNSE_7ScaleInE1ELSH_1EEEEEENS3_6LayoutINS4_IJNS5_ILi2EEENS5_ILi1EEESM_EEENS4_IJSM_NS5_ILi0EEESO_EEEEENS4_IJNS3_10UnderscoreESR_SR_EEEEELb0EEEEEvNT_6ParamsE,"ax",@progbits
	.align	128
.text._ZN7cutlass13device_kernelIN5flash32FlashAttnBwdPostprocessConvertdQIN4cute5tupleIJNS3_1CILi128EEES6_EEENS_6half_tEfNS_4arch4Sm90ELi256ENS3_8TiledMMAINS3_8MMA_AtomIJNS3_4SM904GMMA26MMA_64x128x16_F32F16F16_RSILNSE_5MajorE0ELSG_1ELNSE_7ScaleInE1ELSH_1EEEEEENS3_6LayoutINS4_IJNS5_ILi2EEENS5_ILi1EEESM_EEENS4_IJSM_NS5_ILi0EEESO_EEEEENS4_IJNS3_10UnderscoreESR_SR_EEEEELb0EEEEEvNT_6ParamsE:
        .type           _ZN7cutlass13device_kernelIN5flash32FlashAttnBwdPostprocessConvertdQIN4cute5tupleIJNS3_1CILi128EEES6_EEENS_6half_tEfNS_4arch4Sm90ELi256ENS3_8TiledMMAINS3_8MMA_AtomIJNS3_4SM904GMMA26MMA_64x128x16_F32F16F16_RSILNSE_5MajorE0ELSG_1ELNSE_7ScaleInE1ELSH_1EEEEEENS3_6LayoutINS4_IJNS5_ILi2EEENS5_ILi1EEESM_EEENS4_IJSM_NS5_ILi0EEESO_EEEEENS4_IJNS3_10UnderscoreESR_SR_EEEEELb0EEEEEvNT_6ParamsE,@function
        .size           _ZN7cutlass13device_kernelIN5flash32FlashAttnBwdPostprocessConvertdQIN4cute5tupleIJNS3_1CILi128EEES6_EEENS_6half_tEfNS_4arch4Sm90ELi256ENS3_8TiledMMAINS3_8MMA_AtomIJNS3_4SM904GMMA26MMA_64x128x16_F32F16F16_RSILNSE_5MajorE0ELSG_1ELNSE_7ScaleInE1ELSH_1EEEEEENS3_6LayoutINS4_IJNS5_ILi2EEENS5_ILi1EEESM_EEENS4_IJSM_NS5_ILi0EEESO_EEEEENS4_IJNS3_10UnderscoreESR_SR_EEEEELb0EEEEEvNT_6ParamsE,(.L_x_100 - _ZN7cutlass13device_kernelIN5flash32FlashAttnBwdPostprocessConvertdQIN4cute5tupleIJNS3_1CILi128EEES6_EEENS_6half_tEfNS_4arch4Sm90ELi256ENS3_8TiledMMAINS3_8MMA_AtomIJNS3_4SM904GMMA26MMA_64x128x16_F32F16F16_RSILNSE_5MajorE0ELSG_1ELNSE_7ScaleInE1ELSH_1EEEEEENS3_6LayoutINS4_IJNS5_ILi2EEENS5_ILi1EEESM_EEENS4_IJSM_NS5_ILi0EEESO_EEEEENS4_IJNS3_10UnderscoreESR_SR_EEEEELb0EEEEEvNT_6ParamsE)
        .other          _ZN7cutlass13device_kernelIN5flash32FlashAttnBwdPostprocessConvertdQIN4cute5tupleIJNS3_1CILi128EEES6_EEENS_6half_tEfNS_4arch4Sm90ELi256ENS3_8TiledMMAINS3_8MMA_AtomIJNS3_4SM904GMMA26MMA_64x128x16_F32F16F16_RSILNSE_5MajorE0ELSG_1ELNSE_7ScaleInE1ELSH_1EEEEEENS3_6LayoutINS4_IJNS5_ILi2EEENS5_ILi1EEESM_EEENS4_IJSM_NS5_ILi0EEESO_EEEEENS4_IJNS3_10UnderscoreESR_SR_EEEEELb0EEEEEvNT_6ParamsE,@"STO_CUDA_ENTRY STV_DEFAULT"
_ZN7cutlass13device_kernelIN5flash32FlashAttnBwdPostprocessConvertdQIN4cute5tupleIJNS3_1CILi128EEES6_EEENS_6half_tEfNS_4arch4Sm90ELi256ENS3_8TiledMMAINS3_8MMA_AtomIJNS3_4SM904GMMA26MMA_64x128x16_F32F16F16_RSILNSE_5MajorE0ELSG_1ELNSE_7ScaleInE1ELSH_1EEEEEENS3_6LayoutINS4_IJNS5_ILi2EEENS5_ILi1EEESM_EEENS4_IJSM_NS5_ILi0EEESO_EEEEENS4_IJNS3_10UnderscoreESR_SR_EEEEELb0EEEEEvNT_6ParamsE:
[----:B------:R-:W-:Y:S08]  /*0000*/  LDC R1, c[0x0][0x37c] ;  /* 0x0000df00ff017b82 */ /* 0x000ff00000000800 */
[----:B------:R-:W0:Y:S01]  /*0010*/  LDC.64 R10, c[0x0][0x3e0] ;  /* 0x0000f800ff0a7b82 */ /* 0x000e220000000a00 */
[----:B------:R-:W1:Y:S01]  /*0020*/  S2R R5, SR_CTAID.X ;  /* 0x0000000000057919 */ /* 0x000e620000002500 */
[----:B------:R-:W2:Y:S01]  /*0030*/  LDCU.64 UR8, c[0x0][0x358] ;  /* 0x00006b00ff0877ac */ /* 0x000ea20008000a00 */
[----:B------:R-:W3:Y:S01]  /*0040*/  S2R R9, SR_CTAID.Z ;  /* 0x0000000000097919 */ /* 0x000ee20000002700 */
[----:B0-----:R-:W-:-:S04]  /*0050*/  ISETP.NE.U32.AND P0, PT, R10, RZ, PT ;  /* 0x000000ff0a00720c */ /* 0x001fc80003f05070 */
[----:B------:R-:W-:-:S13]  /*0060*/  ISETP.NE.AND.EX P1, PT, R11, RZ, PT, P0 ;  /* 0x000000ff0b00720c */ /* 0x000fda0003f25300 */
[----:B-123--:R-:W-:Y:S05]  /*0070*/  @P1 BRA `(.L_x_28) ;  /* 0x0000000000241947 */ /* 0x00efea0003800000 */
[----:B------:R-:W0:Y:S01]  /*0080*/  LDCU.64 UR4, c[0x0][0x3e8] ;  /* 0x00007d00ff0477ac */ /* 0x000e220008000a00 */
[----:B------:R-:W-:Y:S02]  /*0090*/  CS2R R6, SRZ ;  /* 0x0000000000067805 */ /* 0x000fe4000001ff00 */
[----:B------:R-:W-:Y:S01]  /*00a0*/  CS2R R64, SRZ ;  /* 0x0000000000407805 */ /* 0x000fe2000001ff00 */
[----:B------:R-:W1:Y:S01]  /*00b0*/  LDCU UR6, c[0x0][0x3b0] ;  /* 0x00007600ff0677ac */ /* 0x000e620008000800 */
[----:B0-----:R-:W-:-:S04]  /*00c0*/  UISETP.NE.U32.AND UP0, UPT, UR4, URZ, UPT ;  /* 0x000000ff0400728c */ /* 0x001fc8000bf05070 */
[----:B------:R-:W-:Y:S01]  /*00d0*/  UISETP.NE.AND.EX UP0, UPT, UR5, URZ, UPT, UP0 ;  /* 0x000000ff0500728c */ /* 0x000fe2000bf05300 */
[----:B-1----:R-:W-:-:S08]  /*00e0*/  IMAD.U32 R59, RZ, RZ, UR6 ;  /* 0x00000006ff3b7e24 */ /* 0x002fd0000f8e00ff */
[----:B------:R-:W-:Y:S05]  /*00f0*/  BRA.U !UP0, `(.L_x_29) ;  /* 0x0000000108547547 */ /* 0x000fea000b800000 */
[----:B------:R-:W-:Y:S05]  /*0100*/  BRA `(.L_x_30) ;  /* 0x0000000000387947 */ /* 0x000fea0003800000 */
.L_x_28:
[----:B------:R-:W0:Y:S01]  /*0110*/  LDC.64 R2, c[0x0][0x3e0] ;  /* 0x0000f800ff027b82 */ /* 0x000e220000000a00 */
[----:B------:R-:W1:Y:S01]  /*0120*/  LDCU.64 UR4, c[0x0][0x3e8] ;  /* 0x00007d00ff0477ac */ /* 0x000e620008000a00 */
[----:B0-----:R-:W-:-:S05]  /*0130*/  IMAD.WIDE.U32 R2, R9, 0x4, R2 ;  /* 0x0000000409027825 */ /* 0x001fca00078e0002 */
[----:B------:R-:W2:Y:S01]  /*0140*/  LDG.E R64, desc[UR8][R2.64] ;  /* 0x0000000802407981 */ /* 0x000ea2000c1e1900 */
[----:B-1----:R-:W-:-:S04]  /*0150*/  UISETP.NE.U32.AND UP0, UPT, UR4, URZ, UPT ;  /* 0x000000ff0400728c */ /* 0x002fc8000bf05070 */
[----:B------:R-:W-:Y:S01]  /*0160*/  UISETP.NE.AND.EX UP0, UPT, UR5, URZ, UPT, UP0 ;  /* 0x000000ff0500728c */ /* 0x000fe2000bf05300 */
[--C-:B--2---:R-:W-:Y:S01]  /*0170*/  IMAD R0, R9, 0x80, R64.reuse ;  /* 0x0000008009007824 */ /* 0x104fe200078e0240 */
[----:B------:R-:W-:-:S04]  /*0180*/  SHF.R.S32.HI R65, RZ, 0x1f, R64 ;  /* 0x0000001fff417819 */ /* 0x000fc80000011440 */
[----:B------:R-:W-:-:S04]  /*0190*/  SHF.R.S32.HI R7, RZ, 0x1f, R0 ;  /* 0x0000001fff077819 */ /* 0x000fc80000011400 */
[----:B------:R-:W-:-:S04]  /*01a0*/  LEA.HI R7, R7, R0, RZ, 0x7 ;  /* 0x0000000007077211 */ /* 0x000fc800078f38ff */
[----:B------:R-:W-:-:S04]  /*01b0*/  SHF.L.U32 R7, R7, 0x7, RZ ;  /* 0x0000000707077819 */ /* 0x000fc800000006ff */
[----:B------:R-:W-:-:S04]  /*01c0*/  LOP3.LUT R6, R7, 0xffffc000, RZ, 0xc0, !PT ;  /* 0xffffc00007067812 */ /* 0x000fc800078ec0ff */
[----:B------:R-:W-:Y:S01]  /*01d0*/  SHF.R.S32.HI R7, RZ, 0x1f, R6 ;  /* 0x0000001fff077819 */ /* 0x000fe20000011406 */
[----:B------:R-:W-:Y:S06]  /*01e0*/  BRA.U !UP0, `(.L_x_31) ;  /* 0x0000000108107547 */ /* 0x000fec000b800000 */
.L_x_30:
[----:B------:R-:W0:Y:S02]  /*01f0*/  LDC.64 R2, c[0x0][0x3e8] ;  /* 0x0000fa00ff027b82 */ /* 0x000e240000000a00 */
[----:B0-----:R-:W-:-:S05]  /*0200*/  IMAD.WIDE.U32 R2, R9, 0x4, R2 ;  /* 0x0000000409027825 */ /* 0x001fca00078e0002 */
[----:B------:R0:W5:Y:S01]  /*0210*/  LDG.E R59, desc[UR8][R2.64] ;  /* 0x00000008023b7981 */ /* 0x000162000c1e1900 */
[----:B------:R-:W-:Y:S05]  /*0220*/  BRA `(.L_x_29) ;  /* 0x0000000000087947 */ /* 0x000fea0003800000 */
.L_x_31:
[----:B------:R-:W2:Y:S02]  /*0230*/  LDG.E R3, desc[UR8][R2.64+0x4] ;  /* 0x0000040802037981 */ /* 0x000ea4000c1e1900 */
[----:B--2---:R-:W-:-:S07]  /*0240*/  IMAD.IADD R59, R3, 0x1, -R64 ;  /* 0x00000001033b7824 */ /* 0x004fce00078e0a40 */
.L_x_29:
[----:B------:R-:W-:Y:S01]  /*0250*/  IMAD.SHL.U32 R4, R5, 0x80, RZ ;  /* 0x0000008005047824 */ /* 0x000fe200078e00ff */
[----:B------:R-:W-:-:S04]  /*0260*/  ISETP.NE.AND.EX P0, PT, R11, RZ, PT, P0 ;  /* 0x000000ff0b00720c */ /* 0x000fc80003f05300 */
[----:B-----5:R-:W-:-:S13]  /*0270*/  ISETP.GT.AND P2, PT, R59, R4, PT ;  /* 0x000000043b00720c */ /* 0x020fda0003f44270 */
[----:B------:R-:W-:Y:S05]  /*0280*/  @!P2 EXIT P0 ;  /* 0x000000000000a94d */ /* 0x000fea0000000000 */
[----:B0-----:R-:W0:Y:S01]  /*0290*/  S2R R2, SR_CTAID.Y ;  /* 0x0000000000027919 */ /* 0x001e220000002600 */
[----:B------:R-:W0:Y:S01]  /*02a0*/  LDC.64 R10, c[0x0][0x398] ;  /* 0x0000e600ff0a7b82 */ /* 0x000e220000000a00 */
[----:B------:R-:W-:Y:S01]  /*02b0*/  LEA R6, P0, R5, R6, 0xe ;  /* 0x0000000605067211 */ /* 0x000fe200078070ff */
[----:B------:R-:W-:Y:S01]  /*02c0*/  BSSY.RECONVERGENT B0, `(.L_x_32) ;  /* 0x0000024000007945 */ /* 0x000fe20003800200 */
[----:B------:R-:W1:Y:S01]  /*02d0*/  S2R R0, SR_TID.X ;  /* 0x0000000000007919 */ /* 0x000e620000002100 */
[----:B------:R-:W-:Y:S02]  /*02e0*/  SEL R3, R9, RZ, !P1 ;  /* 0x000000ff09037207 */ /* 0x000fe40004800000 */
[----:B------:R-:W-:Y:S01]  /*02f0*/  IADD3.X R7, PT, PT, RZ, R7, RZ, P0, !PT ;  /* 0x00000007ff077210 */ /* 0x000fe200007fe4ff */
[----:B------:R-:W2:Y:S01]  /*0300*/  S2R R17, SR_CgaCtaId ;  /* 0x0000000000117919 */ /* 0x000ea20000008800 */
[----:B------:R-:W3:Y:S08]  /*0310*/  LDC.64 R12, c[0x0][0x3a0] ;  /* 0x0000e800ff0c7b82 */ /* 0x000ef00000000a00 */
[----:B------:R-:W4:Y:S01]  /*0320*/  LDC.64 R14, c[0x0][0x380] ;  /* 0x0000e000ff0e7b82 */ /* 0x000f220000000a00 */
[----:B0-----:R-:W-:Y:S01]  /*0330*/  IMAD.WIDE.U32 R6, R2, R10, R6 ;  /* 0x0000000a02067225 */ /* 0x001fe200078e0006 */
[----:B-1----:R-:W-:-:S03]  /*0340*/  ISETP.NE.AND P0, PT, R0, RZ, PT ;  /* 0x000000ff0000720c */ /* 0x002fc60003f05270 */
[----:B------:R-:W-:Y:S02]  /*0350*/  IMAD R7, R2, R11, R7 ;  /* 0x0000000b02077224 */ /* 0x000fe400078e0207 */
[----:B---3--:R-:W-:-:S04]  /*0360*/  IMAD.WIDE.U32 R6, R3, R12, R6 ;  /* 0x0000000c03067225 */ /* 0x008fc800078e0006 */
[----:B------:R-:W-:Y:S01]  /*0370*/  IMAD R7, R3, R13, R7 ;  /* 0x0000000d03077224 */ /* 0x000fe200078e0207 */
[----:B----4-:R-:W-:-:S04]  /*0380*/  LEA R14, P1, R6, R14, 0x2 ;  /* 0x0000000e060e7211 */ /* 0x010fc800078210ff */
[----:B------:R-:W-:Y:S01]  /*0390*/  LEA.HI.X R7, R6, R15, R7, 0x2, P1 ;  /* 0x0000000f06077211 */ /* 0x000fe200008f1407 */
[----:B--2---:R-:W-:Y:S08]  /*03a0*/  @P0 BRA `(.L_x_33) ;  /* 0x0000000000540947 */ /* 0x004ff00003800000 */
[----:B------:R-:W0:Y:S01]  /*03b0*/  S2UR UR7, SR_CgaCtaId ;  /* 0x00000000000779c3 */ /* 0x000e220000008800 */
[----:B------:R-:W-:Y:S01]  /*03c0*/  UMOV UR6, 0x400 ;  /* 0x0000040000067882 */ /* 0x000fe20000000000 */
[----:B------:R-:W-:Y:S01]  /*03d0*/  UMOV UR4, 0x1 ;  /* 0x0000000100047882 */ /* 0x000fe20000000000 */
[----:B------:R-:W-:Y:S01]  /*03e0*/  IMAD.MOV.U32 R6, RZ, RZ, 0x10000 ;  /* 0x00010000ff067424 */ /* 0x000fe200078e00ff */
[----:B------:R-:W-:-:S04]  /*03f0*/  UIADD3 UR4, UPT, UPT, -UR4, 0x100000, URZ ;  /* 0x0010000004047890 */ /* 0x000fc8000fffe1ff */
[----:B------:R-:W-:Y:S02]  /*0400*/  USHF.L.U32 UR5, UR4, 0xb, URZ ;  /* 0x0000000b04057899 */ /* 0x000fe400080006ff */
[----:B------:R-:W-:Y:S01]  /*0410*/  USHF.L.U32 UR4, UR4, 0x1, URZ ;  /* 0x0000000104047899 */ /* 0x000fe200080006ff */
[----:B------:R-:W-:Y:S01]  /*0420*/  PLOP3.LUT P0, PT, PT, PT, PT, 0x80, 0x8 ;  /* 0x000000000008781c */ /* 0x000fe20003f0f070 */
[----:B------:R-:W-:Y:S01]  /*0430*/  UMOV UR10, 0x1000 ;  /* 0x00001000000a7882 */ /* 0x000fe20000000000 */
[----:B0-----:R-:W-:-:S04]  /*0440*/  ULEA UR6, UR7, UR6, 0x18 ;  /* 0x0000000607067291 */ /* 0x001fc8000f8ec0ff */
[----:B------:R-:W-:Y:S01]  /*0450*/  UIADD3 UR7, UPT, UPT, UR6, 0x18000, URZ ;  /* 0x0001800006077890 */ /* 0x000fe2000fffe0ff */
[----:B------:R-:W0:Y:S07]  /*0460*/  FENCE.VIEW.ASYNC.S ;  /* 0x00000000000073c6 */ /* 0x000e2e0000000000 */
[----:B0-----:R0:W1:Y:S02]  /*0470*/  SYNCS.EXCH.64 URZ, [UR6+0x18000], UR4 ;  /* 0x0180000406ff75b2 */ /* 0x0010640008000100 */
[----:B0-----:R-:W-:-:S02]  /*0480*/  R2UR UR4, R14 ;  /* 0x000000000e0472ca */ /* 0x001fc400000e0000 */
[----:B------:R-:W-:Y:S01]  /*0490*/  R2UR UR5, R7 ;  /* 0x00000000070572ca */ /* 0x000fe200000e0000 */
[----:B-1----:R0:W-:-:S14]  /*04a0*/  SYNCS.ARRIVE.TRANS64 RZ, [UR6+0x18000], R6 ;  /* 0x01800006ffff79a7 */ /* 0x0021dc0008000006 */
.L_x_34:
[----:B------:R-:W-:Y:S01]  /*04b0*/  @P0 ELECT P1, URZ, PT ;  /* 0x0000000000ff082f */ /* 0x000fe20003820000 */
[----:B------:R1:W-:-:S12]  /*04c0*/  UBLKCP.S.G [UR6], [UR4], UR10 ;  /* 0x00000006040073ba */ /* 0x0003d8000800020a */
[----:B------:R-:W-:Y:S02]  /*04d0*/  @P1 PLOP3.LUT P0, PT, P1, PT, PT, 0x8, 0x80 ;  /* 0x000000000080181c */ /* 0x000fe40000f0e170 */
[----:B------:R-:W-:-:S11]  /*04e0*/  PLOP3.LUT P1, PT, PT, PT, PT, 0x8, 0x80 ;  /* 0x000000000080781c */ /* 0x000fd60003f2e170 */
[----:B-1----:R-:W-:Y:S05]  /*04f0*/  @P0 BRA.U.ANY `(.L_x_34) ;  /* 0xfffffffd00ec0947 */ /* 0x002fea000393ffff */
.L_x_33:
[----:B------:R-:W-:Y:S05]  /*0500*/  BSYNC.RECONVERGENT B0 ;  /* 0x0000000000007941 */ /* 0x000fea0003800200 */
.L_x_32:
[----:B------:R-:W-:Y:S01]  /*0510*/  BAR.SYNC.DEFER_BLOCKING 0x0 ;  /* 0x0000000000007b1d */ /* 0x000fe20000010000 */
[----:B0-----:R-:W-:Y:S02]  /*0520*/  MOV R6, 0x400 ;  /* 0x0000040000067802 */ /* 0x001fe40000000f00 */
[----:B------:R-:W-:Y:S02]  /*0530*/  SHF.L.U32 R7, RZ, 0x1f, RZ ;  /* 0x0000001fff077819 */ /* 0x000fe400000006ff */
[----:B------:R-:W-:-:S07]  /*0540*/  LEA R6, R17, R6, 0x18 ;  /* 0x0000000611067211 */ /* 0x000fce00078ec0ff */
.L_x_35:
[----:B0-----:R0:W1:Y:S02]  /*0550*/  SYNCS.PHASECHK.TRANS64.TRYWAIT P0, [R6+URZ+0x18000], R7 ;  /* 0x01800007060075a7 */ /* 0x00106400080011ff */
[----:B-1----:R-:W-:Y:S05]  /*0560*/  @!P0 NANOSLEEP.SYNCS 0x989680 ;  /* 0x009896800000895d */ /* 0x002fea0003900000 */
[----:B------:R-:W1:Y:S02]  /*0570*/  @!P0 SYNCS.PHASECHK.TRANS64 P0, [R6+URZ+0x18000], R7 ;  /* 0x01800007060085a7 */ /* 0x000e6400080010ff */
[----:B-1----:R-:W-:Y:S05]  /*0580*/  @!P0 BRA `(.L_x_35) ;  /* 0xfffffffc00f08947 */ /* 0x002fea000383ffff */
[C---:B------:R-:W-:Y:S01]  /*0590*/  IMAD.SHL.U32 R8, R0.reuse, 0x10, RZ ;  /* 0x0000001000087824 */ /* 0x040fe200078e00ff */
[C---:B0-----:R-:W-:Y:S01]  /*05a0*/  SHF.L.U32 R7, R0.reuse, 0x8, RZ ;  /* 0x0000000800077819 */ /* 0x041fe200000006ff */
[C---:B------:R-:W-:Y:S01]  /*05b0*/  IMAD.SHL.U32 R12, R0.reuse, 0x40, RZ ;  /* 0x00000040000c7824 */ /* 0x040fe200078e00ff */
[----:B------:R-:W-:Y:S01]  /*05c0*/  SHF.L.U32 R13, R0, 0xa, RZ ;  /* 0x0000000a000d7819 */ /* 0x000fe200000006ff */
[----:B------:R-:W0:Y:S01]  /*05d0*/  LDCU UR4, c[0x0][0x3d8] ;  /* 0x00007b00ff0477ac */ /* 0x000e220008000800 */
[----:B------:R-:W-:Y:S01]  /*05e0*/  LOP3.LUT R8, R8, 0x7f0, RZ, 0xc0, !PT ;  /* 0x000007f008087812 */ /* 0x000fe200078ec0ff */
[----:B------:R-:W-:Y:S01]  /*05f0*/  IMAD.SHL.U32 R44, R0, 0x4, RZ ;  /* 0x00000004002c7824 */ /* 0x000fe200078e00ff */
[----:B------:R-:W-:Y:S01]  /*0600*/  LOP3.LUT R40, R12, 0x1c0, RZ, 0xc0, !PT ;  /* 0x000001c00c287812 */ /* 0x000fe200078ec0ff */
[----:B------:R-:W1:Y:S01]  /*0610*/  LDCU.64 UR6, c[0x0][0x3c8] ;  /* 0x00007900ff0677ac */ /* 0x000e620008000a00 */
[----:B------:R-:W-:Y:S01]  /*0620*/  LOP3.LUT R7, R8, 0x38000, R7, 0xf8, !PT ;  /* 0x0003800008077812 */ /* 0x000fe200078ef807 */
[----:B------:R-:W-:Y:S01]  /*0630*/  BSSY.RECONVERGENT B0, `(.L_x_36) ;  /* 0x00000bd000007945 */ /* 0x000fe20003800200 */
[----:B------:R-:W-:Y:S01]  /*0640*/  LOP3.LUT R42, R12, 0x200, RZ, 0xc0, !PT ;  /* 0x000002000c2a7812 */ /* 0x000fe200078ec0ff */
[----:B------:R-:W2:Y:S01]  /*0650*/  LDCU.64 UR10, c[0x0][0x3d0] ;  /* 0x00007a00ff0a77ac */ /* 0x000ea20008000a00 */
[----:B------:R-:W-:Y:S01]  /*0660*/  LOP3.LUT R45, R13, 0x2000, RZ, 0xc0, !PT ;  /* 0x000020000d2d7812 */ /* 0x000fe200078ec0ff */
[----:B------:R-:W-:Y:S01]  /*0670*/  IMAD.IADD R56, R6, 0x1, R7 ;  /* 0x0000000106387824 */ /* 0x000fe200078e0207 */
[----:B------:R-:W-:Y:S01]  /*0680*/  SHF.R.U32.HI R41, RZ, 0x1, R0 ;  /* 0x00000001ff297819 */ /* 0x000fe20000011600 */
[----:B------:R-:W-:Y:S01]  /*0690*/  IMAD.SHL.U32 R7, R0, 0x8, RZ ;  /* 0x0000000800077824 */ /* 0x000fe200078e00ff */
[----:B------:R-:W-:-:S02]  /*06a0*/  LOP3.LUT R46, R44, 0x1c0, RZ, 0xc0, !PT ;  /* 0x000001c02c2e7812 */ /* 0x000fc400078ec0ff */
[----:B------:R-:W0:Y:S01]  /*06b0*/  LDS.128 R24, [R56+0x1800] ;  /* 0x0018000038187984 */ /* 0x000e220000000c00 */
[----:B------:R-:W-:Y:S02]  /*06c0*/  SHF.L.U32 R43, R0, 0x5, RZ ;  /* 0x00000005002b7819 */ /* 0x000fe400000006ff */
[--C-:B------:R-:W-:Y:S01]  /*06d0*/  LOP3.LUT R40, R40, 0x8, R41.reuse, 0xf8, !PT ;  /* 0x0000000828287812 */ /* 0x100fe200078ef829 */
[----:B------:R-:W3:Y:S01]  /*06e0*/  LDS.128 R8, [R56] ;  /* 0x0000000038087984 */ /* 0x000ee20000000c00 */
[----:B------:R-:W-:Y:S02]  /*06f0*/  LOP3.LUT R46, R46, 0x38, R41, 0xf8, !PT ;  /* 0x000000382e2e7812 */ /* 0x000fe400078ef829 */
[----:B------:R-:W-:Y:S01]  /*0700*/  LOP3.LUT R43, R42, 0x7c00, R43, 0xf8, !PT ;  /* 0x00007c002a2b7812 */ /* 0x000fe200078ef82b */
[----:B------:R-:W4:Y:S01]  /*0710*/  LDS.128 R20, [R56+0x1000] ;  /* 0x0010000038147984 */ /* 0x000f220000000c00 */
[--C-:B------:R-:W-:Y:S02]  /*0720*/  LOP3.LUT R40, R40, 0x38, R7.reuse, 0x78, !PT ;  /* 0x0000003828287812 */ /* 0x100fe400078e7807 */
[----:B------:R-:W-:Y:S01]  /*0730*/  LOP3.LUT R45, R45, 0xe00, R44, 0xf8, !PT ;  /* 0x00000e002d2d7812 */ /* 0x000fe200078ef82c */
[----:B------:R-:W5:Y:S01]  /*0740*/  LDS.128 R28, [R56+0x2000] ;  /* 0x00200000381c7984 */ /* 0x000f620000000c00 */
[----:B------:R-:W-:-:S02]  /*0750*/  LOP3.LUT R46, R46, 0x38, R7, 0x78, !PT ;  /* 0x000000382e2e7812 */ /* 0x000fc400078e7807 */
[----:B------:R-:W-:Y:S01]  /*0760*/  LOP3.LUT R55, R43, R40, RZ, 0xfc, !PT ;  /* 0x000000282b377212 */ /* 0x000fe200078efcff */
[----:B------:R-:W1:Y:S01]  /*0770*/  LDS.128 R32, [R56+0x2800] ;  /* 0x0028000038207984 */ /* 0x000e620000000c00 */
[----:B------:R-:W-:Y:S02]  /*0780*/  LOP3.LUT R57, R45, R46, RZ, 0xfc, !PT ;  /* 0x0000002e2d397212 */ /* 0x000fe400078efcff */
[----:B------:R-:W-:Y:S01]  /*0790*/  R2P PR, R0, 0x6 ;  /* 0x0000000600007804 */ /* 0x000fe20000000000 */
[----:B------:R-:W2:Y:S01]  /*07a0*/  LDS.128 R36, [R56+0x3000] ;  /* 0x0030000038247984 */ /* 0x000ea20000000c00 */
[----:B------:R-:W-:-:S03]  /*07b0*/  VIADDMNMX R59, R59, -R4, 0x80, PT ;  /* 0x000000803b3b7446 */ /* 0x000fc60003800904 */
[----:B------:R-:W2:Y:S04]  /*07c0*/  LDS.128 R12, [R56+0x3800] ;  /* 0x00380000380c7984 */ /* 0x000ea80000000c00 */
[----:B------:R-:W2:Y:S01]  /*07d0*/  LDS.128 R16, [R56+0x800] ;  /* 0x0008000038107984 */ /* 0x000ea20000000c00 */
[----:B0-----:R-:W-:Y:S01]  /*07e0*/  FMUL.FTZ R24, R24, UR4 ;  /* 0x0000000418187c20 */ /* 0x001fe20008410000 */
[----:B------:R-:W-:Y:S01]  /*07f0*/  FMUL.FTZ R25, R25, UR4 ;  /* 0x0000000419197c20 */ /* 0x000fe20008410000 */
[----:B------:R-:W-:Y:S01]  /*0800*/  FMUL.FTZ R40, R26, UR4 ;  /* 0x000000041a287c20 */ /* 0x000fe20008410000 */
[----:B------:R-:W-:Y:S01]  /*0810*/  FMUL.FTZ R41, R27, UR4 ;  /* 0x000000041b297c20 */ /* 0x000fe20008410000 */
[----:B---3--:R-:W-:Y:S01]  /*0820*/  FMUL.FTZ R74, R8, UR4 ;  /* 0x00000004084a7c20 */ /* 0x008fe20008410000 */
[----:B------:R-:W-:Y:S01]  /*0830*/  FMUL.FTZ R75, R9, UR4 ;  /* 0x00000004094b7c20 */ /* 0x000fe20008410000 */
[----:B------:R-:W-:Y:S01]  /*0840*/  FMUL.FTZ R60, R10, UR4 ;  /* 0x000000040a3c7c20 */ /* 0x000fe20008410000 */
[----:B------:R-:W-:Y:S01]  /*0850*/  FMUL.FTZ R70, R11, UR4 ;  /* 0x000000040b467c20 */ /* 0x000fe20008410000 */
[----:B----4-:R-:W-:Y:S01]  /*0860*/  FMUL.FTZ R47, R20, UR4 ;  /* 0x00000004142f7c20 */ /* 0x010fe20008410000 */
[----:B------:R-:W-:Y:S01]  /*0870*/  FMUL.FTZ R58, R21, UR4 ;  /* 0x00000004153a7c20 */ /* 0x000fe20008410000 */
[----:B------:R-:W-:Y:S01]  /*0880*/  FMUL.FTZ R50, R22, UR4 ;  /* 0x0000000416327c20 */ /* 0x000fe20008410000 */
[----:B------:R-:W-:Y:S01]  /*0890*/  FMUL.FTZ R63, R23, UR4 ;  /* 0x00000004173f7c20 */ /* 0x000fe20008410000 */
[----:B-----5:R-:W-:Y:S01]  /*08a0*/  FMUL.FTZ R46, R28, UR4 ;  /* 0x000000041c2e7c20 */ /* 0x020fe20008410000 */
[----:B------:R-:W-:Y:S01]  /*08b0*/  FMUL.FTZ R51, R29, UR4 ;  /* 0x000000041d337c20 */ /* 0x000fe20008410000 */
[----:B------:R-:W-:Y:S01]  /*08c0*/  FMUL.FTZ R48, R30, UR4 ;  /* 0x000000041e307c20 */ /* 0x000fe20008410000 */
[----:B------:R-:W-:Y:S01]  /*08d0*/  FMUL.FTZ R61, R31, UR4 ;  /* 0x000000041f3d7c20 */ /* 0x000fe20008410000 */
[----:B-1----:R-:W-:Y:S01]  /*08e0*/  FMUL.FTZ R42, R32, UR4 ;  /* 0x00000004202a7c20 */ /* 0x002fe20008410000 */
[----:B------:R-:W-:Y:S01]  /*08f0*/  FMUL.FTZ R45, R33, UR4 ;  /* 0x00000004212d7c20 */ /* 0x000fe20008410000 */
[----:B------:R-:W-:Y:S01]  /*0900*/  FMUL.FTZ R43, R34, UR4 ;  /* 0x00000004222b7c20 */ /* 0x000fe20008410000 */
[----:B------:R-:W-:Y:S01]  /*0910*/  FMUL.FTZ R44, R35, UR4 ;  /* 0x00000004232c7c20 */ /* 0x000fe20008410000 */
[----:B--2---:R-:W-:Y:S01]  /*0920*/  FMUL.FTZ R52, R36, UR4 ;  /* 0x0000000424347c20 */ /* 0x004fe20008410000 */
[----:B------:R-:W-:Y:S01]  /*0930*/  FMUL.FTZ R49, R37, UR4 ;  /* 0x0000000425317c20 */ /* 0x000fe20008410000 */
[----:B------:R-:W0:Y:S01]  /*0940*/  LDS.128 R8, [R56+0x4000] ;  /* 0x0040000038087984 */ /* 0x000e220000000c00 */
[----:B------:R-:W-:Y:S01]  /*0950*/  F2FP.F16.F32.PACK_AB R30, R25, R24 ;  /* 0x00000018191e723e */ /* 0x000fe200000000ff */
[----:B------:R-:W-:Y:S01]  /*0960*/  FMUL.FTZ R54, R12, UR4 ;  /* 0x000000040c367c20 */ /* 0x000fe20008410000 */
[----:B------:R-:W-:Y:S01]  /*0970*/  FMUL.FTZ R67, R13, UR4 ;  /* 0x000000040d437c20 */ /* 0x000fe20008410000 */
[----:B------:R-:W-:Y:S01]  /*0980*/  FMUL.FTZ R62, R14, UR4 ;  /* 0x000000040e3e7c20 */ /* 0x000fe20008410000 */
[----:B------:R-:W-:Y:S01]  /*0990*/  FMUL.FTZ R69, R15, UR4 ;  /* 0x000000040f457c20 */ /* 0x000fe20008410000 */
[----:B------:R-:W-:Y:S01]  /*09a0*/  FMUL.FTZ R53, R38, UR4 ;  /* 0x0000000426357c20 */ /* 0x000fe20008410000 */
[----:B------:R-:W1:Y:S01]  /*09b0*/  LDS.128 R12, [R56+0x4800] ;  /* 0x00480000380c7984 */ /* 0x000e620000000c00 */
[----:B------:R-:W-:Y:S01]  /*09c0*/  FMUL.FTZ R66, R39, UR4 ;  /* 0x0000000427427c20 */ /* 0x000fe20008410000 */
[----:B------:R-:W-:Y:S01]  /*09d0*/  F2FP.F16.F32.PACK_AB R31, R41, R40 ;  /* 0x00000028291f723e */ /* 0x000fe200000000ff */
[----:B------:R-:W-:Y:S01]  /*09e0*/  FMUL.FTZ R71, R18, UR4 ;  /* 0x0000000412477c20 */ /* 0x000fe20008410000 */
[----:B------:R-:W2:Y:S01]  /*09f0*/  LDS.128 R20, [R56+0x5000] ;  /* 0x0050000038147984 */ /* 0x000ea20000000c00 */
[----:B------:R-:W-:Y:S01]  /*0a00*/  F2FP.F16.F32.PACK_AB R28, R58, R47 ;  /* 0x0000002f3a1c723e */ /* 0x000fe200000000ff */
[----:B------:R-:W-:Y:S01]  /*0a10*/  FMUL.FTZ R72, R19, UR4 ;  /* 0x0000000413487c20 */ /* 0x000fe20008410000 */
[----:B------:R-:W-:Y:S01]  /*0a20*/  F2FP.F16.F32.PACK_AB R29, R63, R50 ;  /* 0x000000323f1d723e */ /* 0x000fe200000000ff */
[----:B------:R-:W3:Y:S01]  /*0a30*/  LDS.128 R24, [R56+0x5800] ;  /* 0x0058000038187984 */ /* 0x000ee20000000c00 */
[----:B------:R-:W-:Y:S01]  /*0a40*/  F2FP.F16.F32.PACK_AB R40, R51, R46 ;  /* 0x0000002e3328723e */ /* 0x000fe200000000ff */
[----:B------:R-:W-:Y:S01]  /*0a50*/  FMUL.FTZ R68, R16, UR4 ;  /* 0x0000000410447c20 */ /* 0x000fe20008410000 */
[----:B------:R-:W-:Y:S01]  /*0a60*/  F2FP.F16.F32.PACK_AB R41, R61, R48 ;  /* 0x000000303d29723e */ /* 0x000fe200000000ff */
[----:B------:R-:W4:Y:S01]  /*0a70*/  LDS.128 R32, [R56+0x6000] ;  /* 0x0060000038207984 */ /* 0x000f220000000c00 */
[----:B------:R-:W-:Y:S01]  /*0a80*/  F2FP.F16.F32.PACK_AB R42, R45, R42 ;  /* 0x0000002a2d2a723e */ /* 0x000fe200000000ff */
[----:B------:R-:W-:Y:S01]  /*0a90*/  FMUL.FTZ R73, R17, UR4 ;  /* 0x0000000411497c20 */ /* 0x000fe20008410000 */
[----:B------:R-:W-:Y:S01]  /*0aa0*/  F2FP.F16.F32.PACK_AB R43, R44, R43 ;  /* 0x0000002b2c2b723e */ /* 0x000fe200000000ff */
[----:B------:R-:W5:Y:S01]  /*0ab0*/  LDS.128 R36, [R56+0x6800] ;  /* 0x0068000038247984 */ /* 0x000f620000000c00 */
[----:B------:R-:W-:Y:S01]  /*0ac0*/  F2FP.F16.F32.PACK_AB R52, R49, R52 ;  /* 0x000000343134723e */ /* 0x000fe200000000ff */
[----:B------:R-:W-:Y:S01]  /*0ad0*/  VIADD R58, R6, 0x10000 ;  /* 0x00010000063a7836 */ /* 0x000fe20000000000 */
[----:B------:R-:W-:Y:S01]  /*0ae0*/  F2FP.F16.F32.PACK_AB R19, R72, R71 ;  /* 0x000000474813723e */ /* 0x000fe200000000ff */
[----:B------:R-:W5:Y:S01]  /*0af0*/  LDS.128 R44, [R56+0x7000] ;  /* 0x00700000382c7984 */ /* 0x000f620000000c00 */
[----:B------:R-:W-:Y:S01]  /*0b00*/  IMAD.MOV.U32 R71, RZ, RZ, 0x20 ;  /* 0x00000020ff477424 */ /* 0x000fe200078e00ff */
[----:B------:R-:W-:Y:S01]  /*0b10*/  F2FP.F16.F32.PACK_AB R18, R73, R68 ;  /* 0x000000444912723e */ /* 0x000fe200000000ff */
[C---:B------:R-:W-:Y:S01]  /*0b20*/  IMAD R61, R55.reuse, 0x2, R6 ;  /* 0x00000002373d7824 */ /* 0x040fe200078e0206 */
[----:B------:R-:W5:Y:S01]  /*0b30*/  LDS.128 R48, [R56+0x7800] ;  /* 0x0078000038307984 */ /* 0x000f620000000c00 */
[----:B------:R-:W-:-:S02]  /*0b40*/  LEA R68, R55, R58, 0x1 ;  /* 0x0000003a37447211 */ /* 0x000fc400078e08ff */
[----:B------:R-:W-:Y:S02]  /*0b50*/  SEL R71, R71, 0xffffffe0, !P1 ;  /* 0xffffffe047477807 */ /* 0x000fe40004800000 */
[----:B------:R-:W-:Y:S02]  /*0b60*/  F2FP.F16.F32.PACK_AB R16, R75, R74 ;  /* 0x0000004a4b10723e */ /* 0x000fe400000000ff */
[----:B------:R-:W-:Y:S01]  /*0b70*/  F2FP.F16.F32.PACK_AB R17, R70, R60 ;  /* 0x0000003c4611723e */ /* 0x000fe200000000ff */
[----:B------:R-:W-:Y:S02]  /*0b80*/  IMAD.IADD R63, R71, 0x1, R68 ;  /* 0x00000001473f7824 */ /* 0x000fe400078e0244 */
[----:B0-----:R-:W-:Y:S01]  /*0b90*/  FMUL.FTZ R8, R8, UR4 ;  /* 0x0000000408087c20 */ /* 0x001fe20008410000 */
[C---:B------:R-:W-:Y:S02]  /*0ba0*/  VIADD R60, R68.reuse, 0x40 ;  /* 0x00000040443c7836 */ /* 0x040fe40000000000 */
[----:B------:R-:W-:Y:S01]  /*0bb0*/  FMUL.FTZ R9, R9, UR4 ;  /* 0x0000000409097c20 */ /* 0x000fe20008410000 */
[----:B------:R-:W-:Y:S01]  /*0bc0*/  @P2 IADD3 R60, PT, PT, R68, -0x40, RZ ;  /* 0xffffffc0443c2810 */ /* 0x000fe20007ffe0ff */
[----:B------:R-:W-:Y:S01]  /*0bd0*/  FMUL.FTZ R10, R10, UR4 ;  /* 0x000000040a0a7c20 */ /* 0x000fe20008410000 */
[----:B------:R-:W-:Y:S01]  /*0be0*/  FMUL.FTZ R11, R11, UR4 ;  /* 0x000000040b0b7c20 */ /* 0x000fe20008410000 */
[----:B------:R0:W-:Y:S01]  /*0bf0*/  STSM.16.M88.4 [R61+0x10000], R16 ;  /* 0x010000103d007844 */ /* 0x0001e20000000200 */
[----:B-1----:R-:W-:Y:S01]  /*0c00*/  FMUL.FTZ R12, R12, UR4 ;  /* 0x000000040c0c7c20 */ /* 0x002fe20008410000 */
[----:B------:R-:W-:Y:S01]  /*0c10*/  FMUL.FTZ R13, R13, UR4 ;  /* 0x000000040d0d7c20 */ /* 0x000fe20008410000 */
[----:B------:R-:W-:Y:S01]  /*0c20*/  FMUL.FTZ R14, R14, UR4 ;  /* 0x000000040e0e7c20 */ /* 0x000fe20008410000 */
[----:B------:R-:W-:Y:S01]  /*0c30*/  FMUL.FTZ R15, R15, UR4 ;  /* 0x000000040f0f7c20 */ /* 0x000fe20008410000 */
[----:B------:R1:W-:Y:S01]  /*0c40*/  STSM.16.M88.4 [R63], R28 ;  /* 0x0000001c3f007844 */ /* 0x0003e20000000200 */
[----:B--2---:R-:W-:Y:S01]  /*0c50*/  FMUL.FTZ R20, R20, UR4 ;  /* 0x0000000414147c20 */ /* 0x004fe20008410000 */
        /* <DEDUP_REMOVED lines=8> */
[----:B------:R-:W-:Y:S01]  /*0ce0*/  F2FP.F16.F32.PACK_AB R55, R69, R62 ;  /* 0x0000003e4537723e */ /* 0x000fe200000000ff */
[----:B0-----:R-:W-:Y:S01]  /*0cf0*/  FMUL.FTZ R17, R34, UR4 ;  /* 0x0000000422117c20 */ /* 0x001fe20008410000 */
[----:B------:R-:W-:Y:S01]  /*0d00*/  FMUL.FTZ R18, R35, UR4 ;  /* 0x0000000423127c20 */ /* 0x000fe20008410000 */
[----:B------:R-:W-:Y:S01]  /*0d10*/  FMUL.FTZ R16, R32, UR4 ;  /* 0x0000000420107c20 */ /* 0x000fe20008410000 */
[----:B-----5:R-:W-:Y:S01]  /*0d20*/  FMUL.FTZ R36, R36, UR4 ;  /* 0x0000000424247c20 */ /* 0x020fe20008410000 */
[----:B------:R-:W-:Y:S01]  /*0d30*/  FMUL.FTZ R37, R37, UR4 ;  /* 0x0000000425257c20 */ /* 0x000fe20008410000 */
[----:B------:R-:W-:Y:S01]  /*0d40*/  FMUL.FTZ R19, R38, UR4 ;  /* 0x0000000426137c20 */ /* 0x000fe20008410000 */
[----:B-1----:R-:W-:Y:S01]  /*0d50*/  FMUL.FTZ R28, R39, UR4 ;  /* 0x00000004271c7c20 */ /* 0x002fe20008410000 */
[----:B------:R-:W-:Y:S01]  /*0d60*/  FMUL.FTZ R44, R44, UR4 ;  /* 0x000000042c2c7c20 */ /* 0x000fe20008410000 */
[----:B------:R-:W-:Y:S01]  /*0d70*/  FMUL.FTZ R45, R45, UR4 ;  /* 0x000000042d2d7c20 */ /* 0x000fe20008410000 */
[----:B------:R-:W-:Y:S01]  /*0d80*/  FMUL.FTZ R46, R46, UR4 ;  /* 0x000000042e2e7c20 */ /* 0x000fe20008410000 */
[----:B------:R-:W-:Y:S01]  /*0d90*/  FMUL.FTZ R47, R47, UR4 ;  /* 0x000000042f2f7c20 */ /* 0x000fe20008410000 */
[----:B------:R-:W-:Y:S01]  /*0da0*/  FMUL.FTZ R48, R48, UR4 ;  /* 0x0000000430307c20 */ /* 0x000fe20008410000 */
[----:B------:R-:W-:Y:S01]  /*0db0*/  FMUL.FTZ R49, R49, UR4 ;  /* 0x0000000431317c20 */ /* 0x000fe20008410000 */
[----:B------:R-:W-:Y:S01]  /*0dc0*/  FMUL.FTZ R50, R50, UR4 ;  /* 0x0000000432327c20 */ /* 0x000fe20008410000 */
[----:B------:R-:W-:Y:S01]  /*0dd0*/  FMUL.FTZ R51, R51, UR4 ;  /* 0x0000000433337c20 */ /* 0x000fe20008410000 */
[----:B------:R-:W-:Y:S01]  /*0de0*/  F2FP.F16.F32.PACK_AB R8, R9, R8 ;  /* 0x000000080908723e */ /* 0x000fe200000000ff */
[----:B------:R-:W-:Y:S01]  /*0df0*/  IMAD.IADD R62, R71, 0x1, R60 ;  /* 0x00000001473e7824 */ /* 0x000fe200078e023c */
[----:B------:R-:W-:Y:S01]  /*0e00*/  F2FP.F16.F32.PACK_AB R53, R66, R53 ;  /* 0x000000354235723e */ /* 0x000fe200000000ff */
[----:B------:R-:W-:Y:S01]  /*0e10*/  STSM.16.M88.4 [R60], R40 ;  /* 0x000000283c007844 */ /* 0x000fe20000000200 */
[----:B------:R-:W-:Y:S01]  /*0e20*/  F2FP.F16.F32.PACK_AB R54, R67, R54 ;  /* 0x000000364336723e */ /* 0x000fe200000000ff */
[----:B------:R-:W0:Y:S01]  /*0e30*/  LDCU UR4, c[0x0][0x3b4] ;  /* 0x00007680ff0477ac */ /* 0x000e220008000800 */
[----:B------:R-:W-:Y:S01]  /*0e40*/  F2FP.F16.F32.PACK_AB R9, R11, R10 ;  /* 0x0000000a0b09723e */ /* 0x000fe200000000ff */
[----:B------:R-:W-:Y:S01]  /*0e50*/  IMAD.MOV.U32 R29, RZ, RZ, RZ ;  /* 0x000000ffff1d7224 */ /* 0x000fe200078e00ff */
[----:B------:R-:W-:Y:S01]  /*0e60*/  F2FP.F16.F32.PACK_AB R10, R13, R12 ;  /* 0x0000000c0d0a723e */ /* 0x000fe200000000ff */
[----:B------:R-:W-:Y:S01]  /*0e70*/  STSM.16.M88.4 [R62], R52 ;  /* 0x000000343e007844 */ /* 0x000fe20000000200 */
[----:B------:R-:W-:-:S02]  /*0e80*/  F2FP.F16.F32.PACK_AB R11, R15, R14 ;  /* 0x0000000e0f0b723e */ /* 0x000fc400000000ff */
[----:B------:R-:W-:Y:S02]  /*0e90*/  F2FP.F16.F32.PACK_AB R12, R21, R20 ;  /* 0x00000014150c723e */ /* 0x000fe400000000ff */
[----:B------:R-:W-:Y:S01]  /*0ea0*/  F2FP.F16.F32.PACK_AB R13, R23, R22 ;  /* 0x00000016170d723e */ /* 0x000fe200000000ff */
[----:B------:R-:W-:Y:S01]  /*0eb0*/  STSM.16.M88.4 [R61+0x14000], R8 ;  /* 0x014000083d007844 */ /* 0x000fe20000000200 */
[----:B------:R-:W-:Y:S02]  /*0ec0*/  F2FP.F16.F32.PACK_AB R14, R25, R24 ;  /* 0x00000018190e723e */ /* 0x000fe400000000ff */
[----:B------:R-:W-:Y:S02]  /*0ed0*/  F2FP.F16.F32.PACK_AB R15, R27, R26 ;  /* 0x0000001a1b0f723e */ /* 0x000fe400000000ff */
[----:B------:R-:W-:Y:S02]  /*0ee0*/  F2FP.F16.F32.PACK_AB R17, R18, R17 ;  /* 0x000000111211723e */ /* 0x000fe400000000ff */
[----:B------:R-:W-:Y:S01]  /*0ef0*/  F2FP.F16.F32.PACK_AB R16, R33, R16 ;  /* 0x000000102110723e */ /* 0x000fe200000000ff */
[----:B------:R1:W-:Y:S01]  /*0f00*/  STSM.16.M88.4 [R63+0x4000], R12 ;  /* 0x0040000c3f007844 */ /* 0x0003e20000000200 */
[----:B------:R-:W-:-:S02]  /*0f10*/  F2FP.F16.F32.PACK_AB R18, R37, R36 ;  /* 0x000000242512723e */ /* 0x000fc400000000ff */
[----:B------:R-:W-:Y:S02]  /*0f20*/  F2FP.F16.F32.PACK_AB R19, R28, R19 ;  /* 0x000000131c13723e */ /* 0x000fe400000000ff */
[----:B------:R-:W-:Y:S02]  /*0f30*/  F2FP.F16.F32.PACK_AB R20, R45, R44 ;  /* 0x0000002c2d14723e */ /* 0x000fe400000000ff */
[----:B------:R-:W-:Y:S01]  /*0f40*/  F2FP.F16.F32.PACK_AB R21, R47, R46 ;  /* 0x0000002e2f15723e */ /* 0x000fe200000000ff */
[----:B------:R2:W-:Y:S01]  /*0f50*/  STSM.16.M88.4 [R60+0x4000], R16 ;  /* 0x004000103c007844 */ /* 0x0005e20000000200 */
[----:B------:R-:W-:Y:S02]  /*0f60*/  F2FP.F16.F32.PACK_AB R22, R49, R48 ;  /* 0x000000303116723e */ /* 0x000fe400000000ff */
[----:B------:R-:W-:Y:S02]  /*0f70*/  F2FP.F16.F32.PACK_AB R23, R51, R50 ;  /* 0x000000323317723e */ /* 0x000fe400000000ff */
[----:B------:R-:W-:-:S02]  /*0f80*/  LEA R6, R57, R6, 0x1 ;  /* 0x0000000639067211 */ /* 0x000fc400078e08ff */
[----:B------:R-:W-:Y:S01]  /*0f90*/  SHF.R.U32.HI R31, RZ, 0x4, R0 ;  /* 0x00000004ff1f7819 */ /* 0x000fe20000011600 */
[----:B------:R2:W-:Y:S01]  /*0fa0*/  STSM.16.M88.4 [R62+0x4000], R20 ;  /* 0x004000143e007844 */ /* 0x0005e20000000200 */
[----:B------:R-:W-:Y:S01]  /*0fb0*/  LOP3.LUT R28, R7, 0x78, RZ, 0xc0, !PT ;  /* 0x00000078071c7812 */ /* 0x000fe200078ec0ff */
[----:B-1----:R-:W-:Y:S01]  /*0fc0*/  IMAD R12, R57, 0x2, R58 ;  /* 0x00000002390c7824 */ /* 0x002fe200078e023a */
[----:B------:R-:W-:Y:S01]  /*0fd0*/  BAR.SYNC.DEFER_BLOCKING 0x0 ;  /* 0x0000000000007b1d */ /* 0x000fe20000010000 */
[C---:B------:R-:W-:Y:S01]  /*0fe0*/  IADD3 R8, P1, PT, R31.reuse, R64, RZ ;  /* 0x000000401f087210 */ /* 0x040fe20007f3e0ff */
[C---:B------:R-:W-:Y:S01]  /*0ff0*/  VIADD R4, R31.reuse, 0x20 ;  /* 0x000000201f047836 */ /* 0x040fe20000000000 */
[----:B0-----:R-:W-:Y:S01]  /*1000*/  ISETP.GE.AND P0, PT, R28, UR4, PT ;  /* 0x000000041c007c0c */ /* 0x001fe2000bf06270 */
[----:B------:R-:W-:Y:S01]  /*1010*/  IMAD.WIDE.U32 R10, R2, UR6, R28 ;  /* 0x00000006020a7c25 */ /* 0x000fe2000f8e001c */
[----:B------:R-:W-:Y:S02]  /*1020*/  IADD3.X R9, PT, PT, RZ, R65, RZ, P1, !PT ;  /* 0x00000041ff097210 */ /* 0x000fe40000ffe4ff */
[CC--:B------:R-:W-:Y:S01]  /*1030*/  ISETP.GE.OR P1, PT, R31.reuse, R59.reuse, P0 ;  /* 0x0000003b1f00720c */ /* 0x0c0fe20000726670 */
[C---:B------:R-:W-:Y:S01]  /*1040*/  VIADD R0, R31.reuse, 0x10 ;  /* 0x000000101f007836 */ /* 0x040fe20000000000 */
[----:B------:R-:W-:Y:S01]  /*1050*/  ISETP.GE.OR P5, PT, R4, R59, P0 ;  /* 0x0000003b0400720c */ /* 0x000fe200007a6670 */
[----:B------:R-:W-:Y:S01]  /*1060*/  IMAD R11, R2, UR7, R11 ;  /* 0x00000007020b7c24 */ /* 0x000fe2000f8e020b */
[----:B------:R-:W-:-:S02]  /*1070*/  IADD3 R4, PT, PT, R31, 0x40, RZ ;  /* 0x000000401f047810 */ /* 0x000fc40007ffe0ff */
[-C--:B------:R-:W-:Y:S01]  /*1080*/  ISETP.GE.OR P6, PT, R0, R59.reuse, P0 ;  /* 0x0000003b0000720c */ /* 0x080fe200007c6670 */
[----:B------:R-:W-:Y:S01]  /*1090*/  VIADD R0, R31, 0x30 ;  /* 0x000000301f007836 */ /* 0x000fe20000000000 */
[-C--:B------:R-:W-:Y:S01]  /*10a0*/  ISETP.GE.OR P3, PT, R4, R59.reuse, P0 ;  /* 0x0000003b0400720c */ /* 0x080fe20000766670 */
[----:B------:R-:W-:Y:S01]  /*10b0*/  IMAD.WIDE.U32 R4, R5, 0x80, R8 ;  /* 0x0000008005047825 */ /* 0x000fe200078e0008 */
[----:B------:R-:W-:Y:S02]  /*10c0*/  IADD3 R7, PT, PT, R31, 0x50, RZ ;  /* 0x000000501f077810 */ /* 0x000fe40007ffe0ff */
[-C--:B------:R-:W-:Y:S01]  /*10d0*/  ISETP.GE.OR P4, PT, R0, R59.reuse, P0 ;  /* 0x0000003b0000720c */ /* 0x080fe20000786670 */
[----:B------:R-:W-:Y:S01]  /*10e0*/  IMAD.WIDE.U32 R8, R3, UR10, R10 ;  /* 0x0000000a03087c25 */ /* 0x000fe2000f8e000a */
[----:B------:R-:W-:Y:S02]  /*10f0*/  IADD3 R0, PT, PT, R31, 0x60, RZ ;  /* 0x000000601f007810 */ /* 0x000fe40007ffe0ff */
[----:B------:R-:W-:Y:S01]  /*1100*/  ISETP.GE.OR P2, PT, R7, R59, P0 ;  /* 0x0000003b0700720c */ /* 0x000fe20000746670 */
[----:B------:R2:W0:Y:S01]  /*1110*/  LDS.128 R24, [R6+0x13800] ;  /* 0x0138000006187984 */ /* 0x0004220000000c00 */
[----:B------:R-:W-:-:S02]  /*1120*/  IMAD R3, R3, UR11, R9 ;  /* 0x0000000b03037c24 */ /* 0x000fc4000f8e0209 */
[----:B------:R-:W-:Y:S01]  /*1130*/  VIADD R31, R31, 0x70 ;  /* 0x000000701f1f7836 */ /* 0x000fe20000000000 */
[----:B------:R-:W-:Y:S08]  /*1140*/  @P1 BRA `(.L_x_37) ;  /* 0x00000000002c1947 */ /* 0x000ff00003800000 */
[----:B------:R-:W1:Y:S01]  /*1150*/  LDS.128 R12, [R12] ;  /* 0x000000000c0c7984 */ /* 0x000e620000000c00 */
[----:B------:R-:W3:Y:S01]  /*1160*/  LDCU.64 UR4, c[0x0][0x3c0] ;  /* 0x00007800ff0477ac */ /* 0x000ee20008000a00 */
[----:B------:R-:W-:Y:S01]  /*1170*/  MOV R2, R8 ;  /* 0x0000000800027202 */ /* 0x000fe20000000f00 */
[----:B------:R-:W2:Y:S01]  /*1180*/  LDCU.64 UR6, c[0x0][0x3a8] ;  /* 0x00007500ff0677ac */ /* 0x000ea20008000a00 */
[----:B---3--:R-:W-:-:S03]  /*1190*/  IMAD R7, R5, UR4, RZ ;  /* 0x0000000405077c24 */ /* 0x008fc6000f8e02ff */
[----:B------:R-:W-:-:S04]  /*11a0*/  IMAD.WIDE.U32 R10, R4, UR4, R2 ;  /* 0x00000004040a7c25 */ /* 0x000fc8000f8e0002 */
[----:B------:R-:W-:Y:S01]  /*11b0*/  IMAD R7, R4, UR5, R7 ;  /* 0x0000000504077c24 */ /* 0x000fe2000f8e0207 */
[----:B--2---:R-:W-:-:S03]  /*11c0*/  LEA R16, P1, R10, UR6, 0x1 ;  /* 0x000000060a107c11 */ /* 0x004fc6000f8208ff */
[----:B------:R-:W-:-:S05]  /*11d0*/  IMAD.IADD R7, R11, 0x1, R7 ;  /* 0x000000010b077824 */ /* 0x000fca00078e0207 */
[----:B------:R-:W-:-:S05]  /*11e0*/  LEA.HI.X R17, R10, UR7, R7, 0x1, P1 ;  /* 0x000000070a117c11 */ /* 0x000fca00088f0c07 */
[----:B-1----:R1:W-:Y:S02]  /*11f0*/  STG.E.128 desc[UR8][R16.64], R12 ;  /* 0x0000000c10007986 */ /* 0x0023e4000c101d08 */
.L_x_37:
[----:B------:R-:W-:Y:S05]  /*1200*/  BSYNC.RECONVERGENT B0 ;  /* 0x0000000000007941 */ /* 0x000fea0003800200 */
.L_x_36:
[----:B-1----:R1:W3:Y:S01]  /*1210*/  LDS.128 R12, [R6+0x10800] ;  /* 0x01080000060c7984 */ /* 0x0022e20000000c00 */
[----:B------:R-:W-:Y:S01]  /*1220*/  BSSY.RECONVERGENT B0, `(.L_x_38) ;  /* 0x0000011000007945 */ /* 0x000fe20003800200 */
[-C--:B------:R-:W-:Y:S02]  /*1230*/  ISETP.GE.OR P1, PT, R0, R59.reuse, P0 ;  /* 0x0000003b0000720c */ /* 0x080fe40000726670 */
[----:B------:R-:W-:Y:S01]  /*1240*/  ISETP.GE.OR P0, PT, R31, R59, P0 ;  /* 0x0000003b1f00720c */ /* 0x000fe20000706670 */
[----:B------:R-:W-:-:S12]  /*1250*/  @P6 BRA `(.L_x_39) ;  /* 0x0000000000346947 */ /* 0x000fd80003800000 */
[----:B------:R-:W4:Y:S01]  /*1260*/  LDCU.64 UR4, c[0x0][0x3c0] ;  /* 0x00007800ff0477ac */ /* 0x000f220008000a00 */
[----:B------:R-:W-:Y:S01]  /*1270*/  IADD3 R7, P6, PT, R4, 0x10, RZ ;  /* 0x0000001004077810 */ /* 0x000fe20007fde0ff */
[----:B------:R-:W-:Y:S01]  /*1280*/  IMAD.MOV.U32 R10, RZ, RZ, R8 ;  /* 0x000000ffff0a7224 */ /* 0x000fe200078e0008 */
[----:B------:R-:W-:Y:S01]  /*1290*/  MOV R11, R3 ;  /* 0x00000003000b7202 */ /* 0x000fe20000000f00 */
[----:B------:R-:W2:Y:S01]  /*12a0*/  LDCU.64 UR6, c[0x0][0x3a8] ;  /* 0x00007500ff0677ac */ /* 0x000ea20008000a00 */
[----:B------:R-:W-:-:S05]  /*12b0*/  IADD3.X R0, PT, PT, RZ, R5, RZ, P6, !PT ;  /* 0x00000005ff007210 */ /* 0x000fca00037fe4ff */
[----:B----4-:R-:W-:Y:S02]  /*12c0*/  IMAD R0, R0, UR4, RZ ;  /* 0x0000000400007c24 */ /* 0x010fe4000f8e02ff */
[----:B------:R-:W-:-:S04]  /*12d0*/  IMAD.WIDE.U32 R10, R7, UR4, R10 ;  /* 0x00000004070a7c25 */ /* 0x000fc8000f8e000a */
[----:B------:R-:W-:Y:S01]  /*12e0*/  IMAD R7, R7, UR5, R0 ;  /* 0x0000000507077c24 */ /* 0x000fe2000f8e0200 */
[----:B--2---:R-:W-:-:S03]  /*12f0*/  LEA R16, P6, R10, UR6, 0x1 ;  /* 0x000000060a107c11 */ /* 0x004fc6000f8c08ff */
[----:B------:R-:W-:-:S05]  /*1300*/  IMAD.IADD R7, R11, 0x1, R7 ;  /* 0x000000010b077824 */ /* 0x000fca00078e0207 */
[----:B------:R-:W-:-:S05]  /*1310*/  LEA.HI.X R17, R10, UR7, R7, 0x1, P6 ;  /* 0x000000070a117c11 */ /* 0x000fca000b0f0c07 */
[----:B---3--:R4:W-:Y:S02]  /*1320*/  STG.E.128 desc[UR8][R16.64], R12 ;  /* 0x0000000c10007986 */ /* 0x0089e4000c101d08 */
.L_x_39:
[----:B------:R-:W-:Y:S05]  /*1330*/  BSYNC.RECONVERGENT B0 ;  /* 0x0000000000007941 */ /* 0x000fea0003800200 */
.L_x_38:
[----:B---34-:R3:W4:Y:S01]  /*1340*/  LDS.128 R12, [R6+0x11000] ;  /* 0x01100000060c7984 */ /* 0x0187220000000c00 */
[----:B------:R-:W-:Y:S04]  /*1350*/  BSSY.RECONVERGENT B0, `(.L_x_40) ;  /* 0x000000f000007945 */ /* 0x000fe80003800200 */
[----:B------:R-:W-:Y:S05]  /*1360*/  @P5 BRA `(.L_x_41) ;  /* 0x0000000000345947 */ /* 0x000fea0003800000 */
[----:B------:R-:W5:Y:S01]  /*1370*/  LDCU.64 UR4, c[0x0][0x3c0] ;  /* 0x00007800ff0477ac */ /* 0x000f620008000a00 */
[----:B------:R-:W-:Y:S01]  /*1380*/  IADD3 R7, P5, PT, R4, 0x20, RZ ;  /* 0x0000002004077810 */ /* 0x000fe20007fbe0ff */
[----:B------:R-:W-:Y:S01]  /*1390*/  IMAD.MOV.U32 R10, RZ, RZ, R8 ;  /* 0x000000ffff0a7224 */ /* 0x000fe200078e0008 */
[----:B------:R-:W-:Y:S01]  /*13a0*/  MOV R11, R3 ;  /* 0x00000003000b7202 */ /* 0x000fe20000000f00 */
[----:B------:R-:W2:Y:S01]  /*13b0*/  LDCU.64 UR6, c[0x0][0x3a8] ;  /* 0x00007500ff0677ac */ /* 0x000ea20008000a00 */
[----:B------:R-:W-:-:S05]  /*13c0*/  IADD3.X R0, PT, PT, RZ, R5, RZ, P5, !PT ;  /* 0x00000005ff007210 */ /* 0x000fca0002ffe4ff */
[----:B-----5:R-:W-:Y:S02]  /*13d0*/  IMAD R0, R0, UR4, RZ ;  /* 0x0000000400007c24 */ /* 0x020fe4000f8e02ff */
[----:B------:R-:W-:-:S04]  /*13e0*/  IMAD.WIDE.U32 R10, R7, UR4, R10 ;  /* 0x00000004070a7c25 */ /* 0x000fc8000f8e000a */
[----:B------:R-:W-:Y:S01]  /*13f0*/  IMAD R7, R7, UR5, R0 ;  /* 0x0000000507077c24 */ /* 0x000fe2000f8e0200 */
[----:B--2---:R-:W-:-:S03]  /*1400*/  LEA R16, P5, R10, UR6, 0x1 ;  /* 0x000000060a107c11 */ /* 0x004fc6000f8a08ff */
[----:B------:R-:W-:-:S05]  /*1410*/  IMAD.IADD R7, R11, 0x1, R7 ;  /* 0x000000010b077824 */ /* 0x000fca00078e0207 */
[----:B------:R-:W-:-:S05]  /*1420*/  LEA.HI.X R17, R10, UR7, R7, 0x1, P5 ;  /* 0x000000070a117c11 */ /* 0x000fca000a8f0c07 */
[----:B----4-:R2:W-:Y:S02]  /*1430*/  STG.E.128 desc[UR8][R16.64], R12 ;  /* 0x0000000c10007986 */ /* 0x0105e4000c101d08 */
.L_x_41:
[----:B------:R-:W-:Y:S05]  /*1440*/  BSYNC.RECONVERGENT B0 ;  /* 0x0000000000007941 */ /* 0x000fea0003800200 */
.L_x_40:
[----:B--2-4-:R2:W4:Y:S01]  /*1450*/  LDS.128 R12, [R6+0x11800] ;  /* 0x01180000060c7984 */ /* 0x0145220000000c00 */
[----:B------:R-:W-:Y:S04]  /*1460*/  BSSY.RECONVERGENT B0, `(.L_x_42) ;  /* 0x000000f000007945 */ /* 0x000fe80003800200 */
[----:B------:R-:W-:Y:S05]  /*1470*/  @P4 BRA `(.L_x_43) ;  /* 0x0000000000344947 */ /* 0x000fea0003800000 */
[----:B------:R-:W5:Y:S01]  /*1480*/  LDCU.64 UR4, c[0x0][0x3c0] ;  /* 0x00007800ff0477ac */ /* 0x000f620008000a00 */
[----:B------:R-:W-:Y:S01]  /*1490*/  IADD3 R7, P4, PT, R4, 0x30, RZ ;  /* 0x0000003004077810 */ /* 0x000fe20007f9e0ff */
[----:B------:R-:W-:Y:S01]  /*14a0*/  IMAD.MOV.U32 R10, RZ, RZ, R8 ;  /* 0x000000ffff0a7224 */ /* 0x000fe200078e0008 */
[----:B------:R-:W-:Y:S01]  /*14b0*/  MOV R11, R3 ;  /* 0x00000003000b7202 */ /* 0x000fe20000000f00 */
[----:B------:R-:W0:Y:S01]  /*14c0*/  LDCU.64 UR6, c[0x0][0x3a8] ;  /* 0x00007500ff0677ac */ /* 0x000e220008000a00 */
[----:B------:R-:W-:-:S05]  /*14d0*/  IADD3.X R0, PT, PT, RZ, R5, RZ, P4, !PT ;  /* 0x00000005ff007210 */ /* 0x000fca00027fe4ff */
[----:B-----5:R-:W-:Y:S02]  /*14e0*/  IMAD R0, R0, UR4, RZ ;  /* 0x0000000400007c24 */ /* 0x020fe4000f8e02ff */
[----:B------:R-:W-:-:S04]  /*14f0*/  IMAD.WIDE.U32 R10, R7, UR4, R10 ;  /* 0x00000004070a7c25 */ /* 0x000fc8000f8e000a */
[----:B------:R-:W-:Y:S01]  /*1500*/  IMAD R7, R7, UR5, R0 ;  /* 0x0000000507077c24 */ /* 0x000fe2000f8e0200 */
[----:B0-----:R-:W-:-:S03]  /*1510*/  LEA R16, P4, R10, UR6, 0x1 ;  /* 0x000000060a107c11 */ /* 0x001fc6000f8808ff */
[----:B------:R-:W-:-:S05]  /*1520*/  IMAD.IADD R7, R11, 0x1, R7 ;  /* 0x000000010b077824 */ /* 0x000fca00078e0207 */
[----:B------:R-:W-:-:S05]  /*1530*/  LEA.HI.X R17, R10, UR7, R7, 0x1, P4 ;  /* 0x000000070a117c11 */ /* 0x000fca000a0f0c07 */
[----:B----4-:R0:W-:Y:S02]  /*1540*/  STG.E.128 desc[UR8][R16.64], R12 ;  /* 0x0000000c10007986 */ /* 0x0101e4000c101d08 */
.L_x_43:
[----:B------:R-:W-:Y:S05]  /*1550*/  BSYNC.RECONVERGENT B0 ;  /* 0x0000000000007941 */ /* 0x000fea0003800200 */
.L_x_42:
[----:B0---4-:R0:W4:Y:S01]  /*1560*/  LDS.128 R12, [R6+0x12000] ;  /* 0x01200000060c7984 */ /* 0x0111220000000c00 */
[----:B------:R-:W-:Y:S04]  /*1570*/  BSSY.RECONVERGENT B0, `(.L_x_44) ;  /* 0x000000f000007945 */ /* 0x000fe80003800200 */
[----:B------:R-:W-:Y:S05]  /*1580*/  @P3 BRA `(.L_x_45) ;  /* 0x0000000000343947 */ /* 0x000fea0003800000 */
[----:B------:R-:W5:Y:S01]  /*1590*/  LDCU.64 UR4, c[0x0][0x3c0] ;  /* 0x00007800ff0477ac */ /* 0x000f620008000a00 */
[----:B------:R-:W-:Y:S01]  /*15a0*/  IADD3 R7, P3, PT, R4, 0x40, RZ ;  /* 0x0000004004077810 */ /* 0x000fe20007f7e0ff */
[----:B------:R-:W-:Y:S01]  /*15b0*/  IMAD.MOV.U32 R10, RZ, RZ, R8 ;  /* 0x000000ffff0a7224 */ /* 0x000fe200078e0008 */
[----:B------:R-:W-:Y:S01]  /*15c0*/  MOV R11, R3 ;  /* 0x00000003000b7202 */ /* 0x000fe20000000f00 */
[----:B------:R-:W1:Y:S01]  /*15d0*/  LDCU.64 UR6, c[0x0][0x3a8] ;  /* 0x00007500ff0677ac */ /* 0x000e620008000a00 */
[----:B------:R-:W-:-:S05]  /*15e0*/  IADD3.X R0, PT, PT, RZ, R5, RZ, P3, !PT ;  /* 0x00000005ff007210 */ /* 0x000fca0001ffe4ff */
[----:B-----5:R-:W-:Y:S02]  /*15f0*/  IMAD R0, R0, UR4, RZ ;  /* 0x0000000400007c24 */ /* 0x020fe4000f8e02ff */
[----:B------:R-:W-:-:S04]  /*1600*/  IMAD.WIDE.U32 R10, R7, UR4, R10 ;  /* 0x00000004070a7c25 */ /* 0x000fc8000f8e000a */
[----:B------:R-:W-:Y:S01]  /*1610*/  IMAD R7, R7, UR5, R0 ;  /* 0x0000000507077c24 */ /* 0x000fe2000f8e0200 */
[----:B-1----:R-:W-:-:S03]  /*1620*/  LEA R16, P3, R10, UR6, 0x1 ;  /* 0x000000060a107c11 */ /* 0x002fc6000f8608ff */
[----:B------:R-:W-:-:S05]  /*1630*/  IMAD.IADD R7, R11, 0x1, R7 ;  /* 0x000000010b077824 */ /* 0x000fca00078e0207 */
[----:B------:R-:W-:-:S05]  /*1640*/  LEA.HI.X R17, R10, UR7, R7, 0x1, P3 ;  /* 0x000000070a117c11 */ /* 0x000fca00098f0c07 */
[----:B----4-:R1:W-:Y:S02]  /*1650*/  STG.E.128 desc[UR8][R16.64], R12 ;  /* 0x0000000c10007986 */ /* 0x0103e4000c101d08 */
.L_x_45:
[----:B------:R-:W-:Y:S05]  /*1660*/  BSYNC.RECONVERGENT B0 ;  /* 0x0000000000007941 */ /* 0x000fea0003800200 */
.L_x_44:
[----:B-1--4-:R1:W4:Y:S01]  /*1670*/  LDS.128 R12, [R6+0x12800] ;  /* 0x01280000060c7984 */ /* 0x0123220000000c00 */
        /* <DEDUP_REMOVED lines=15> */
.L_x_47:
[----:B------:R-:W-:Y:S05]  /*1770*/  BSYNC.RECONVERGENT B0 ;  /* 0x0000000000007941 */ /* 0x000fea0003800200 */
.L_x_46:
[----:B0---4-:R0:W4:Y:S01]  /*1780*/  LDS.128 R12, [R6+0x13000] ;  /* 0x01300000060c7984 */ /* 0x0111220000000c00 */
[----:B------:R-:W-:Y:S04]  /*1790*/  BSSY.RECONVERGENT B0, `(.L_x_48) ;  /* 0x000000f000007945 */ /* 0x000fe80003800200 */
[----:B------:R-:W-:Y:S05]  /*17a0*/  @P1 BRA `(.L_x_49) ;  /* 0x0000000000341947 */ /* 0x000fea0003800000 */
[----:B------:R-:W5:Y:S01]  /*17b0*/  LDCU.64 UR4, c[0x0][0x3c0] ;  /* 0x00007800ff0477ac */ /* 0x000f620008000a00 */
[----:B------:R-:W-:Y:S01]  /*17c0*/  IADD3 R11, P1, PT, R4, 0x60, RZ ;  /* 0x00000060040b7810 */ /* 0x000fe20007f3e0ff */
[----:B0123--:R-:W-:Y:S01]  /*17d0*/  IMAD.MOV.U32 R6, RZ, RZ, R8 ;  /* 0x000000ffff067224 */ /* 0x00ffe200078e0008 */
        /* <DEDUP_REMOVED lines=10> */
.L_x_49:
[----:B------:R-:W-:Y:S05]  /*1880*/  BSYNC.RECONVERGENT B0 ;  /* 0x0000000000007941 */ /* 0x000fea0003800200 */
.L_x_48:
[----:B------:R-:W-:Y:S05]  /*1890*/  @P0 EXIT ;  /* 0x000000000000094d */ /* 0x000fea0003800000 */
[----:B------:R-:W5:Y:S01]  /*18a0*/  LDCU.64 UR4, c[0x0][0x3c0] ;  /* 0x00007800ff0477ac */ /* 0x000f620008000a00 */
[----:B------:R-:W-:Y:S01]  /*18b0*/  IADD3 R7, P0, PT, R4, 0x70, RZ ;  /* 0x0000007004077810 */ /* 0x000fe20007f1e0ff */
[----:B------:R-:W-:Y:S01]  /*18c0*/  IMAD.MOV.U32 R2, RZ, RZ, R8 ;  /* 0x000000ffff027224 */ /* 0x000fe200078e0008 */
[----:B------:R-:W0:Y:S02]  /*18d0*/  LDCU.64 UR6, c[0x0][0x3a8] ;  /* 0x00007500ff0677ac */ /* 0x000e240008000a00 */
[----:B------:R-:W-:-:S05]  /*18e0*/  IADD3.X R4, PT, PT, RZ, R5, RZ, P0, !PT ;  /* 0x00000005ff047210 */ /* 0x000fca00007fe4ff */
[----:B-----5:R-:W-:Y:S02]  /*18f0*/  IMAD R4, R4, UR4, RZ ;  /* 0x0000000404047c24 */ /* 0x020fe4000f8e02ff */
[----:B------:R-:W-:-:S04]  /*1900*/  IMAD.WIDE.U32 R2, R7, UR4, R2 ;  /* 0x0000000407027c25 */ /* 0x000fc8000f8e0002 */
[----:B------:R-:W-:Y:S01]  /*1910*/  IMAD R7, R7, UR5, R4 ;  /* 0x0000000507077c24 */ /* 0x000fe2000f8e0204 */
[----:B0-----:R-:W-:-:S04]  /*1920*/  LEA R4, P0, R2, UR6, 0x1 ;  /* 0x0000000602047c11 */ /* 0x001fc8000f8008ff */
[----:B------:R-:W-:-:S04]  /*1930*/  IADD3 R3, PT, PT, R3, R7, RZ ;  /* 0x0000000703037210 */ /* 0x000fc80007ffe0ff */
[----:B------:R-:W-:-:S05]  /*1940*/  LEA.HI.X R5, R2, UR7, R3, 0x1, P0 ;  /* 0x0000000702057c11 */ /* 0x000fca00080f0c03 */
[----:B------:R-:W-:Y:S01]  /*1950*/  STG.E.128 desc[UR8][R4.64], R24 ;  /* 0x0000001804007986 */ /* 0x000fe2000c101d08 */
[----:B------:R-:W-:Y:S05]  /*1960*/  EXIT ;  /* 0x000000000000794d */ /* 0x000fea0003800000 */
.L_x_50:
        /* <DEDUP_REMOVED lines=9> */
.L_x_100:


//--------------------- .text._ZN7cutlass13device_kernelIN5flash32FlashAttnBwdPostprocessConvertdQIN4cute5tupleIJNS3_1CILi64EEENS5_ILi128EEEEEENS_6half_tEfNS_4arch4Sm90ELi256ENS3_8TiledMMAINS3_8MMA_AtomIJNS3_4SM904GMMA25MMA_64x64x16_F32F16F16_SSILNSF_5MajorE0ELSH_1ELNSF_7ScaleInE1ELSI_1EEEEEENS3_6LayoutINS4_IJNS5_ILi1EEENS5_ILi2EEESM_EEENS4_IJNS5_ILi0EEESM_SP_EEEEENS4_IJNS3_10UnderscoreESS_SS_EEEEELb0EEEEEvNT_6ParamsE --------------------------
	.section	.text._ZN7cutlass13device_kernelIN5flash32FlashAttnBwdPostprocessConvertdQIN4cute5tupleIJNS3_1CILi64EEENS5_ILi128EEEEEENS_6half_tEfNS_4arch4Sm90ELi256ENS3_8TiledMMAINS3_8MMA_AtomIJNS3_4SM904GMMA25MMA_64x64x16_F32F16F16_SSILNSF_5MajorE0ELSH_1ELNSF_7ScaleInE1ELSI_1EEEEEENS3_6LayoutINS4_IJNS5_ILi1EEENS5_ILi2EEESM_EEENS4_IJNS5_ILi0EEESM_SP_EEEEENS4_IJNS3_10UnderscoreESS_SS_EEEEELb0EEEEEvNT_6ParamsE,"ax",@progbits
	.align	128
.text._ZN7cutlass13device_kernelIN5flash32FlashAttnBwdPostprocessConvertdQIN4cute5tupleIJNS3_1CILi64EEENS5_ILi128EEEEEENS_6half_tEfNS_4arch4Sm90ELi256ENS3_8TiledMMAINS3_8MMA_AtomIJNS3_4SM904GMMA25MMA_64x64x16_F32F16F16_SSILNSF_5MajorE0ELSH_1ELNSF_7ScaleInE1ELSI_1EEEEEENS3_6LayoutINS4_IJNS5_ILi1EEENS5_ILi2EEESM_EEENS4_IJNS5_ILi0EEESM_SP_EEEEENS4_IJNS3_10UnderscoreESS_SS_EEEEELb0EEEEEvNT_6ParamsE:
        .type           _ZN7cutlass13device_kernelIN5flash32FlashAttnBwdPostprocessConvertdQIN4cute5tupleIJNS3_1CILi64EEENS5_ILi128EEEEEENS_6half_tEfNS_4arch4Sm90ELi256ENS3_8TiledMMAINS3_8MMA_AtomIJNS3_4SM904GMMA25MMA_64x64x16_F32F16F16_SSILNSF_5MajorE0ELSH_1ELNSF_7ScaleInE1ELSI_1EEEEEENS3_6LayoutINS4_IJNS5_ILi1EEENS5_ILi2EEESM_EEENS4_IJNS5_ILi0EEESM_SP_EEEEENS4_IJNS3_10UnderscoreESS_SS_EEEEELb0EEEEEvNT_6ParamsE,@function
        .size           _ZN7cutlass13device_kernelIN5flash32FlashAttnBwdPostprocessConvertdQIN4cute5tupleIJNS3_1CILi64EEENS5_ILi128EEEEEENS_6half_tEfNS_4arch4Sm90ELi256ENS3_8TiledMMAINS3_8MMA_AtomIJNS3_4SM904GMMA25MMA_64x64x16_F32F16F16_SSILNSF_5MajorE0ELSH_1ELNSF_7ScaleInE1ELSI_1EEEEEENS3_6LayoutINS4_IJNS5_ILi1EEENS5_ILi2EEESM_EEENS4_IJNS5_ILi0EEESM_SP_EEEEENS4_IJNS3_10UnderscoreESS_SS_EEEEELb0EEEEEvNT_6ParamsE,(.L_x_101 - _ZN7cutlass13device_kernelIN5flash32FlashAttnBwdPostprocessConvertdQIN4cute5tupleIJNS3_1CILi64EEENS5_ILi128EEEEEENS_6half_tEfNS_4arch4Sm90ELi256ENS3_8TiledMMAINS3_8MMA_AtomIJNS3_4SM904GMMA25MMA_64x64x16_F32F16F16_SSILNSF_5MajorE0ELSH_1ELNSF_7ScaleInE1ELSI_1EEEEEENS3_6LayoutINS4_IJNS5_ILi1EEENS5_ILi2EEESM_EEENS4_IJNS5_ILi0EEESM_SP_EEEEENS4_IJNS3_10UnderscoreESS_SS_EEEEELb0EEEEEvNT_6ParamsE)
        .other          _ZN7cutlass13device_kernelIN5flash32FlashAttnBwdPostprocessConvertdQIN4cute5tupleIJNS3_1CILi64EEENS5_ILi128EEEEEENS_6half_tEfNS_4arch4Sm90ELi256ENS3_8TiledMMAINS3_8MMA_AtomIJNS3_4SM904GMMA25MMA_64x64x16_F32F16F16_SSILNSF_5MajorE0ELSH_1ELNSF_7ScaleInE1ELSI_1EEEEEENS3_6LayoutINS4_IJNS5_ILi1EEENS5_ILi2EEESM_EEENS4_IJNS5_ILi0EEESM_SP_EEEEENS4_IJNS3_10UnderscoreESS_SS_EEEEELb0EEEEEvNT_6ParamsE,@"STO_CUDA_ENTRY STV_DEFAULT"
_ZN7cutlass13device_kernelIN5flash32FlashAttnBwdPostprocessConvertdQIN4cute5tupleIJNS3_1CILi64EEENS5_ILi128EEEEEENS_6half_tEfNS_4arch4Sm90ELi256ENS3_8TiledMMAINS3_8MMA_AtomIJNS3_4SM904GMMA25MMA_64x64x16_F32F16F16_SSILNSF_5MajorE0ELSH_1ELNSF_7ScaleInE1ELSI_1EEEEEENS3_6LayoutINS4_IJNS5_ILi1EEENS5_ILi2EEESM_EEENS4_IJNS5_ILi0EEESM_SP_EEEEENS4_IJNS3_10UnderscoreESS_SS_EEEEELb0EEEEEvNT_6ParamsE:
        /* <DEDUP_REMOVED lines=17> */
.L_x_51:
[----:B------:R-:W0:Y:S01]  /*0110*/  LDC.64 R6, c[0x0][0x3e0] ;  /* 0x0000f800ff067b82 */ /* 0x000e220000000a00 */
[----:B------:R-:W1:Y:S01]  /*0120*/  LDCU.64 UR4, c[0x0][0x3e8] ;  /* 0x00007d00ff0477ac */ /* 0x000e620008000a00 */
[----:B0-----:R-:W-:-:S05]  /*0130*/  IMAD.WIDE.U32 R6, R37, 0x4, R6 ;  /* 0x0000000425067825 */ /* 0x001fca00078e0006 */
[----:B------:R-:W2:Y:S01]  /*0140*/  LDG.E R2, desc[UR8][R6.64] ;  /* 0x0000000806027981 */ /* 0x000ea2000c1e1900 */
[----:B-1----:R-:W-:-:S04]  /*0150*/  UISETP.NE.U32.AND UP0, UPT, UR4, URZ, UPT ;  /* 0x000000ff0400728c */ /* 0x002fc8000bf05070 */
[----:B------:R-:W-:Y:S01]  /*0160*/  UISETP.NE.AND.EX UP0, UPT, UR5, URZ, UPT, UP0 ;  /* 0x000000ff0500728c */ /* 0x000fe2000bf05300 */
[----:B--2---:R-:W-:-:S05]  /*0170*/  IMAD R0, R37, 0x40, R2 ;  /* 0x0000004025007824 */ /* 0x004fca00078e0202 */
[----:B------:R-:W-:-:S04]  /*0180*/  SHF.R.S32.HI R3, RZ, 0x1f, R0 ;  /* 0x0000001fff037819 */ /* 0x000fc80000011400 */
[----:B------:R-:W-:-:S05]  /*0190*/  LEA.HI R3, R3, R0, RZ, 0x6 ;  /* 0x0000000003037211 */ /* 0x000fca00078f30ff */
[----:B------:R-:W-:-:S05]  /*01a0*/  IMAD.SHL.U32 R3, R3, 0x80, RZ ;  /* 0x0000008003037824 */ /* 0x000fca00078e00ff */
[----:B------:R-:W-:Y:S02]  /*01b0*/  LOP3.LUT R4, R3, 0xffffe000, RZ, 0xc0, !PT ;  /* 0xffffe00003047812 */ /* 0x000fe400078ec0ff */
[----:B------:R-:W-:Y:S02]  /*01c0*/  SHF.R.S32.HI R3, RZ, 0x1f, R2 ;  /* 0x0000001fff037819 */ /* 0x000fe40000011402 */
[----:B------:R-:W-:Y:S01]  /*01d0*/  SHF.R.S32.HI R5, RZ, 0x1f, R4 ;  /* 0x0000001fff057819 */ /* 0x000fe20000011404 */
[----:B------:R-:W-:Y:S06]  /*01e0*/  BRA.U !UP0, `(.L_x_54) ;  /* 0x0000000108107547 */ /* 0x000fec000b800000 */
.L_x_53:
[----:B------:R-:W0:Y:S02]  /*01f0*/  LDC.64 R6, c[0x0][0x3e8] ;  /* 0x0000fa00ff067b82 */ /* 0x000e240000000a00 */
[----:B0-----:R-:W-:-:S05]  /*0200*/  IMAD.WIDE.U32 R6, R37, 0x4, R6 ;  /* 0x0000000425067825 */ /* 0x001fca00078e0006 */
[----:B------:R0:W5:Y:S01]  /*0210*/  LDG.E R39, desc[UR8][R6.64] ;  /* 0x0000000806277981 */ /* 0x000162000c1e1900 */
[----:B------:R-:W-:Y:S05]  /*0220*/  BRA `(.L_x_52) ;  /* 0x0000000000087947 */ /* 0x000fea0003800000 */
.L_x_54:
[----:B------:R-:W2:Y:S02]  /*0230*/  LDG.E R7, desc[UR8][R6.64+0x4] ;  /* 0x0000040806077981 */ /* 0x000ea4000c1e1900 */
[----:B--2---:R-:W-:-:S07]  /*0240*/  IADD3 R39, PT, PT, -R2, R7, RZ ;  /* 0x0000000702277210 */ /* 0x004fce0007ffe1ff */
.L_x_52:
[----:B------:R-:W-:Y:S01]  /*0250*/  IMAD.SHL.U32 R40, R38, 0x40, RZ ;  /* 0x0000004026287824 */ /* 0x000fe200078e00ff */
[----:B------:R-:W-:-:S04]  /*0260*/  ISETP.NE.AND.EX P0, PT, R9, RZ, PT, P0 ;  /* 0x000000ff0900720c */ /* 0x000fc80003f05300 */
[----:B-----5:R-:W-:-:S13]  /*0270*/  ISETP.GT.AND P2, PT, R39, R40, PT ;  /* 0x000000282700720c */ /* 0x020fda0003f44270 */
[----:B------:R-:W-:Y:S05]  /*0280*/  @!P2 EXIT P0 ;  /* 0x000000000000a94d */ /* 0x000fea0000000000 */
[----:B------:R-:W1:Y:S01]  /*0290*/  S2R R41, SR_CTAID.Y ;  /* 0x0000000000297919 */ /* 0x000e620000002600 */
[----:B0-----:R-:W1:Y:S01]  /*02a0*/  LDC.64 R6, c[0x0][0x398] ;  /* 0x0000e600ff067b82 */ /* 0x001e620000000a00 */
[----:B------:R-:W-:Y:S01]  /*02b0*/  LEA R4, P0, R38, R4, 0xd ;  /* 0x0000000426047211 */ /* 0x000fe200078068ff */
[----:B------:R-:W-:Y:S01]  /*02c0*/  BSSY.RECONVERGENT B0, `(.L_x_55) ;  /* 0x0000024000007945 */ /* 0x000fe20003800200 */
[----:B------:R-:W0:Y:S01]  /*02d0*/  S2R R0, SR_TID.X ;  /* 0x0000000000007919 */ /* 0x000e220000002100 */
[----:B------:R-:W-:Y:S02]  /*02e0*/  SEL R37, R37, RZ, !P1 ;  /* 0x000000ff25257207 */ /* 0x000fe40004800000 */
[----:B------:R-:W-:Y:S01]  /*02f0*/  IMAD.X R5, RZ, RZ, R5, P0 ;  /* 0x000000ffff057224 */ /* 0x000fe200000e0605 */
[----:B------:R-:W2:Y:S01]  /*0300*/  S2R R13, SR_CgaCtaId ;  /* 0x00000000000d7919 */ /* 0x000ea20000008800 */
[----:B------:R-:W3:Y:S08]  /*0310*/  LDC.64 R8, c[0x0][0x3a0] ;  /* 0x0000e800ff087b82 */ /* 0x000ef00000000a00 */
[----:B------:R-:W4:Y:S01]  /*0320*/  LDC.64 R10, c[0x0][0x380] ;  /* 0x0000e000ff0a7b82 */ /* 0x000f220000000a00 */
[----:B-1----:R-:W-:Y:S01]  /*0330*/  IMAD.WIDE.U32 R4, R41, R6, R4 ;  /* 0x0000000629047225 */ /* 0x002fe200078e0004 */
[----:B0-----:R-:W-:-:S03]  /*0340*/  ISETP.NE.AND P0, PT, R0, RZ, PT ;  /* 0x000000ff0000720c */ /* 0x001fc60003f05270 */
        /* <DEDUP_REMOVED lines=22> */
.L_x_57:
[----:B------:R-:W-:Y:S01]  /*04b0*/  @P0 ELECT P1, URZ, PT ;  /* 0x0000000000ff082f */ /* 0x000fe20003820000 */
[----:B------:R1:W-:-:S12]  /*04c0*/  UBLKCP.S.G [UR6], [UR4], UR10 ;  /* 0x00000006040073ba */ /* 0x0003d8000800020a */
[----:B------:R-:W-:Y:S02]  /*04d0*/  @P1 PLOP3.LUT P0, PT, P1, PT, PT, 0x8, 0x80 ;  /* 0x000000000080181c */ /* 0x000fe40000f0e170 */
[----:B------:R-:W-:-:S11]  /*04e0*/  PLOP3.LUT P1, PT, PT, PT, PT, 0x8, 0x80 ;  /* 0x000000000080781c */ /* 0x000fd60003f2e170 */
[----:B-1----:R-:W-:Y:S05]  /*04f0*/  @P0 BRA.U.ANY `(.L_x_57) ;  /* 0xfffffffd00ec0947 */ /* 0x002fea000393ffff */
.L_x_56:
[----:B------:R-:W-:Y:S05]  /*0500*/  BSYNC.RECONVERGENT B0 ;  /* 0x0000000000007941 */ /* 0x000fea0003800200 */
.L_x_55:
[----:B------:R-:W-:Y:S01]  /*0510*/  BAR.SYNC.DEFER_BLOCKING 0x0 ;  /* 0x0000000000007b1d */ /* 0x000fe20000010000 */
[----:B------:R-:W-:Y:S02]  /*0520*/  MOV R42, 0x400 ;  /* 0x00000400002a7802 */ /* 0x000fe40000000f00 */
[----:B------:R-:W-:Y:S02]  /*0530*/  SHF.L.U32 R5, RZ, 0x1f, RZ ;  /* 0x0000001fff057819 */ /* 0x000fe400000006ff */
[----:B------:R-:W-:-:S07]  /*0540*/  LEA R42, R13, R42, 0x18 ;  /* 0x0000002a0d2a7211 */ /* 0x000fce00078ec0ff */
.L_x_58:
[----:B-1----:R1:W2:Y:S02]  /*0550*/  SYNCS.PHASECHK.TRANS64.TRYWAIT P0, [R42+URZ+0xc000], R5 ;  /* 0x00c000052a0075a7 */ /* 0x0022a400080011ff */
[----:B--2---:R-:W-:Y:S05]  /*0560*/  @!P0 NANOSLEEP.SYNCS 0x989680 ;  /* 0x009896800000895d */ /* 0x004fea0003900000 */
[----:B------:R-:W2:Y:S02]  /*0570*/  @!P0 SYNCS.PHASECHK.TRANS64 P0, [R42+URZ+0xc000], R5 ;  /* 0x00c000052a0085a7 */ /* 0x000ea400080010ff */
[----:B--2---:R-:W-:Y:S05]  /*0580*/  @!P0 BRA `(.L_x_58) ;  /* 0xfffffffc00f08947 */ /* 0x004fea000383ffff */
[C---:B-1----:R-:W-:Y:S01]  /*0590*/  SHF.L.U32 R5, R0.reuse, 0x4, RZ ;  /* 0x0000000400057819 */ /* 0x042fe200000006ff */
[C---:B0-----:R-:W-:Y:S01]  /*05a0*/  IMAD.SHL.U32 R4, R0.reuse, 0x80, RZ ;  /* 0x0000008000047824 */ /* 0x041fe200078e00ff */
[C---:B------:R-:W-:Y:S01]  /*05b0*/  SHF.L.U32 R16, R0.reuse, 0x6, RZ ;  /* 0x0000000600107819 */ /* 0x040fe200000006ff */
[C---:B------:R-:W-:Y:S01]  /*05c0*/  IMAD.SHL.U32 R44, R0.reuse, 0x4, RZ ;  /* 0x00000004002c7824 */ /* 0x040fe200078e00ff */
[----:B------:R-:W-:Y:S01]  /*05d0*/  LOP3.LUT R5, R5, 0x7f0, RZ, 0xc0, !PT ;  /* 0x000007f005057812 */ /* 0x000fe200078ec0ff */
[C---:B------:R-:W-:Y:S01]  /*05e0*/  IMAD.SHL.U32 R12, R0.reuse, 0x20, RZ ;  /* 0x00000020000c7824 */ /* 0x040fe200078e00ff */
[----:B------:R-:W-:Y:S01]  /*05f0*/  SHF.R.U32.HI R20, RZ, 0x1, R0 ;  /* 0x00000001ff147819 */ /* 0x000fe20000011600 */
[----:B------:R-:W-:Y:S01]  /*0600*/  IMAD.SHL.U32 R21, R0, 0x200, RZ ;  /* 0x0000020000157824 */ /* 0x000fe200078e00ff */
[----:B------:R-:W-:Y:S01]  /*0610*/  LOP3.LUT R5, R5, 0x1c000, R4, 0xf8, !PT ;  /* 0x0001c00005057812 */ /* 0x000fe200078ef804 */
[----:B------:R-:W0:Y:S01]  /*0620*/  LDCU UR4, c[0x0][0x3d8] ;  /* 0x00007b00ff0477ac */ /* 0x000e220008000800 */
[----:B------:R-:W-:Y:S01]  /*0630*/  LOP3.LUT R47, R16, 0x1c0, RZ, 0xc0, !PT ;  /* 0x000001c0102f7812 */ /* 0x000fe200078ec0ff */
[----:B------:R-:W-:Y:S01]  /*0640*/  IMAD.SHL.U32 R36, R0, 0x8, RZ ;  /* 0x0000000800247824 */ /* 0x000fe200078e00ff */
[----:B------:R-:W-:Y:S01]  /*0650*/  LOP3.LUT R43, R44, 0x1c0, RZ, 0xc0, !PT ;  /* 0x000001c02c2b7812 */ /* 0x000fe200078ec0ff */
[----:B------:R-:W-:Y:S01]  /*0660*/  IMAD.IADD R46, R42, 0x1, R5 ;  /* 0x000000012a2e7824 */ /* 0x000fe200078e0205 */
[----:B------:R-:W-:Y:S01]  /*0670*/  LOP3.LUT R45, R12, 0x7c00, RZ, 0xc0, !PT ;  /* 0x00007c000c2d7812 */ /* 0x000fe200078ec0ff */
[----:B------:R-:W1:Y:S01]  /*0680*/  LDCU.64 UR6, c[0x0][0x3c8] ;  /* 0x00007900ff0677ac */ /* 0x000e620008000a00 */
[----:B------:R-:W-:Y:S01]  /*0690*/  LOP3.LUT R25, R21, 0x1000, RZ, 0xc0, !PT ;  /* 0x0000100015197812 */ /* 0x000fe200078ec0ff */
[----:B------:R-:W-:Y:S01]  /*06a0*/  BSSY.RECONVERGENT B0, `(.L_x_59) ;  /* 0x0000074000007945 */ /* 0x000fe20003800200 */
[----:B------:R-:W0:Y:S01]  /*06b0*/  LDS.128 R28, [R46] ;  /* 0x000000002e1c7984 */ /* 0x000e220000000c00 */
[--C-:B------:R-:W-:Y:S01]  /*06c0*/  LOP3.LUT R47, R47, 0x8, R20.reuse, 0xf8, !PT ;  /* 0x000000082f2f7812 */ /* 0x100fe200078ef814 */
[----:B------:R-:W2:Y:S01]  /*06d0*/  LDCU.64 UR10, c[0x0][0x3d0] ;  /* 0x00007a00ff0a77ac */ /* 0x000ea20008000a00 */
[----:B------:R-:W-:Y:S01]  /*06e0*/  LOP3.LUT R43, R43, 0x38, R20, 0xf8, !PT ;  /* 0x000000382b2b7812 */ /* 0x000fe200078ef814 */
[----:B------:R-:W3:Y:S01]  /*06f0*/  LDS.128 R32, [R46+0x800] ;  /* 0x000800002e207984 */ /* 0x000ee20000000c00 */
[----:B------:R-:W-:-:S02]  /*0700*/  LOP3.LUT R45, R45, 0x200, R16, 0xf8, !PT ;  /* 0x000002002d2d7812 */ /* 0x000fc400078ef810 */
[----:B------:R-:W-:Y:S01]  /*0710*/  LOP3.LUT R44, R25, 0xe00, R44, 0xf8, !PT ;  /* 0x00000e00192c7812 */ /* 0x000fe200078ef82c */
[----:B------:R-:W4:Y:S01]  /*0720*/  LDS.128 R4, [R46+0x1000] ;  /* 0x001000002e047984 */ /* 0x000f220000000c00 */
[----:B------:R-:W-:Y:S02]  /*0730*/  LOP3.LUT R48, R47, 0x38, R36, 0x78, !PT ;  /* 0x000000382f307812 */ /* 0x000fe400078e7824 */
[----:B------:R-:W-:Y:S01]  /*0740*/  R2P PR, R0, 0x6 ;  /* 0x0000000600007804 */ /* 0x000fe20000000000 */
[----:B------:R-:W5:Y:S01]  /*0750*/  LDS.128 R8, [R46+0x1800] ;  /* 0x001800002e087984 */ /* 0x000f620000000c00 */
[----:B------:R-:W-:-:S03]  /*0760*/  VIADDMNMX R39, R39, -R40, 0x40, PT ;  /* 0x0000004027277446 */ /* 0x000fc60003800928 */
[----:B------:R-:W1:Y:S04]  /*0770*/  LDS.128 R12, [R46+0x2000] ;  /* 0x002000002e0c7984 */ /* 0x000e680000000c00 */
[----:B------:R-:W2:Y:S04]  /*0780*/  LDS.128 R20, [R46+0x3000] ;  /* 0x003000002e147984 */ /* 0x000ea80000000c00 */
        /* <DEDUP_REMOVED lines=8> */
[----:B------:R-:W-:Y:S01]  /*0810*/  F2FP.F16.F32.PACK_AB R28, R29, R28 ;  /* 0x0000001c1d1c723e */ /* 0x000fe200000000ff */
[----:B------:R-:W-:Y:S01]  /*0820*/  FMUL.FTZ R34, R34, UR4 ;  /* 0x0000000422227c20 */ /* 0x000fe20008410000 */
[----:B------:R-:W-:Y:S01]  /*0830*/  F2FP.F16.F32.PACK_AB R29, R31, R30 ;  /* 0x0000001e1f1d723e */ /* 0x000fe200000000ff */
[----:B----4-:R-:W-:Y:S01]  /*0840*/  FMUL.FTZ R4, R4, UR4 ;  /* 0x0000000404047c20 */ /* 0x010fe20008410000 */
[----:B------:R-:W-:Y:S01]  /*0850*/  F2FP.F16.F32.PACK_AB R30, R33, R32 ;  /* 0x00000020211e723e */ /* 0x000fe200000000ff */
        /* <DEDUP_REMOVED lines=8> */
[----:B------:R-:W-:Y:S01]  /*08e0*/  LOP3.LUT R35, R45, R48, RZ, 0xfc, !PT ;  /* 0x000000302d237212 */ /* 0x000fe200078efcff */
[----:B--2---:R-:W-:Y:S01]  /*08f0*/  FMUL.FTZ R12, R20, UR4 ;  /* 0x00000004140c7c20 */ /* 0x004fe20008410000 */
[----:B------:R-:W-:Y:S01]  /*0900*/  F2FP.F16.F32.PACK_AB R4, R5, R4 ;  /* 0x000000040504723e */ /* 0x000fe200000000ff */
[----:B------:R-:W-:Y:S01]  /*0910*/  VIADD R20, R42, 0x8000 ;  /* 0x000080002a147836 */ /* 0x000fe20000000000 */
[----:B------:R-:W-:Y:S01]  /*0920*/  F2FP.F16.F32.PACK_AB R5, R7, R32 ;  /* 0x000000200705723e */ /* 0x000fe200000000ff */
[----:B------:R-:W-:Y:S01]  /*0930*/  FMUL.FTZ R16, R16, UR4 ;  /* 0x0000000410107c20 */ /* 0x000fe20008410000 */
[----:B------:R-:W-:Y:S01]  /*0940*/  FMUL.FTZ R17, R17, UR4 ;  /* 0x0000000411117c20 */ /* 0x000fe20008410000 */
[----:B------:R-:W-:Y:S01]  /*0950*/  F2FP.F16.F32.PACK_AB R7, R11, R10 ;  /* 0x0000000a0b07723e */ /* 0x000fe200000000ff */
[----:B------:R-:W-:Y:S01]  /*0960*/  IMAD.MOV.U32 R11, RZ, RZ, 0x20 ;  /* 0x00000020ff0b7424 */ /* 0x000fe200078e00ff */
[----:B------:R-:W-:Y:S01]  /*0970*/  F2FP.F16.F32.PACK_AB R31, R47, R34 ;  /* 0x000000222f1f723e */ /* 0x000fe200000000ff */
[----:B------:R-:W-:Y:S01]  /*0980*/  FMUL.FTZ R9, R9, UR4 ;  /* 0x0000000409097c20 */ /* 0x000fe20008410000 */
[C---:B------:R-:W-:Y:S01]  /*0990*/  LEA R34, R35.reuse, R42, 0x1 ;  /* 0x0000002a23227211 */ /* 0x040fe200078e08ff */
[----:B------:R-:W-:Y:S01]  /*09a0*/  IMAD R35, R35, 0x2, R20 ;  /* 0x0000000223237824 */ /* 0x000fe200078e0214 */
[----:B------:R-:W-:Y:S01]  /*09b0*/  F2FP.F16.F32.PACK_AB R10, R17, R16 ;  /* 0x00000010110a723e */ /* 0x000fe200000000ff */
[----:B------:R-:W-:Y:S01]  /*09c0*/  FMUL.FTZ R13, R13, UR4 ;  /* 0x000000040d0d7c20 */ /* 0x000fe20008410000 */
[----:B------:R-:W-:Y:S01]  /*09d0*/  SEL R16, R11, 0xffffffe0, !P1 ;  /* 0xffffffe00b107807 */ /* 0x000fe20004800000 */
[----:B------:R0:W-:Y:S01]  /*09e0*/  STSM.16.M88.4 [R34+0x8000], R28 ;  /* 0x0080001c22007844 */ /* 0x0001e20000000200 */
        /* <DEDUP_REMOVED lines=12> */
[----:B------:R-:W1:Y:S01]  /*0ab0*/  LDCU UR4, c[0x0][0x3b4] ;  /* 0x00007680ff0477ac */ /* 0x000e620008000800 */
[----:B------:R-:W-:-:S02]  /*0ac0*/  F2FP.F16.F32.PACK_AB R8, R13, R8 ;  /* 0x000000080d08723e */ /* 0x000fc400000000ff */
[C---:B0-----:R-:W-:Y:S01]  /*0ad0*/  IADD3 R29, PT, PT, R35.reuse, 0x40, RZ ;  /* 0x00000040231d7810 */ /* 0x041fe20007ffe0ff */
[----:B------:R-:W-:Y:S01]  /*0ae0*/  @P2 VIADD R29, R35, 0xffffffc0 ;  /* 0xffffffc0231d2836 */ /* 0x000fe20000000000 */
[----:B------:R-:W-:Y:S01]  /*0af0*/  F2FP.F16.F32.PACK_AB R9, R15, R14 ;  /* 0x0000000e0f09723e */ /* 0x000fe200000000ff */
[C---:B------:R-:W-:Y:S01]  /*0b00*/  IMAD.IADD R35, R16.reuse, 0x1, R35 ;  /* 0x0000000110237824 */ /* 0x040fe200078e0223 */
[----:B------:R-:W-:Y:S02]  /*0b10*/  F2FP.F16.F32.PACK_AB R11, R19, R18 ;  /* 0x00000012130b723e */ /* 0x000fe400000000ff */
[----:B------:R-:W-:Y:S01]  /*0b20*/  F2FP.F16.F32.PACK_AB R12, R21, R12 ;  /* 0x0000000c150c723e */ /* 0x000fe200000000ff */
[----:B------:R-:W-:Y:S01]  /*0b30*/  IMAD.IADD R21, R16, 0x1, R29 ;  /* 0x0000000110157824 */ /* 0x000fe200078e021d */
[----:B------:R-:W-:Y:S01]  /*0b40*/  F2FP.F16.F32.PACK_AB R13, R23, R22 ;  /* 0x00000016170d723e */ /* 0x000fe200000000ff */
[----:B------:R0:W-:Y:S01]  /*0b50*/  STSM.16.M88.4 [R35], R4 ;  /* 0x0000000423007844 */ /* 0x0001e20000000200 */
[----:B------:R-:W-:-:S02]  /*0b60*/  F2FP.F16.F32.PACK_AB R14, R25, R24 ;  /* 0x00000018190e723e */ /* 0x000fc400000000ff */
[----:B------:R-:W-:Y:S01]  /*0b70*/  F2FP.F16.F32.PACK_AB R15, R27, R26 ;  /* 0x0000001a1b0f723e */ /* 0x000fe200000000ff */
[----:B------:R2:W-:Y:S01]  /*0b80*/  STSM.16.M88.4 [R29], R8 ;  /* 0x000000081d007844 */ /* 0x0005e20000000200 */
[----:B------:R-:W-:Y:S02]  /*0b90*/  LOP3.LUT R33, R43, 0x38, R36, 0x78, !PT ;  /* 0x000000382b217812 */ /* 0x000fe400078e7824 */
[----:B------:R-:W-:Y:S01]  /*0ba0*/  SHF.R.U32.HI R25, RZ, 0x4, R0 ;  /* 0x00000004ff197819 */ /* 0x000fe20000011600 */
[----:B------:R3:W-:Y:S01]  /*0bb0*/  STSM.16.M88.4 [R21], R12 ;  /* 0x0000000c15007844 */ /* 0x0007e20000000200 */
[----:B------:R-:W-:Y:S01]  /*0bc0*/  LOP3.LUT R33, R44, R33, RZ, 0xfc, !PT ;  /* 0x000000212c217212 */ /* 0x000fe200078efcff */
[----:B------:R-:W-:Y:S03]  /*0bd0*/  BAR.SYNC.DEFER_BLOCKING 0x0 ;  /* 0x0000000000007b1d */ /* 0x000fe60000010000 */
[----:B------:R-:W-:Y:S01]  /*0be0*/  LEA R42, R33, R42, 0x1 ;  /* 0x0000002a212a7211 */ /* 0x000fe200078e08ff */
[C---:B------:R-:W-:Y:S01]  /*0bf0*/  VIADD R0, R25.reuse, 0x10 ;  /* 0x0000001019007836 */ /* 0x040fe20000000000 */
[----:B------:R-:W-:-:S02]  /*0c00*/  IADD3 R22, P0, PT, R25, R2, RZ ;  /* 0x0000000219167210 */ /* 0x000fc40007f1e0ff */
[----:B------:R-:W-:Y:S02]  /*0c10*/  LOP3.LUT R2, R36, 0x78, RZ, 0xc0, !PT ;  /* 0x0000007824027812 */ /* 0x000fe400078ec0ff */
[----:B0-----:R-:W-:Y:S01]  /*0c20*/  IADD3 R4, PT, PT, R25, 0x20, RZ ;  /* 0x0000002019047810 */ /* 0x001fe20007ffe0ff */
[----:B------:R-:W-:Y:S01]  /*0c30*/  IMAD.X R23, RZ, RZ, R3, P0 ;  /* 0x000000ffff177224 */ /* 0x000fe200000e0603 */
[----:B-1----:R-:W-:Y:S01]  /*0c40*/  ISETP.GE.AND P0, PT, R2, UR4, PT ;  /* 0x0000000402007c0c */ /* 0x002fe2000bf06270 */
[----:B------:R-:W-:Y:S02]  /*0c50*/  IMAD.MOV.U32 R3, RZ, RZ, RZ ;  /* 0x000000ffff037224 */ /* 0x000fe400078e00ff */
[----:B--2---:R-:W-:Y:S01]  /*0c60*/  IMAD R8, R33, 0x2, R20 ;  /* 0x0000000221087824 */ /* 0x004fe200078e0214 */
[-C--:B------:R-:W-:Y:S01]  /*0c70*/  ISETP.GE.OR P3, PT, R25, R39.reuse, P0 ;  /* 0x000000271900720c */ /* 0x080fe20000766670 */
[----:B------:R-:W-:Y:S01]  /*0c80*/  IMAD.WIDE.U32 R2, R41, UR6, R2 ;  /* 0x0000000629027c25 */ /* 0x000fe2000f8e0002 */
[----:B------:R-:W-:-:S02]  /*0c90*/  ISETP.GE.OR P2, PT, R0, R39, P0 ;  /* 0x000000270000720c */ /* 0x000fc40000746670 */
[-C--:B------:R-:W-:Y:S01]  /*0ca0*/  ISETP.GE.OR P1, PT, R4, R39.reuse, P0 ;  /* 0x000000270400720c */ /* 0x080fe20000726670 */
[----:B------:R-:W-:Y:S02]  /*0cb0*/  IMAD R3, R41, UR7, R3 ;  /* 0x0000000729037c24 */ /* 0x000fe4000f8e0203 */
[----:B------:R-:W-:Y:S02]  /*0cc0*/  VIADD R25, R25, 0x30 ;  /* 0x0000003019197836 */ /* 0x000fe40000000000 */
[----:B------:R-:W-:Y:S01]  /*0cd0*/  IMAD.WIDE.U32 R2, R37, UR10, R2 ;  /* 0x0000000a25027c25 */ /* 0x000fe2000f8e0002 */
[----:B------:R3:W0:Y:S02]  /*0ce0*/  LDS.128 R16, [R42+0x9800] ;  /* 0x009800002a107984 */ /* 0x0006240000000c00 */
[----:B------:R-:W-:Y:S01]  /*0cf0*/  ISETP.GE.OR P0, PT, R25, R39, P0 ;  /* 0x000000271900720c */ /* 0x000fe20000706670 */
[----:B------:R-:W-:Y:S02]  /*0d00*/  IMAD R5, R37, UR11, R3 ;  /* 0x0000000b25057c24 */ /* 0x000fe4000f8e0203 */
[----:B------:R-:W-:Y:S01]  /*0d10*/  IMAD.WIDE.U32 R38, R38, 0x40, R22 ;  /* 0x0000004026267825 */ /* 0x000fe200078e0016 */
[----:B------:R-:W-:Y:S09]  /*0d20*/  @P3 BRA `(.L_x_60) ;  /* 0x00000000002c3947 */ /* 0x000ff20003800000 */
[----:B------:R-:W1:Y:S01]  /*0d30*/  LDS.128 R8, [R8] ;  /* 0x0000000008087984 */ /* 0x000e620000000c00 */
[----:B------:R-:W3:Y:S01]  /*0d40*/  LDCU.64 UR4, c[0x0][0x3c0] ;  /* 0x00007800ff0477ac */ /* 0x000ee20008000a00 */
[----:B------:R-:W-:Y:S01]  /*0d50*/  IMAD.MOV.U32 R4, RZ, RZ, R2 ;  /* 0x000000ffff047224 */ /* 0x000fe200078e0002 */
[----:B------:R-:W2:Y:S01]  /*0d60*/  LDCU.64 UR6, c[0x0][0x3a8] ;  /* 0x00007500ff0677ac */ /* 0x000ea20008000a00 */
[----:B---3--:R-:W-:Y:S02]  /*0d70*/  IMAD R13, R39, UR4, RZ ;  /* 0x00000004270d7c24 */ /* 0x008fe4000f8e02ff */
[----:B------:R-:W-:-:S04]  /*0d80*/  IMAD.WIDE.U32 R6, R38, UR4, R4 ;  /* 0x0000000426067c25 */ /* 0x000fc8000f8e0004 */
[----:B------:R-:W-:Y:S01]  /*0d90*/  IMAD R13, R38, UR5, R13 ;  /* 0x00000005260d7c24 */ /* 0x000fe2000f8e020d */
[----:B--2---:R-:W-:-:S04]  /*0da0*/  LEA R12, P3, R6, UR6, 0x1 ;  /* 0x00000006060c7c11 */ /* 0x004fc8000f8608ff */
[----:B------:R-:W-:-:S04]  /*0db0*/  IADD3 R7, PT, PT, R7, R13, RZ ;  /* 0x0000000d07077210 */ /* 0x000fc80007ffe0ff */
[----:B------:R-:W-:-:S05]  /*0dc0*/  LEA.HI.X R13, R6, UR7, R7, 0x1, P3 ;  /* 0x00000007060d7c11 */ /* 0x000fca00098f0c07 */
[----:B-1----:R1:W-:Y:S02]  /*0dd0*/  STG.E.128 desc[UR8][R12.64], R8 ;  /* 0x000000080c007986 */ /* 0x0023e4000c101d08 */
.L_x_60:
[----:B------:R-:W-:Y:S05]  /*0de0*/  BSYNC.RECONVERGENT B0 ;  /* 0x0000000000007941 */ /* 0x000fea0003800200 */
.L_x_59:
[----:B-1----:R1:W2:Y:S01]  /*0df0*/  LDS.128 R8, [R42+0x8800] ;  /* 0x008800002a087984 */ /* 0x0022a20000000c00 */
[----:B------:R-:W-:Y:S04]  /*0e00*/  BSSY.RECONVERGENT B0, `(.L_x_61) ;  /* 0x000000f000007945 */ /* 0x000fe80003800200 */
[----:B------:R-:W-:Y:S05]  /*0e10*/  @P2 BRA `(.L_x_62) ;  /* 0x0000000000342947 */ /* 0x000fea0003800000 */
[----:B------:R-:W4:Y:S01]  /*0e20*/  LDCU.64 UR4, c[0x0][0x3c0] ;  /* 0x00007800ff0477ac */ /* 0x000f220008000a00 */
[----:B---3--:R-:W-:Y:S01]  /*0e30*/  IADD3 R13, P2, PT, R38, 0x10, RZ ;  /* 0x00000010260d7810 */ /* 0x008fe20007f5e0ff */
[----:B------:R-:W-:Y:S01]  /*0e40*/  IMAD.MOV.U32 R6, RZ, RZ, R2 ;  /* 0x000000ffff067224 */ /* 0x000fe200078e0002 */
[----:B------:R-:W3:Y:S01]  /*0e50*/  LDCU.64 UR6, c[0x0][0x3a8] ;  /* 0x00007500ff0677ac */ /* 0x000ee20008000a00 */
[----:B------:R-:W-:Y:S02]  /*0e60*/  IMAD.MOV.U32 R7, RZ, RZ, R5 ;  /* 0x000000ffff077224 */ /* 0x000fe400078e0005 */
[----:B------:R-:W-:-:S04]  /*0e70*/  IMAD.X R0, RZ, RZ, R39, P2 ;  /* 0x000000ffff007224 */ /* 0x000fc800010e0627 */
[----:B----4-:R-:W-:Y:S02]  /*0e80*/  IMAD R0, R0, UR4, RZ ;  /* 0x0000000400007c24 */ /* 0x010fe4000f8e02ff */
[----:B------:R-:W-:-:S04]  /*0e90*/  IMAD.WIDE.U32 R6, R13, UR4, R6 ;  /* 0x000000040d067c25 */ /* 0x000fc8000f8e0006 */
[----:B------:R-:W-:Y:S01]  /*0ea0*/  IMAD R13, R13, UR5, R0 ;  /* 0x000000050d0d7c24 */ /* 0x000fe2000f8e0200 */
[----:B---3--:R-:W-:-:S04]  /*0eb0*/  LEA R12, P2, R6, UR6, 0x1 ;  /* 0x00000006060c7c11 */ /* 0x008fc8000f8408ff */
[----:B------:R-:W-:-:S04]  /*0ec0*/  IADD3 R7, PT, PT, R7, R13, RZ ;  /* 0x0000000d07077210 */ /* 0x000fc80007ffe0ff */
[----:B------:R-:W-:-:S05]  /*0ed0*/  LEA.HI.X R13, R6, UR7, R7, 0x1, P2 ;  /* 0x00000007060d7c11 */ /* 0x000fca00090f0c07 */
[----:B--2---:R4:W-:Y:S02]  /*0ee0*/  STG.E.128 desc[UR8][R12.64], R8 ;  /* 0x000000080c007986 */ /* 0x0049e4000c101d08 */
.L_x_62:
[----:B------:R-:W-:Y:S05]  /*0ef0*/  BSYNC.RECONVERGENT B0 ;  /* 0x0000000000007941 */ /* 0x000fea0003800200 */
.L_x_61:
[----:B-1-3--:R-:W1:Y:S01]  /*0f00*/  LDS.128 R40, [R42+0x9000] ;  /* 0x009000002a287984 */ /* 0x00ae620000000c00 */
[----:B------:R-:W-:Y:S04]  /*0f10*/  BSSY.RECONVERGENT B0, `(.L_x_63) ;  /* 0x000000f000007945 */ /* 0x000fe80003800200 */
[----:B------:R-:W-:Y:S05]  /*0f20*/  @P1 BRA `(.L_x_64) ;  /* 0x0000000000341947 */ /* 0x000fea0003800000 */
[----:B------:R-:W3:Y:S01]  /*0f30*/  LDCU.64 UR4, c[0x0][0x3c0] ;  /* 0x00007800ff0477ac */ /* 0x000ee20008000a00 */
[----:B--2-4-:R-:W-:Y:S01]  /*0f40*/  IADD3 R9, P1, PT, R38, 0x20, RZ ;  /* 0x0000002026097810 */ /* 0x014fe20007f3e0ff */
[----:B------:R-:W-:Y:S01]  /*0f50*/  IMAD.MOV.U32 R6, RZ, RZ, R2 ;  /* 0x000000ffff067224 */ /* 0x000fe200078e0002 */
[----:B------:R-:W-:Y:S01]  /*0f60*/  MOV R7, R5 ;  /* 0x0000000500077202 */ /* 0x000fe20000000f00 */
[----:B------:R-:W2:Y:S02]  /*0f70*/  LDCU.64 UR6, c[0x0][0x3a8] ;  /* 0x00007500ff0677ac */ /* 0x000ea40008000a00 */
[----:B------:R-:W-:-:S04]  /*0f80*/  IMAD.X R0, RZ, RZ, R39, P1 ;  /* 0x000000ffff007224 */ /* 0x000fc800008e0627 */
[----:B---3--:R-:W-:Y:S02]  /*0f90*/  IMAD R0, R0, UR4, RZ ;  /* 0x0000000400007c24 */ /* 0x008fe4000f8e02ff */
[----:B------:R-:W-:-:S04]  /*0fa0*/  IMAD.WIDE.U32 R6, R9, UR4, R6 ;  /* 0x0000000409067c25 */ /* 0x000fc8000f8e0006 */
[----:B------:R-:W-:Y:S01]  /*0fb0*/  IMAD R9, R9, UR5, R0 ;  /* 0x0000000509097c24 */ /* 0x000fe2000f8e0200 */
[----:B--2---:R-:W-:-:S03]  /*0fc0*/  LEA R8, P1, R6, UR6, 0x1 ;  /* 0x0000000606087c11 */ /* 0x004fc6000f8208ff */
[----:B------:R-:W-:-:S05]  /*0fd0*/  IMAD.IADD R7, R7, 0x1, R9 ;  /* 0x0000000107077824 */ /* 0x000fca00078e0209 */
[----:B------:R-:W-:-:S05]  /*0fe0*/  LEA.HI.X R9, R6, UR7, R7, 0x1, P1 ;  /* 0x0000000706097c11 */ /* 0x000fca00088f0c07 */
[----:B-1----:R3:W-:Y:S02]  /*0ff0*/  STG.E.128 desc[UR8][R8.64], R40 ;  /* 0x0000002808007986 */ /* 0x0027e4000c101d08 */
.L_x_64:
[----:B------:R-:W-:Y:S05]  /*1000*/  BSYNC.RECONVERGENT B0 ;  /* 0x0000000000007941 */ /* 0x000fea0003800200 */
.L_x_63:
[----:B------:R-:W-:Y:S05]  /*1010*/  @P0 EXIT ;  /* 0x000000000000094d */ /* 0x000fea0003800000 */
[----:B------:R-:W5:Y:S01]  /*1020*/  LDCU.64 UR4, c[0x0][0x3c0] ;  /* 0x00007800ff0477ac */ /* 0x000f620008000a00 */
[----:B------:R-:W-:Y:S02]  /*1030*/  IADD3 R7, P0, PT, R38, 0x30, RZ ;  /* 0x0000003026077810 */ /* 0x000fe40007f1e0ff */
[----:B------:R-:W-:Y:S01]  /*1040*/  MOV R3, R5 ;  /* 0x0000000500037202 */ /* 0x000fe20000000f00 */
[----:B------:R-:W0:Y:S02]  /*1050*/  LDCU.64 UR6, c[0x0][0x3a8] ;  /* 0x00007500ff0677ac */ /* 0x000e240008000a00 */
[----:B------:R-:W-:-:S04]  /*1060*/  IMAD.X R38, RZ, RZ, R39, P0 ;  /* 0x000000ffff267224 */ /* 0x000fc800000e0627 */
[----:B-----5:R-:W-:Y:S02]  /*1070*/  IMAD R38, R38, UR4, RZ ;  /* 0x0000000426267c24 */ /* 0x020fe4000f8e02ff */
[----:B------:R-:W-:-:S04]  /*1080*/  IMAD.WIDE.U32 R2, R7, UR4, R2 ;  /* 0x0000000407027c25 */ /* 0x000fc8000f8e0002 */
[----:B------:R-:W-:Y:S01]  /*1090*/  IMAD R7, R7, UR5, R38 ;  /* 0x0000000507077c24 */ /* 0x000fe2000f8e0226 */
[----:B0-----:R-:W-:-:S03]  /*10a0*/  LEA R4, P0, R2, UR6, 0x1 ;  /* 0x0000000602047c11 */ /* 0x001fc6000f8008ff */
[----:B------:R-:W-:-:S05]  /*10b0*/  IMAD.IADD R3, R3, 0x1, R7 ;  /* 0x0000000103037824 */ /* 0x000fca00078e0207 */
[----:B------:R-:W-:-:S05]  /*10c0*/  LEA.HI.X R5, R2, UR7, R3, 0x1, P0 ;  /* 0x0000000702057c11 */ /* 0x000fca00080f0c03 */
[----:B------:R-:W-:Y:S01]  /*10d0*/  STG.E.128 desc[UR8][R4.64], R16 ;  /* 0x0000001004007986 */ /* 0x000fe2000c101d08 */
[----:B------:R-:W-:Y:S05]  /*10e0*/  EXIT ;  /* 0x000000000000794d */ /* 0x000fea0003800000 */
.L_x_65:
        /* <DEDUP_REMOVED lines=9> */
.L_x_101:


//--------------------- .text._ZN7cutlass13device_kernelIN5flash11enable_sm90INS1_16FlashAttnBwdSm90INS1_25CollectiveMainloopBwdSm90ILi2ELi2ELi2EN4cute5tupleIJNS5_1CILi1EEES8_S8_EEENS6_IJNS7_ILi64EEENS7_ILi128EEESB_EEENS_6half_tEfNS_4arch4Sm90ELb1ELb0ELb1ELb1ELb1ELb1ELb0ELb0ELi2ELi1ELi2ELi1ELb0EEENS1_24CollectiveEpilogueBwdGQAISC_fSF_Li256ELb1ELb1EEENS1_25SingleTileBwdLPTSchedulerILb1ELi128ELb1EEEEEEEEEvNT_6ParamsE --------------------------
	.section	.text._ZN7cutlass13device_kernelIN5flash11enable_sm90INS1_16FlashAttnBwdSm90INS1_25CollectiveMainloopBwdSm90ILi2ELi2ELi2EN4cute5tupleIJNS5_1CILi1EEES8_S8_EEENS6_IJNS7_ILi64EEENS7_ILi128EEESB_EEENS_6half_tEfNS_4arch4Sm90ELb1ELb0ELb1ELb1ELb1ELb1ELb0ELb0ELi2ELi1ELi2ELi1ELb0EEENS1_24CollectiveEpilogueBwdGQAISC_fSF_Li256ELb1ELb1EEENS1_25SingleTileBwdLPTSchedulerILb1ELi128ELb1EEEEEEEEEvNT_6ParamsE,"ax",@progbits
	.align	128
.text._ZN7cutlass13device_kernelIN5flash11enable_sm90INS1_16FlashAttnBwdSm90INS1_25CollectiveMainloopBwdSm90ILi2ELi2ELi2EN4cute5tupleIJNS5_1CILi1EEES8_S8_EEENS6_IJNS7_ILi64EEENS7_ILi128EEESB_EEENS_6half_tEfNS_4arch4Sm90ELb1ELb0ELb1ELb1ELb1ELb1ELb0ELb0ELi2ELi1ELi2ELi1ELb0EEENS1_24CollectiveEpilogueBwdGQAISC_fSF_Li256ELb1ELb1EEENS1_25SingleTileBwdLPTSchedulerILb1ELi128ELb1EEEEEEEEEvNT_6ParamsE:
        .type           _ZN7cutlass13device_kernelIN5flash11enable_sm90INS1_16FlashAttnBwdSm90INS1_25CollectiveMainloopBwdSm90ILi2ELi2ELi2EN4cute5tupleIJNS5_1CILi1EEES8_S8_EEENS6_IJNS7_ILi64EEENS7_ILi128EEESB_EEENS_6half_tEfNS_4arch4Sm90ELb1ELb0ELb1ELb1ELb1ELb1ELb0ELb0ELi2ELi1ELi2ELi1ELb0EEENS1_24CollectiveEpilogueBwdGQAISC_fSF_Li256ELb1ELb1EEENS1_25SingleTileBwdLPTSchedulerILb1ELi128ELb1EEEEEEEEEvNT_6ParamsE,@function
        .size           _ZN7cutlass13device_kernelIN5flash11enable_sm90INS1_16FlashAttnBwdSm90INS1_25CollectiveMainloopBwdSm90ILi2ELi2ELi2EN4cute5tupleIJNS5_1CILi1EEES8_S8_EEENS6_IJNS7_ILi64EEENS7_ILi128EEESB_EEENS_6half_tEfNS_4arch4Sm90ELb1ELb0ELb1ELb1ELb1ELb1ELb0ELb0ELi2ELi1ELi2ELi1ELb0EEENS1_24CollectiveEpilogueBwdGQAISC_fSF_Li256ELb1ELb1EEENS1_25SingleTileBwdLPTSchedulerILb1ELi128ELb1EEEEEEEEEvNT_6ParamsE,(.L_x_102 - _ZN7cutlass13device_kernelIN5flash11enable_sm90INS1_16FlashAttnBwdSm90INS1_25CollectiveMainloopBwdSm90ILi2ELi2ELi2EN4cute5tupleIJNS5_1CILi1EEES8_S8_EEENS6_IJNS7_ILi64EEENS7_ILi128EEESB_EEENS_6half_tEfNS_4arch4Sm90ELb1ELb0ELb1ELb1ELb1ELb1ELb0ELb0ELi2ELi1ELi2ELi1ELb0EEENS1_24CollectiveEpilogueBwdGQAISC_fSF_Li256ELb1ELb1EEENS1_25SingleTileBwdLPTSchedulerILb1ELi128ELb1EEEEEEEEEvNT_6ParamsE)
        .other          _ZN7cutlass13device_kernelIN5flash11enable_sm90INS1_16FlashAttnBwdSm90INS1_25CollectiveMainloopBwdSm90ILi2ELi2ELi2EN4cute5tupleIJNS5_1CILi1EEES8_S8_EEENS6_IJNS7_ILi64EEENS7_ILi128EEESB_EEENS_6half_tEfNS_4arch4Sm90ELb1ELb0ELb1ELb1ELb1ELb1ELb0ELb0ELi2ELi1ELi2ELi1ELb0EEENS1_24CollectiveEpilogueBwdGQAISC_fSF_Li256ELb1ELb1EEENS1_25SingleTileBwdLPTSchedulerILb1ELi128ELb1EEEEEEEEEvNT_6ParamsE,@"STO_CUDA_ENTRY STV_DEFAULT"
_ZN7cutlass13device_kernelIN5flash11enable_sm90INS1_16FlashAttnBwdSm90INS1_25CollectiveMainloopBwdSm90ILi2ELi2ELi2EN4cute5tupleIJNS5_1CILi1EEES8_S8_EEENS6_IJNS7_ILi64EEENS7_ILi128EEESB_EEENS_6half_tEfNS_4arch4Sm90ELb1ELb0ELb1ELb1ELb1ELb1ELb0ELb0ELi2ELi1ELi2ELi1ELb0EEENS1_24CollectiveEpilogueBwdGQAISC_fSF_Li256ELb1ELb1EEENS1_25SingleTileBwdLPTSchedulerILb1ELi128ELb1EEEEEEEEEvNT_6ParamsE:
[----:B------:R-:W-:Y:S01]  /*0000*/  LDC R1, c[0x0][0x37c] ;  /* 0x0000df00ff017b82 */ /* 0x000fe20000000800 */
[----:B------:R-:W-:Y:S05]  /*0010*/  EXIT ;  /* 0x000000000000794d */ /* 0x000fea0003800000 */
.L_x_66:
        /* <DEDUP_REMOVED lines=14> */
.L_x_102:


//--------------------- .text._ZN7cutlass13device_kernelIN5flash22FlashAttnBwdPreprocessIN4cute5tupleIJNS3_1CILi64EEENS5_ILi128EEEEEENS_6half_tEfNS_4arch4Sm90ELb1ELb1EEEEEvNT_6ParamsE --------------------------
	.section	.text._ZN7cutlass13device_kernelIN5flash22FlashAttnBwdPreprocessIN4cute5tupleIJNS3_1CILi64EEENS5_ILi128EEEEEENS_6half_tEfNS_4arch4Sm90ELb1ELb1EEEEEvNT_6ParamsE,"ax",@progbits
	.align	128
.text._ZN7cutlass13device_kernelIN5flash22FlashAttnBwdPreprocessIN4cute5tupleIJNS3_1CILi64EEENS5_ILi128EEEEEENS_6half_tEfNS_4arch4Sm90ELb1ELb1EEEEEvNT_6ParamsE:
        .type           _ZN7cutlass13device_kernelIN5flash22FlashAttnBwdPreprocessIN4cute5tupleIJNS3_1CILi64EEENS5_ILi128EEEEEENS_6half_tEfNS_4arch4Sm90ELb1ELb1EEEEEvNT_6ParamsE,@function
        .size           _ZN7cutlass13device_kernelIN5flash22FlashAttnBwdPreprocessIN4cute5tupleIJNS3_1CILi64EEENS5_ILi128EEEEEENS_6half_tEfNS_4arch4Sm90ELb1ELb1EEEEEvNT_6ParamsE,(.L_x_103 - _ZN7cutlass13device_kernelIN5flash22FlashAttnBwdPreprocessIN4cute5tupleIJNS3_1CILi64EEENS5_ILi128EEEEEENS_6half_tEfNS_4arch4Sm90ELb1ELb1EEEEEvNT_6ParamsE)
        .other          _ZN7cutlass13device_kernelIN5flash22FlashAttnBwdPreprocessIN4cute5tupleIJNS3_1CILi64EEENS5_ILi128EEEEEENS_6half_tEfNS_4arch4Sm90ELb1ELb1EEEEEvNT_6ParamsE,@"STO_CUDA_ENTRY STV_DEFAULT"
_ZN7cutlass13device_kernelIN5flash22FlashAttnBwdPreprocessIN4cute5tupleIJNS3_1CILi64EEENS5_ILi128EEEEEENS_6half_tEfNS_4arch4Sm90ELb1ELb1EEEEEvNT_6ParamsE:
[----:B------:R-:W-:Y:S08]  /*0000*/  LDC R1, c[0x0][0x37c] ;  /* 0x0000df00ff017b82 */ /* 0x000ff00000000800 */
[----:B------:R-:W0:Y:S01]  /*0010*/  LDC.64 R6, c[0x0][0x460] ;  /* 0x00011800ff067b82 */ /* 0x000e220000000a00 */
[----:B------:R-:W1:Y:S01]  /*0020*/  S2R R0, SR_CTAID.X ;  /* 0x0000000000007919 */ /* 0x000e620000002500 */
[----:B------:R-:W2:Y:S01]  /*0030*/  LDCU.64 UR4, c[0x0][0x358] ;  /* 0x00006b00ff0477ac */ /* 0x000ea20008000a00 */
[----:B------:R-:W3:Y:S05]  /*0040*/  S2R R2, SR_CTAID.Z ;  /* 0x0000000000027919 */ /* 0x000eea0000002700 */
[----:B------:R-:W4:Y:S01]  /*0050*/  S2UR UR6, SR_CTAID.Y ;  /* 0x00000000000679c3 */ /* 0x000f220000002600 */
[----:B0-----:R-:W-:-:S04]  /*0060*/  ISETP.NE.U32.AND P0, PT, R6, RZ, PT ;  /* 0x000000ff0600720c */ /* 0x001fc80003f05070 */
[----:B------:R-:W-:-:S13]  /*0070*/  ISETP.NE.AND.EX P3, PT, R7, RZ, PT, P0 ;  /* 0x000000ff0700720c */ /* 0x000fda0003f65300 */
[----:B-1234-:R-:W-:Y:S05]  /*0080*/  @P3 BRA `(.L_x_67) ;  /* 0x0000000000243947 */ /* 0x01efea0003800000 */
[----:B------:R-:W0:Y:S01]  /*0090*/  LDCU.64 UR8, c[0x0][0x468] ;  /* 0x00008d00ff0877ac */ /* 0x000e220008000a00 */
[----:B------:R-:W-:Y:S01]  /*00a0*/  HFMA2 R3, -RZ, RZ, 0, 0 ;  /* 0x00000000ff037431 */ /* 0x000fe200000001ff */
[----:B------:R-:W-:Y:S01]  /*00b0*/  CS2R R42, SRZ ;  /* 0x00000000002a7805 */ /* 0x000fe2000001ff00 */
[----:B------:R-:W1:Y:S01]  /*00c0*/  LDCU UR7, c[0x0][0x388] ;  /* 0x00007100ff0777ac */ /* 0x000e620008000800 */
[----:B0-----:R-:W-:-:S04]  /*00d0*/  UISETP.NE.U32.AND UP0, UPT, UR8, URZ, UPT ;  /* 0x000000ff0800728c */ /* 0x001fc8000bf05070 */
[----:B------:R-:W-:Y:S01]  /*00e0*/  UISETP.NE.AND.EX UP0, UPT, UR9, URZ, UPT, UP0 ;  /* 0x000000ff0900728c */ /* 0x000fe2000bf05300 */
[----:B-1----:R-:W-:-:S08]  /*00f0*/  MOV R53, UR7 ;  /* 0x0000000700357c02 */ /* 0x002fd00008000f00 */
[----:B------:R-:W-:Y:S05]  /*0100*/  BRA.U !UP0, `(.L_x_68) ;  /* 0x00000001084c7547 */ /* 0x000fea000b800000 */
[----:B------:R-:W-:Y:S05]  /*0110*/  BRA `(.L_x_69) ;  /* 0x0000000000307947 */ /* 0x000fea0003800000 */
.L_x_67:
[----:B------:R-:W0:Y:S01]  /*0120*/  LDC.64 R4, c[0x0][0x460] ;  /* 0x00011800ff047b82 */ /* 0x000e220000000a00 */
[----:B------:R-:W1:Y:S01]  /*0130*/  LDCU.64 UR8, c[0x0][0x468] ;  /* 0x00008d00ff0877ac */ /* 0x000e620008000a00 */
[----:B0-----:R-:W-:-:S05]  /*0140*/  IMAD.WIDE.U32 R4, R2, 0x4, R4 ;  /* 0x0000000402047825 */ /* 0x001fca00078e0004 */
[----:B------:R-:W2:Y:S01]  /*0150*/  LDG.E R42, desc[UR4][R4.64] ;  /* 0x00000004042a7981 */ /* 0x000ea2000c1e1900 */
[----:B-1----:R-:W-:-:S04]  /*0160*/  UISETP.NE.U32.AND UP0, UPT, UR8, URZ, UPT ;  /* 0x000000ff0800728c */ /* 0x002fc8000bf05070 */
[----:B------:R-:W-:Y:S01]  /*0170*/  UISETP.NE.AND.EX UP0, UPT, UR9, URZ, UPT, UP0 ;  /* 0x000000ff0900728c */ /* 0x000fe2000bf05300 */
[----:B--2---:R-:W-:Y:S02]  /*0180*/  LEA R3, R2, R42, 0x6 ;  /* 0x0000002a02037211 */ /* 0x004fe400078e30ff */
[----:B------:R-:W-:Y:S02]  /*0190*/  SHF.R.S32.HI R43, RZ, 0x1f, R42 ;  /* 0x0000001fff2b7819 */ /* 0x000fe4000001142a */
[----:B------:R-:W-:-:S04]  /*01a0*/  SHF.R.S32.HI R6, RZ, 0x1f, R3 ;  /* 0x0000001fff067819 */ /* 0x000fc80000011403 */
[----:B------:R-:W-:-:S04]  /*01b0*/  LEA.HI R3, R6, R3, RZ, 0x6 ;  /* 0x0000000306037211 */ /* 0x000fc800078f30ff */
[----:B------:R-:W-:Y:S01]  /*01c0*/  LOP3.LUT R3, R3, 0xffffffc0, RZ, 0xc0, !PT ;  /* 0xffffffc003037812 */ /* 0x000fe200078ec0ff */
[----:B------:R-:W-:Y:S06]  /*01d0*/  BRA.U !UP0, `(.L_x_70) ;  /* 0x0000000108107547 */ /* 0x000fec000b800000 */
.L_x_69:
[----:B------:R-:W0:Y:S02]  /*01e0*/  LDC.64 R4, c[0x0][0x468] ;  /* 0x00011a00ff047b82 */ /* 0x000e240000000a00 */
[----:B0-----:R-:W-:-:S05]  /*01f0*/  IMAD.WIDE.U32 R4, R2, 0x4, R4 ;  /* 0x0000000402047825 */ /* 0x001fca00078e0004 */
[----:B------:R0:W5:Y:S01]  /*0200*/  LDG.E R53, desc[UR4][R4.64] ;  /* 0x0000000404357981 */ /* 0x000162000c1e1900 */
[----:B------:R-:W-:Y:S05]  /*0210*/  BRA `(.L_x_68) ;  /* 0x0000000000087947 */ /* 0x000fea0003800000 */
.L_x_70:
[----:B------:R-:W2:Y:S02]  /*0220*/  LDG.E R5, desc[UR4][R4.64+0x4] ;  /* 0x0000040404057981 */ /* 0x000ea4000c1e1900 */
[----:B--2---:R-:W-:-:S07]  /*0230*/  IADD3 R53, PT, PT, -R42, R5, RZ ;  /* 0x000000052a357210 */ /* 0x004fce0007ffe1ff */
.L_x_68:
[----:B0-----:R-:W0:Y:S01]  /*0240*/  S2R R4, SR_TID.X ;  /* 0x0000000000047919 */ /* 0x001e220000002100 */
[----:B------:R-:W-:Y:S02]  /*0250*/  SHF.L.U32 R5, R0, 0x6, RZ ;  /* 0x0000000600057819 */ /* 0x000fe400000006ff */
[----:B------:R-:W-:Y:S02]  /*0260*/  ISETP.NE.AND.EX P0, PT, R7, RZ, PT, P0 ;  /* 0x000000ff0700720c */ /* 0x000fe40003f05300 */
[----:B-----5:R-:W-:-:S13]  /*0270*/  ISETP.GT.AND P1, PT, R53, R5, PT ;  /* 0x000000053500720c */ /* 0x020fda0003f24270 */
[----:B------:R-:W-:Y:S05]  /*0280*/  @!P1 EXIT P0 ;  /* 0x000000000000994d */ /* 0x000fea0000000000 */
[----:B------:R-:W1:Y:S01]  /*0290*/  LDCU UR7, c[0x0][0x38c] ;  /* 0x00007180ff0777ac */ /* 0x000e620008000800 */
[----:B------:R-:W2:Y:S01]  /*02a0*/  LDC.64 R10, c[0x0][0x3a0] ;  /* 0x0000e800ff0a7b82 */ /* 0x000ea20000000a00 */
[----:B0-----:R-:W-:Y:S02]  /*02b0*/  SHF.L.U32 R44, R4, 0x3, RZ ;  /* 0x00000003042c7819 */ /* 0x001fe400000006ff */
[----:B------:R-:W-:Y:S02]  /*02c0*/  SHF.R.U32.HI R6, RZ, 0x4, R4 ;  /* 0x00000004ff067819 */ /* 0x000fe40000011604 */
[----:B------:R-:W-:Y:S02]  /*02d0*/  LOP3.LUT R44, R44, 0x78, RZ, 0xc0, !PT ;  /* 0x000000782c2c7812 */ /* 0x000fe400078ec0ff */
[----:B------:R-:W-:Y:S01]  /*02e0*/  IADD3 R7, PT, PT, -R5, R53, RZ ;  /* 0x0000003505077210 */ /* 0x000fe20007ffe1ff */
[----:B------:R-:W0:Y:S01]  /*02f0*/  LDC.64 R14, c[0x0][0x3c0] ;  /* 0x0000f000ff0e7b82 */ /* 0x000e220000000a00 */
[----:B------:R-:W-:-:S02]  /*0300*/  IADD3 R40, PT, PT, R6, 0x10, RZ ;  /* 0x0000001006287810 */ /* 0x000fc40007ffe0ff */
[----:B------:R-:W-:Y:S02]  /*0310*/  MOV R45, RZ ;  /* 0x000000ff002d7202 */ /* 0x000fe40000000f00 */
[----:B------:R-:W-:Y:S02]  /*0320*/  IADD3 R34, P4, PT, R6, R42, RZ ;  /* 0x0000002a06227210 */ /* 0x000fe40007f9e0ff */
[----:B------:R-:W-:Y:S01]  /*0330*/  SEL R41, R2, RZ, !P3 ;  /* 0x000000ff02297207 */ /* 0x000fe20005800000 */
[----:B------:R-:W3:Y:S01]  /*0340*/  LDC.64 R22, c[0x0][0x3a8] ;  /* 0x0000ea00ff167b82 */ /* 0x000ee20000000a00 */
[----:B-1----:R-:W-:Y:S02]  /*0350*/  ISETP.GE.AND P0, PT, R44, UR7, PT ;  /* 0x000000072c007c0c */ /* 0x002fe4000bf06270 */
[----:B------:R-:W-:Y:S02]  /*0360*/  IADD3.X R35, PT, PT, RZ, R43, RZ, P4, !PT ;  /* 0x0000002bff237210 */ /* 0x000fe400027fe4ff */
[----:B------:R-:W-:-:S02]  /*0370*/  ISETP.GE.OR P1, PT, R40, R7, P0 ;  /* 0x000000072800720c */ /* 0x000fc40000726670 */
[----:B------:R-:W-:Y:S01]  /*0380*/  ISETP.GE.OR P2, PT, R6, R7, P0 ;  /* 0x000000070600720c */ /* 0x000fe20000746670 */
[----:B--2---:R-:W-:Y:S01]  /*0390*/  IMAD.WIDE.U32 R8, R10, UR6, R44 ;  /* 0x000000060a087c25 */ /* 0x004fe2000f8e002c */
[----:B------:R-:W1:Y:S01]  /*03a0*/  LDC.64 R30, c[0x0][0x3b8] ;  /* 0x0000ee00ff1e7b82 */ /* 0x000e620000000a00 */
[----:B------:R-:W-:Y:S02]  /*03b0*/  IADD3 R52, PT, PT, R6, 0x30, RZ ;  /* 0x0000003006347810 */ /* 0x000fe40007ffe0ff */
[----:B------:R-:W-:Y:S02]  /*03c0*/  IMAD R9, R11, UR6, R9 ;  /* 0x000000060b097c24 */ /* 0x000fe4000f8e0209 */
[----:B------:R-:W-:-:S03]  /*03d0*/  IMAD.WIDE.U32 R34, R0, 0x40, R34 ;  /* 0x0000004000227825 */ /* 0x000fc600078e0022 */
[----:B------:R-:W2:Y:S01]  /*03e0*/  LDC.64 R10, c[0x0][0x3c8] ;  /* 0x0000f200ff0a7b82 */ /* 0x000ea20000000a00 */
[----:B0-----:R-:W-:Y:S01]  /*03f0*/  IMAD.WIDE.U32 R12, R14, UR6, R44 ;  /* 0x000000060e0c7c25 */ /* 0x001fe2000f8e002c */
[----:B------:R-:W-:Y:S02]  /*0400*/  IADD3 R45, PT, PT, R6, 0x20, RZ ;  /* 0x00000020062d7810 */ /* 0x000fe40007ffe0ff */
[----:B------:R-:W-:Y:S01]  /*0410*/  @!P1 IADD3 R19, P4, PT, R34, 0x10, RZ ;  /* 0x0000001022139810 */ /* 0x000fe20007f9e0ff */
[----:B------:R-:W-:Y:S01]  /*0420*/  IMAD R13, R15, UR6, R13 ;  /* 0x000000060f0d7c24 */ /* 0x000fe2000f8e020d */
[-C--:B------:R-:W-:Y:S01]  /*0430*/  ISETP.GE.OR P3, PT, R45, R7.reuse, P0 ;  /* 0x000000072d00720c */ /* 0x080fe20000766670 */
[C---:B---3--:R-:W-:Y:S01]  /*0440*/  IMAD.WIDE.U32 R32, R41.reuse, R22, R8 ;  /* 0x0000001629207225 */ /* 0x048fe200078e0008 */
[----:B------:R-:W0:Y:S01]  /*0450*/  @!P1 LDC.64 R36, c[0x0][0x398] ;  /* 0x0000e600ff249b82 */ /* 0x000e220000000a00 */
[----:B------:R-:W-:Y:S02]  /*0460*/  ISETP.GE.OR P0, PT, R52, R7, P0 ;  /* 0x000000073400720c */ /* 0x000fe40000706670 */
[----:B------:R-:W-:Y:S01]  /*0470*/  @!P1 IADD3.X R9, PT, PT, RZ, R35, RZ, P4, !PT ;  /* 0x00000023ff099210 */ /* 0x000fe200027fe4ff */
[----:B------:R-:W-:Y:S01]  /*0480*/  IMAD R23, R41, R23, R33 ;  /* 0x0000001729177224 */ /* 0x000fe200078e0221 */
[----:B------:R-:W-:-:S02]  /*0490*/  @!P1 IADD3 R27, P5, PT, R34, 0x10, RZ ;  /* 0x00000010221b9810 */ /* 0x000fc40007fbe0ff */
[-C--:B------:R-:W-:Y:S01]  /*04a0*/  @!P1 MOV R22, R32.reuse ;  /* 0x0000002000169202 */ /* 0x080fe20000000f00 */
[----:B------:R-:W3:Y:S01]  /*04b0*/  @!P2 LDC.64 R20, c[0x0][0x398] ;  /* 0x0000e600ff14ab82 */ /* 0x000ee20000000a00 */
[----:B------:R-:W-:Y:S02]  /*04c0*/  @!P2 MOV R8, R32 ;  /* 0x000000200008a202 */ /* 0x000fe40000000f00 */
[-C--:B------:R-:W-:Y:S02]  /*04d0*/  @!P3 MOV R59, R23.reuse ;  /* 0x00000017003bb202 */ /* 0x080fe40000000f00 */
[C---:B------:R-:W-:Y:S02]  /*04e0*/  @!P3 IADD3 R26, P6, PT, R34.reuse, 0x20, RZ ;  /* 0x00000020221ab810 */ /* 0x040fe40007fde0ff */
[----:B------:R-:W-:Y:S01]  /*04f0*/  @!P0 MOV R33, R23 ;  /* 0x0000001700218202 */ /* 0x000fe20000000f00 */
[C---:B--2---:R-:W-:Y:S01]  /*0500*/  IMAD.WIDE.U32 R24, R41.reuse, R10, R12 ;  /* 0x0000000a29187225 */ /* 0x044fe200078e000c */
[----:B------:R-:W-:Y:S01]  /*0510*/  @!P1 IADD3.X R13, PT, PT, RZ, R35, RZ, P5, !PT ;  /* 0x00000023ff0d9210 */ /* 0x000fe20002ffe4ff */
[----:B------:R-:W2:Y:S01]  /*0520*/  LDC.64 R14, c[0x0][0x3b8] ;  /* 0x0000ee00ff0e7b82 */ /* 0x000ea20000000a00 */
[C---:B------:R-:W-:Y:S01]  /*0530*/  @!P3 IADD3 R48, P4, PT, R34.reuse, 0x20, RZ ;  /* 0x000000202230b810 */ /* 0x040fe20007f9e0ff */
[----:B------:R-:W-:Y:S01]  /*0540*/  IMAD R25, R41, R11, R25 ;  /* 0x0000000b29197224 */ /* 0x000fe200078e0219 */
[----:B------:R-:W-:Y:S01]  /*0550*/  @!P0 IADD3 R55, P5, PT, R34, 0x30, RZ ;  /* 0x0000003022378810 */ /* 0x000fe20007fbe0ff */
[----:B-1----:R-:W-:Y:S01]  /*0560*/  @!P1 IMAD R12, R13, R30, RZ ;  /* 0x0000001e0d0c9224 */ /* 0x002fe200078e02ff */
[----:B------:R-:W-:Y:S01]  /*0570*/  @!P3 IADD3.X R50, PT, PT, RZ, R35, RZ, P4, !PT ;  /* 0x00000023ff32b210 */ /* 0x000fe200027fe4ff */
[-C--:B0-----:R-:W-:Y:S01]  /*0580*/  @!P1 IMAD R10, R9, R36.reuse, RZ ;  /* 0x00000024090a9224 */ /* 0x081fe200078e02ff */
[----:B------:R-:W-:Y:S01]  /*0590*/  @!P2 MOV R9, R23 ;  /* 0x000000170009a202 */ /* 0x000fe20000000f00 */
[----:B------:R-:W-:Y:S01]  /*05a0*/  @!P1 IMAD.WIDE.U32 R22, R19, R36, R22 ;  /* 0x0000002413169225 */ /* 0x000fe200078e0016 */
[----:B------:R-:W0:Y:S01]  /*05b0*/  @!P1 LDC.64 R16, c[0x0][0x380] ;  /* 0x0000e000ff109b82 */ /* 0x000e220000000a00 */
[----:B------:R-:W-:-:S02]  /*05c0*/  @!P0 IADD3.X R28, PT, PT, RZ, R35, RZ, P5, !PT ;  /* 0x00000023ff1c8210 */ /* 0x000fc40002ffe4ff */
[----:B------:R-:W-:Y:S01]  /*05d0*/  @!P1 IMAD R37, R19, R37, R10 ;  /* 0x0000002513259224 */ /* 0x000fe200078e020a */
[----:B------:R-:W-:Y:S01]  /*05e0*/  @!P3 MOV R58, R32 ;  /* 0x00000020003ab202 */ /* 0x000fe20000000f00 */
[----:B---3--:R-:W-:Y:S02]  /*05f0*/  @!P2 IMAD R10, R35, R20, RZ ;  /* 0x00000014230aa224 */ /* 0x008fe400078e02ff */
[----:B------:R-:W-:Y:S01]  /*0600*/  @!P1 IMAD.WIDE.U32 R18, R27, R30, R24 ;  /* 0x0000001e1b129225 */ /* 0x000fe200078e0018 */
[----:B------:R-:W1:Y:S01]  /*0610*/  LDC.64 R46, c[0x0][0x3b0] ;  /* 0x0000ec00ff2e7b82 */ /* 0x000e620000000a00 */
[----:B------:R-:W-:Y:S02]  /*0620*/  @!P1 IADD3 R23, PT, PT, R23, R37, RZ ;  /* 0x0000002517179210 */ /* 0x000fe40007ffe0ff */
[C---:B------:R-:W-:Y:S02]  /*0630*/  @!P2 IMAD R30, R34.reuse, R21, R10 ;  /* 0x00000015221ea224 */ /* 0x040fe400078e020a */
[----:B------:R-:W-:-:S03]  /*0640*/  @!P2 IMAD.WIDE.U32 R20, R34, R20, R8 ;  /* 0x000000142214a225 */ /* 0x000fc600078e0008 */
[----:B------:R-:W3:Y:S01]  /*0650*/  @!P3 LDC.64 R8, c[0x0][0x398] ;  /* 0x0000e600ff08bb82 */ /* 0x000ee20000000a00 */
[----:B------:R-:W-:Y:S01]  /*0660*/  @!P1 IMAD R31, R27, R31, R12 ;  /* 0x0000001f1b1f9224 */ /* 0x000fe200078e020c */
[----:B------:R-:W-:Y:S01]  /*0670*/  @!P3 IADD3.X R27, PT, PT, RZ, R35, RZ, P6, !PT ;  /* 0x00000023ff1bb210 */ /* 0x000fe200037fe4ff */
[----:B--2---:R-:W-:Y:S01]  /*0680*/  @!P2 IMAD R29, R35, R14, RZ ;  /* 0x0000000e231da224 */ /* 0x004fe200078e02ff */
[----:B------:R-:W-:Y:S02]  /*0690*/  @!P2 IADD3 R30, PT, PT, R21, R30, RZ ;  /* 0x0000001e151ea210 */ /* 0x000fe40007ffe0ff */
[C---:B------:R-:W-:Y:S01]  /*06a0*/  @!P0 IADD3 R49, P6, PT, R34.reuse, 0x30, RZ ;  /* 0x0000003022318810 */ /* 0x040fe20007fde0ff */
[----:B------:R-:W-:Y:S01]  /*06b0*/  @!P2 IMAD R29, R34, R15, R29 ;  /* 0x0000000f221da224 */ /* 0x000fe200078e021d */
[----:B------:R-:W2:Y:S01]  /*06c0*/  @!P2 LDC.64 R12, c[0x0][0x380] ;  /* 0x0000e000ff0cab82 */ /* 0x000ea20000000a00 */
[----:B0-----:R-:W-:Y:S01]  /*06d0*/  @!P1 LEA R56, P4, R22, R16, 0x1 ;  /* 0x0000001016389211 */ /* 0x001fe200078808ff */
[----:B------:R-:W-:Y:S01]  /*06e0*/  @!P2 IMAD.WIDE.U32 R14, R34, R14, R24 ;  /* 0x0000000e220ea225 */ /* 0x000fe200078e0018 */
[----:B------:R-:W-:-:S02]  /*06f0*/  @!P1 IADD3 R16, PT, PT, R19, R31, RZ ;  /* 0x0000001f13109210 */ /* 0x000fc40007ffe0ff */
[----:B------:R-:W-:Y:S02]  /*0700*/  @!P1 LEA.HI.X R57, R22, R17, R23, 0x1, P4 ;  /* 0x0000001116399211 */ /* 0x000fe400020f0c17 */
[----:B------:R-:W-:Y:S01]  /*0710*/  @!P2 IADD3 R29, PT, PT, R15, R29, RZ ;  /* 0x0000001d0f1da210 */ /* 0x000fe20007ffe0ff */
[----:B------:R-:W0:Y:S01]  /*0720*/  @!P0 LDC.64 R38, c[0x0][0x398] ;  /* 0x0000e600ff268b82 */ /* 0x000e220000000a00 */
[C---:B-1----:R-:W-:Y:S02]  /*0730*/  @!P1 LEA R46, P5, R18.reuse, R46, 0x1 ;  /* 0x0000002e122e9211 */ /* 0x042fe400078a08ff */
[----:B------:R-:W-:Y:S02]  /*0740*/  @!P0 IADD3.X R51, PT, PT, RZ, R35, RZ, P6, !PT ;  /* 0x00000023ff338210 */ /* 0x000fe400037fe4ff */
[----:B------:R-:W-:-:S03]  /*0750*/  @!P1 LEA.HI.X R47, R18, R47, R16, 0x1, P5 ;  /* 0x0000002f122f9211 */ /* 0x000fc600028f0c10 */
[----:B------:R-:W1:Y:S01]  /*0760*/  LDC.64 R10, c[0x0][0x3b0] ;  /* 0x0000ec00ff0a7b82 */ /* 0x000e620000000a00 */
[-C--:B---3--:R-:W-:Y:S02]  /*0770*/  @!P3 IMAD R27, R27, R8.reuse, RZ ;  /* 0x000000081b1bb224 */ /* 0x088fe400078e02ff */
[----:B------:R-:W-:-:S04]  /*0780*/  @!P3 IMAD.WIDE.U32 R58, R26, R8, R58 ;  /* 0x000000081a3ab225 */ /* 0x000fc800078e003a */
[----:B------:R-:W-:Y:S01]  /*0790*/  @!P3 IMAD R54, R26, R9, R27 ;  /* 0x000000091a36b224 */ /* 0x000fe200078e021b */
[C---:B--2---:R-:W-:Y:S01]  /*07a0*/  @!P2 LEA R18, P4, R20.reuse, R12, 0x1 ;  /* 0x0000000c1412a211 */ /* 0x044fe200078808ff */
[----:B------:R-:W2:Y:S01]  /*07b0*/  LDC.64 R26, c[0x0][0x3b8] ;  /* 0x0000ee00ff1a7b82 */ /* 0x000ea20000000a00 */
[----:B------:R-:W-:Y:S02]  /*07c0*/  CS2R R8, SRZ ;  /* 0x0000000000087805 */ /* 0x000fe4000001ff00 */
[----:B------:R-:W-:Y:S02]  /*07d0*/  @!P2 LEA.HI.X R19, R20, R13, R30, 0x1, P4 ;  /* 0x0000000d1413a211 */ /* 0x000fe400020f0c1e */
[----:B------:R-:W-:Y:S01]  /*07e0*/  CS2R R12, SRZ ;  /* 0x00000000000c7805 */ /* 0x000fe2000001ff00 */
[----:B0-----:R-:W-:Y:S02]  /*07f0*/  @!P0 IMAD R28, R28, R38, RZ ;  /* 0x000000261c1c8224 */ /* 0x001fe400078e02ff */
[----:B------:R-:W0:Y:S02]  /*0800*/  LDC.64 R30, c[0x0][0x3b8] ;  /* 0x0000ee00ff1e7b82 */ /* 0x000e240000000a00 */
[----:B------:R-:W-:Y:S01]  /*0810*/  @!P0 IMAD R39, R55, R39, R28 ;  /* 0x0000002737278224 */ /* 0x000fe200078e021c */
[----:B-1----:R-:W-:-:S05]  /*0820*/  @!P2 LEA R16, P5, R14, R10, 0x1 ;  /* 0x0000000a0e10a211 */ /* 0x002fca00078a08ff */
[----:B------:R-:W1:Y:S01]  /*0830*/  LDC.64 R34, c[0x0][0x3b0] ;  /* 0x0000ec00ff227b82 */ /* 0x000e620000000a00 */
[----:B------:R-:W-:Y:S02]  /*0840*/  @!P2 LEA.HI.X R17, R14, R11, R29, 0x1, P5 ;  /* 0x0000000b0e11a211 */ /* 0x000fe400028f0c1d */
[----:B------:R-:W-:Y:S02]  /*0850*/  CS2R R10, SRZ ;  /* 0x00000000000a7805 */ /* 0x000fe4000001ff00 */
[----:B------:R-:W-:-:S03]  /*0860*/  CS2R R14, SRZ ;  /* 0x00000000000e7805 */ /* 0x000fc6000001ff00 */
[----:B------:R-:W3:Y:S01]  /*0870*/  @!P3 LDC.64 R28, c[0x0][0x380] ;  /* 0x0000e000ff1cbb82 */ /* 0x000ee20000000a00 */
[----:B------:R-:W-:Y:S01]  /*0880*/  @!P0 IMAD.WIDE.U32 R60, R55, R38, R32 ;  /* 0x00000026373c8225 */ /* 0x000fe200078e0020 */
[----:B------:R4:W3:Y:S01]  /*0890*/  @!P2 LDG.E.128 R8, desc[UR4][R18.64] ;  /* 0x000000041208a981 */ /* 0x0008e2000c1e1d00 */
[----:B------:R-:W-:-:S05]  /*08a0*/  CS2R R20, SRZ ;  /* 0x0000000000147805 */ /* 0x000fca000001ff00 */
[----:B------:R-:W1:Y:S01]  /*08b0*/  @!P0 LDC.64 R36, c[0x0][0x380] ;  /* 0x0000e000ff248b82 */ /* 0x000e620000000a00 */
[----:B------:R2:W3:Y:S01]  /*08c0*/  @!P2 LDG.E.128 R12, desc[UR4][R16.64] ;  /* 0x00000004100ca981 */ /* 0x0004e2000c1e1d00 */
[----:B------:R-:W-:Y:S02]  /*08d0*/  CS2R R22, SRZ ;  /* 0x0000000000167805 */ /* 0x000fe4000001ff00 */
[----:B----4-:R-:W-:-:S04]  /*08e0*/  CS2R R18, SRZ ;  /* 0x0000000000127805 */ /* 0x010fc8000001ff00 */
[----:B------:R-:W4:Y:S01]  /*08f0*/  LDC.64 R32, c[0x0][0x3b0] ;  /* 0x0000ec00ff207b82 */ /* 0x000f220000000a00 */
[----:B------:R3:W4:Y:S01]  /*0900*/  @!P1 LDG.E.128 R20, desc[UR4][R46.64] ;  /* 0x000000042e149981 */ /* 0x000722000c1e1d00 */
[----:B--2---:R-:W-:Y:S01]  /*0910*/  CS2R R16, SRZ ;  /* 0x0000000000107805 */ /* 0x004fe2000001ff00 */
[----:B------:R-:W-:-:S05]  /*0920*/  @!P3 IMAD R50, R50, R26, RZ ;  /* 0x0000001a3232b224 */ /* 0x000fca00078e02ff */
[----:B------:R2:W4:Y:S01]  /*0930*/  @!P1 LDG.E.128 R16, desc[UR4][R56.64] ;  /* 0x0000000438109981 */ /* 0x000522000c1e1d00 */
[----:B------:R-:W-:Y:S01]  /*0940*/  @!P3 IADD3 R54, PT, PT, R59, R54, RZ ;  /* 0x000000363b36b210 */ /* 0x000fe20007ffe0ff */
[----:B------:R-:W-:Y:S01]  /*0950*/  @!P3 IMAD R27, R48, R27, R50 ;  /* 0x0000001b301bb224 */ /* 0x000fe200078e0232 */
[----:B---3--:R-:W-:Y:S02]  /*0960*/  @!P3 LEA R46, P1, R58, R28, 0x1 ;  /* 0x0000001c3a2eb211 */ /* 0x008fe400078208ff */
[----:B--2---:R-:W-:Y:S02]  /*0970*/  @!P0 MOV R56, R24 ;  /* 0x0000001800388202 */ /* 0x004fe40000000f00 */
[----:B------:R-:W-:Y:S01]  /*0980*/  @!P0 MOV R57, R25 ;  /* 0x0000001900398202 */ /* 0x000fe20000000f00 */
[----:B------:R-:W-:-:S04]  /*0990*/  @!P3 IMAD.WIDE.U32 R24, R48, R26, R24 ;  /* 0x0000001a3018b225 */ /* 0x000fc800078e0018 */
[-C--:B0-----:R-:W-:Y:S02]  /*09a0*/  @!P0 IMAD R26, R51, R30.reuse, RZ ;  /* 0x0000001e331a8224 */ /* 0x081fe400078e02ff */
[----:B------:R-:W-:Y:S01]  /*09b0*/  @!P0 IMAD.WIDE.U32 R56, R49, R30, R56 ;  /* 0x0000001e31388225 */ /* 0x000fe200078e0038 */
[----:B------:R-:W-:-:S03]  /*09c0*/  @!P3 LEA.HI.X R47, R58, R29, R54, 0x1, P1 ;  /* 0x0000001d3a2fb211 */ /* 0x000fc600008f0c36 */
[----:B------:R-:W-:Y:S01]  /*09d0*/  @!P0 IMAD R31, R49, R31, R26 ;  /* 0x0000001f311f8224 */ /* 0x000fe200078e021a */
[----:B------:R-:W-:Y:S02]  /*09e0*/  @!P0 IADD3 R39, PT, PT, R61, R39, RZ ;  /* 0x000000273d278210 */ /* 0x000fe40007ffe0ff */
[----:B-1----:R-:W-:Y:S02]  /*09f0*/  @!P0 LEA R50, P1, R60, R36, 0x1 ;  /* 0x000000243c328211 */ /* 0x002fe400078208ff */
[----:B------:R-:W-:Y:S02]  /*0a00*/  @!P3 IADD3 R27, PT, PT, R25, R27, RZ ;  /* 0x0000001b191bb210 */ /* 0x000fe40007ffe0ff */
[----:B------:R-:W-:Y:S02]  /*0a10*/  @!P3 LEA R34, P2, R24, R34, 0x1 ;  /* 0x000000221822b211 */ /* 0x000fe400078408ff */
[----:B------:R-:W-:Y:S02]  /*0a20*/  CS2R R28, SRZ ;  /* 0x00000000001c7805 */ /* 0x000fe4000001ff00 */
[----:B------:R-:W-:-:S02]  /*0a30*/  @!P0 IADD3 R36, PT, PT, R57, R31, RZ ;  /* 0x0000001f39248210 */ /* 0x000fc40007ffe0ff */
[----:B------:R-:W-:Y:S02]  /*0a40*/  CS2R R30, SRZ ;  /* 0x00000000001e7805 */ /* 0x000fe4000001ff00 */
[----:B------:R-:W-:Y:S02]  /*0a50*/  @!P0 LEA.HI.X R51, R60, R37, R39, 0x1, P1 ;  /* 0x000000253c338211 */ /* 0x000fe400008f0c27 */
[----:B------:R-:W-:Y:S02]  /*0a60*/  @!P3 LEA.HI.X R35, R24, R35, R27, 0x1, P2 ;  /* 0x000000231823b211 */ /* 0x000fe400010f0c1b */
[C---:B----4-:R-:W-:Y:S02]  /*0a70*/  @!P0 LEA R48, P1, R56.reuse, R32, 0x1 ;  /* 0x0000002038308211 */ /* 0x050fe400078208ff */
[----:B------:R-:W-:Y:S02]  /*0a80*/  CS2R R24, SRZ ;  /* 0x0000000000187805 */ /* 0x000fe4000001ff00 */
[----:B------:R-:W-:Y:S01]  /*0a90*/  CS2R R26, SRZ ;  /* 0x00000000001a7805 */ /* 0x000fe2000001ff00 */
[----:B------:R0:W2:Y:S01]  /*0aa0*/  @!P3 LDG.E.128 R28, desc[UR4][R34.64] ;  /* 0x00000004221cb981 */ /* 0x0000a2000c1e1d00 */
[----:B------:R-:W-:-:S02]  /*0ab0*/  @!P0 LEA.HI.X R49, R56, R33, R36, 0x1, P1 ;  /* 0x0000002138318211 */ /* 0x000fc400008f0c24 */
[----:B------:R-:W-:Y:S02]  /*0ac0*/  CS2R R32, SRZ ;  /* 0x0000000000207805 */ /* 0x000fe4000001ff00 */
[----:B------:R-:W-:Y:S02]  /*0ad0*/  CS2R R36, SRZ ;  /* 0x0000000000247805 */ /* 0x000fe4000001ff00 */
[----:B------:R-:W-:Y:S01]  /*0ae0*/  CS2R R38, SRZ ;  /* 0x0000000000267805 */ /* 0x000fe2000001ff00 */
[----:B------:R1:W3:Y:S01]  /*0af0*/  @!P3 LDG.E.128 R24, desc[UR4][R46.64] ;  /* 0x000000042e18b981 */ /* 0x0002e2000c1e1d00 */
[----:B0-----:R-:W-:-:S04]  /*0b00*/  CS2R R34, SRZ ;  /* 0x0000000000227805 */ /* 0x001fc8000001ff00 */
[----:B------:R0:W4:Y:S01]  /*0b10*/  @!P0 LDG.E.128 R36, desc[UR4][R48.64] ;  /* 0x0000000430248981 */ /* 0x000122000c1e1d00 */
[----:B-1----:R-:W1:Y:S03]  /*0b20*/  LDC.64 R46, c[0x0][0x400] ;  /* 0x00010000ff2e7b82 */ /* 0x002e660000000a00 */
[----:B------:R0:W4:Y:S01]  /*0b30*/  @!P0 LDG.E.128 R32, desc[UR4][R50.64] ;  /* 0x0000000432208981 */ /* 0x000122000c1e1d00 */
[----:B------:R-:W-:-:S04]  /*0b40*/  ISETP.GE.AND P0, PT, R4, R7, PT ;  /* 0x000000070400720c */ /* 0x000fc80003f06270 */
[----:B------:R-:W-:Y:S01]  /*0b50*/  ISETP.GT.U32.OR P0, PT, R4, 0x3f, P0 ;  /* 0x0000003f0400780c */ /* 0x000fe20000704470 */
[----:B0-----:R-:W0:-:S12]  /*0b60*/  LDC.64 R48, c[0x0][0x408] ;  /* 0x00010200ff307b82 */ /* 0x001e180000000a00 */
[----:B------:R-:W-:Y:S01]  /*0b70*/  @!P0 IADD3 R55, PT, PT, R5, R4, RZ ;  /* 0x0000000405378210 */ /* 0x000fe20007ffe0ff */
[----:B------:R-:W0:Y:S03]  /*0b80*/  @!P0 LDC.64 R50, c[0x0][0x3f8] ;  /* 0x0000fe00ff328b82 */ /* 0x000e260000000a00 */
[----:B------:R-:W-:-:S04]  /*0b90*/  @!P0 IADD3 R42, P1, PT, R55, R42, RZ ;  /* 0x0000002a372a8210 */ /* 0x000fc80007f3e0ff */
[----:B------:R-:W-:-:S03]  /*0ba0*/  @!P0 IADD3.X R43, PT, PT, RZ, R43, RZ, P1, !PT ;  /* 0x0000002bff2b8210 */ /* 0x000fc60000ffe4ff */
[----:B-1----:R-:W-:-:S04]  /*0bb0*/  @!P0 IMAD.WIDE.U32 R42, R46, UR6, R42 ;  /* 0x000000062e2a8c25 */ /* 0x002fc8000f8e002a */
[----:B------:R-:W-:Y:S02]  /*0bc0*/  @!P0 IMAD R43, R47, UR6, R43 ;  /* 0x000000062f2b8c24 */ /* 0x000fe4000f8e022b */
[----:B0-----:R-:W-:-:S04]  /*0bd0*/  @!P0 IMAD.WIDE.U32 R42, R41, R48, R42 ;  /* 0x00000030292a8225 */ /* 0x001fc800078e002a */
[----:B------:R-:W-:Y:S01]  /*0be0*/  @!P0 IMAD R49, R41, R49, R43 ;  /* 0x0000003129318224 */ /* 0x000fe200078e022b */
[----:B------:R-:W-:-:S04]  /*0bf0*/  @!P0 LEA R50, P1, R42, R50, 0x2 ;  /* 0x000000322a328211 */ /* 0x000fc800078210ff */
[----:B------:R-:W-:Y:S02]  /*0c00*/  @!P0 LEA.HI.X R51, R42, R51, R49, 0x2, P1 ;  /* 0x000000332a338211 */ /* 0x000fe400008f1431 */
[----:B------:R-:W-:-:S06]  /*0c10*/  MOV R49, 0x7f800000 ;  /* 0x7f80000000317802 */ /* 0x000fcc0000000f00 */
[----:B------:R0:W5:Y:S01]  /*0c20*/  @!P0 LDG.E R49, desc[UR4][R50.64] ;  /* 0x0000000432318981 */ /* 0x000162000c1e1900 */
[--C-:B------:R-:W-:Y:S02]  /*0c30*/  HADD2.F32 R47, -RZ, R8.reuse.H1_H1 ;  /* 0x30000008ff2f7230 */ /* 0x100fe40000004100 */
[----:B------:R-:W-:Y:S02]  /*0c40*/  HADD2.F32 R42, -RZ, R8.H0_H0 ;  /* 0x20000008ff2a7230 */ /* 0x000fe40000004100 */
[--C-:B------:R-:W-:Y:S02]  /*0c50*/  HADD2.F32 R48, -RZ, R12.reuse.H1_H1 ;  /* 0x3000000cff307230 */ /* 0x100fe40000004100 */
[----:B------:R-:W-:-:S03]  /*0c60*/  HADD2.F32 R55, -RZ, R12.H0_H0 ;  /* 0x2000000cff377230 */ /* 0x000fc60000004100 */
[----:B------:R-:W-:Y:S01]  /*0c70*/  FMUL.FTZ R59, R47, R48 ;  /* 0x000000302f3b7220 */ /* 0x000fe20000410000 */
[--C-:B------:R-:W-:Y:S02]  /*0c80*/  HADD2.F32 R48, -RZ, R14.reuse.H0_H0 ;  /* 0x2000000eff307230 */ /* 0x100fe40000004100 */
[----:B------:R-:W-:Y:S02]  /*0c90*/  HADD2.F32 R47, -RZ, R14.H1_H1 ;  /* 0x3000000eff2f7230 */ /* 0x000fe40000004100 */
[----:B------:R-:W-:Y:S02]  /*0ca0*/  HADD2.F32 R57, -RZ, R20.H1_H1 ;  /* 0x30000014ff397230 */ /* 0x000fe40000004100 */
[----:B------:R-:W-:Y:S01]  /*0cb0*/  FFMA.FTZ R55, R42, R55, R59 ;  /* 0x000000372a377223 */ /* 0x000fe2000001003b */
[----:B------:R-:W-:Y:S02]  /*0cc0*/  HADD2.F32 R8, -RZ, R9.H0_H0 ;  /* 0x20000009ff087230 */ /* 0x000fe40000004100 */
[----:B0-----:R-:W-:-:S02]  /*0cd0*/  HADD2.F32 R51, -RZ, R13.H0_H0 ;  /* 0x2000000dff337230 */ /* 0x001fc40000004100 */
[--C-:B------:R-:W-:Y:S02]  /*0ce0*/  HADD2.F32 R14, -RZ, R16.reuse.H1_H1 ;  /* 0x30000010ff0e7230 */ /* 0x100fe40000004100 */
[----:B------:R-:W-:Y:S02]  /*0cf0*/  HADD2.F32 R50, -RZ, R13.H1_H1 ;  /* 0x3000000dff327230 */ /* 0x000fe40000004100 */
[--C-:B------:R-:W-:Y:S02]  /*0d00*/  HADD2.F32 R13, -RZ, R15.reuse.H0_H0 ;  /* 0x2000000fff0d7230 */ /* 0x100fe40000004100 */
[----:B------:R-:W-:Y:S02]  /*0d10*/  HADD2.F32 R12, -RZ, R15.H1_H1 ;  /* 0x3000000fff0c7230 */ /* 0x000fe40000004100 */
[----:B------:R-:W-:Y:S01]  /*0d20*/  FMUL.FTZ R57, R14, R57 ;  /* 0x000000390e397220 */ /* 0x000fe20000410000 */
[----:B------:R-:W-:Y:S02]  /*0d30*/  HADD2.F32 R16, -RZ, R16.H0_H0 ;  /* 0x20000010ff107230 */ /* 0x000fe40000004100 */
[----:B------:R-:W-:-:S02]  /*0d40*/  HADD2.F32 R15, -RZ, R20.H0_H0 ;  /* 0x20000014ff0f7230 */ /* 0x000fc40000004100 */
[----:B------:R-:W-:Y:S01]  /*0d50*/  FFMA.FTZ R14, R8, R51, R55 ;  /* 0x00000033080e7223 */ /* 0x000fe20000010037 */
[----:B------:R-:W-:Y:S02]  /*0d60*/  HADD2.F32 R43, -RZ, R9.H1_H1 ;  /* 0x30000009ff2b7230 */ /* 0x000fe40000004100 */
[----:B------:R-:W-:Y:S02]  /*0d70*/  HADD2.F32 R8, -RZ, R17.H0_H0 ;  /* 0x20000011ff087230 */ /* 0x000fe40000004100 */
[----:B------:R-:W-:Y:S01]  /*0d80*/  FFMA.FTZ R15, R16, R15, R57 ;  /* 0x0000000f100f7223 */ /* 0x000fe20000010039 */
[----:B------:R-:W-:Y:S02]  /*0d90*/  HADD2.F32 R51, -RZ, R21.H0_H0 ;  /* 0x20000015ff337230 */ /* 0x000fe40000004100 */
[----:B------:R-:W-:Y:S01]  /*0da0*/  FFMA.FTZ R50, R43, R50, R14 ;  /* 0x000000322b327223 */ /* 0x000fe2000001000e */
[----:B------:R-:W-:Y:S02]  /*0db0*/  HADD2.F32 R9, -RZ, R10.H0_H0 ;  /* 0x2000000aff097230 */ /* 0x000fe40000004100 */
[----:B------:R-:W-:-:S02]  /*0dc0*/  HADD2.F32 R17, -RZ, R17.H1_H1 ;  /* 0x30000011ff117230 */ /* 0x000fc40000004100 */
[----:B------:R-:W-:Y:S01]  /*0dd0*/  FFMA.FTZ R16, R8, R51, R15 ;  /* 0x0000003308107223 */ /* 0x000fe2000001000f */
[----:B------:R-:W-:Y:S02]  /*0de0*/  HADD2.F32 R14, -RZ, R21.H1_H1 ;  /* 0x30000015ff0e7230 */ /* 0x000fe40000004100 */
[----:B------:R-:W-:Y:S01]  /*0df0*/  FFMA.FTZ R15, R9, R48, R50 ;  /* 0x00000030090f7223 */ /* 0x000fe20000010032 */
[----:B------:R-:W-:Y:S02]  /*0e00*/  HADD2.F32 R46, -RZ, R10.H1_H1 ;  /* 0x3000000aff2e7230 */ /* 0x000fe40000004100 */
[----:B------:R-:W-:Y:S02]  /*0e10*/  HADD2.F32 R8, -RZ, R18.H0_H0 ;  /* 0x20000012ff087230 */ /* 0x000fe40000004100 */
[----:B------:R-:W-:Y:S01]  /*0e20*/  FFMA.FTZ R17, R17, R14, R16 ;  /* 0x0000000e11117223 */ /* 0x000fe20000010010 */
[----:B------:R-:W-:Y:S02]  /*0e30*/  HADD2.F32 R9, -RZ, R22.H0_H0 ;  /* 0x20000016ff097230 */ /* 0x000fe40000004100 */
[----:B------:R-:W-:Y:S01]  /*0e40*/  FFMA.FTZ R47, R46, R47, R15 ;  /* 0x0000002f2e2f7223 */ /* 0x000fe2000001000f */
[----:B------:R-:W-:-:S02]  /*0e50*/  HADD2.F32 R10, -RZ, R11.H0_H0 ;  /* 0x2000000bff0a7230 */ /* 0x000fc40000004100 */
[----:B------:R-:W-:Y:S02]  /*0e60*/  HADD2.F32 R18, -RZ, R18.H1_H1 ;  /* 0x30000012ff127230 */ /* 0x000fe40000004100 */
[----:B------:R-:W-:Y:S01]  /*0e70*/  FFMA.FTZ R17, R8, R9, R17 ;  /* 0x0000000908117223 */ /* 0x000fe20000010011 */
[----:B------:R-:W-:Y:S02]  /*0e80*/  HADD2.F32 R15, -RZ, R22.H1_H1 ;  /* 0x30000016ff0f7230 */ /* 0x000fe40000004100 */
[----:B------:R-:W-:Y:S01]  /*0e90*/  FFMA.FTZ R8, R10, R13, R47 ;  /* 0x0000000d0a087223 */ /* 0x000fe2000001002f */
[----:B------:R-:W-:Y:S02]  /*0ea0*/  HADD2.F32 R11, -RZ, R11.H1_H1 ;  /* 0x3000000bff0b7230 */ /* 0x000fe40000004100 */
[----:B------:R-:W-:Y:S01]  /*0eb0*/  FFMA.FTZ R15, R18, R15, R17 ;  /* 0x0000000f120f7223 */ /* 0x000fe20000010011 */
[----:B------:R-:W-:Y:S02]  /*0ec0*/  HADD2.F32 R9, -RZ, R23.H0_H0 ;  /* 0x20000017ff097230 */ /* 0x000fe40000004100 */
[----:B------:R-:W-:Y:S01]  /*0ed0*/  FFMA.FTZ R11, R11, R12, R8 ;  /* 0x0000000c0b0b7223 */ /* 0x000fe20000010008 */
[----:B--2---:R-:W-:-:S02]  /*0ee0*/  HADD2.F32 R21, -RZ, R28.H1_H1 ;  /* 0x3000001cff157230 */ /* 0x004fc40000004100 */
[----:B------:R-:W-:Y:S02]  /*0ef0*/  HADD2.F32 R8, -RZ, R23.H1_H1 ;  /* 0x30000017ff087230 */ /* 0x000fe40000004100 */
[--C-:B---3--:R-:W-:Y:S02]  /*0f00*/  HADD2.F32 R17, -RZ, R24.reuse.H0_H0 ;  /* 0x20000018ff117230 */ /* 0x108fe40000004100 */
[----:B------:R-:W-:Y:S02]  /*0f10*/  HADD2.F32 R24, -RZ, R24.H1_H1 ;  /* 0x30000018ff187230 */ /* 0x000fe40000004100 */
[----:B------:R-:W-:Y:S02]  /*0f20*/  HADD2.F32 R22, -RZ, R28.H0_H0 ;  /* 0x2000001cff167230 */ /* 0x000fe40000004100 */
[----:B----4-:R-:W-:Y:S02]  /*0f30*/  HADD2.F32 R23, -RZ, R36.H1_H1 ;  /* 0x30000024ff177230 */ /* 0x010fe40000004100 */
[----:B------:R-:W-:Y:S01]  /*0f40*/  FMUL.FTZ R24, R24, R21 ;  /* 0x0000001518187220 */ /* 0x000fe20000410000 */
[----:B------:R-:W-:-:S02]  /*0f50*/  HADD2.F32 R18, -RZ, R32.H1_H1 ;  /* 0x30000020ff127230 */ /* 0x000fc40000004100 */
[--C-:B------:R-:W-:Y:S02]  /*0f60*/  HADD2.F32 R43, -RZ, R29.reuse.H0_H0 ;  /* 0x2000001dff2b7230 */ /* 0x100fe40000004100 */
        /* <DEDUP_REMOVED lines=10> */
[----:B------:R-:W-:Y:S02]  /*1010*/  HADD2.F32 R25, -RZ, R25.H1_H1 ;  /* 0x30000019ff197230 */ /* 0x000fe40000004100 */
[----:B------:R-:W-:Y:S02]  /*1020*/  HADD2.F32 R10, -RZ, R19.H0_H0 ;  /* 0x20000013ff0a7230 */ /* 0x000fe40000004100 */
        /* <DEDUP_REMOVED lines=8> */
[----:B------:R-:W-:Y:S01]  /*10b0*/  FFMA.FTZ R20, R33, R20, R32 ;  /* 0x0000001421147223 */ /* 0x000fe20000010020 */
        /* <DEDUP_REMOVED lines=12> */
[----:B------:R-:W-:Y:S02]  /*1180*/  HADD2.F32 R16, -RZ, R39.H0_H0 ;  /* 0x20000027ff107230 */ /* 0x000fe40000004100 */
[----:B------:R-:W-:Y:S01]  /*1190*/  FFMA.FTZ R26, R9, R14, R26 ;  /* 0x0000000e091a7223 */ /* 0x000fe2000001001a */
[----:B------:R-:W-:Y:S02]  /*11a0*/  HADD2.F32 R19, -RZ, R19.H1_H1 ;  /* 0x30000013ff137230 */ /* 0x000fe40000004100 */
[----:B------:R-:W-:-:S02]  /*11b0*/  HADD2.F32 R27, -RZ, R27.H1_H1 ;  /* 0x3000001bff1b7230 */ /* 0x000fc40000004100 */
[----:B------:R-:W-:Y:S02]  /*11c0*/  HADD2.F32 R12, -RZ, R31.H1_H1 ;  /* 0x3000001fff0c7230 */ /* 0x000fe40000004100 */
[----:B------:R-:W-:Y:S01]  /*11d0*/  FFMA.FTZ R16, R13, R16, R34 ;  /* 0x000000100d107223 */ /* 0x000fe20000010022 */
[----:B------:R-:W-:Y:S02]  /*11e0*/  HADD2.F32 R35, -RZ, R35.H1_H1 ;  /* 0x30000023ff237230 */ /* 0x000fe40000004100 */
[----:B------:R-:W-:Y:S02]  /*11f0*/  HADD2.F32 R14, -RZ, R39.H1_H1 ;  /* 0x30000027ff0e7230 */ /* 0x000fe40000004100 */
[----:B------:R-:W-:Y:S01]  /*1200*/  FFMA.FTZ R10, R19, R8, R10 ;  /* 0x00000008130a7223 */ /* 0x000fe2000001000a */
[----:B------:R-:W-:Y:S01]  /*1210*/  FFMA.FTZ R26, R27, R12, R26 ;  /* 0x0000000c1b1a7223 */ /* 0x000fe2000001001a */
[----:B------:R-:W0:Y:S01]  /*1220*/  SHFL.BFLY PT, R8, R11, 0x8, 0x1f ;  /* 0x0d001f000b087f89 */ /* 0x000e2200000e0000 */
[----:B------:R-:W-:-:S03]  /*1230*/  FFMA.FTZ R16, R35, R14, R16 ;  /* 0x0000000e23107223 */ /* 0x000fc60000010010 */
[----:B------:R-:W1:Y:S04]  /*1240*/  SHFL.BFLY PT, R9, R10, 0x8, 0x1f ;  /* 0x0d001f000a097f89 */ /* 0x000e6800000e0000 */
[----:B------:R-:W2:Y:S04]  /*1250*/  SHFL.BFLY PT, R13, R26, 0x8, 0x1f ;  /* 0x0d001f001a0d7f89 */ /* 0x000ea800000e0000 */
[----:B------:R-:W3:Y:S01]  /*1260*/  SHFL.BFLY PT, R17, R16, 0x8, 0x1f ;  /* 0x0d001f0010117f89 */ /* 0x000ee200000e0000 */
[----:B0-----:R-:W-:Y:S01]  /*1270*/  FADD.FTZ R8, R11, R8 ;  /* 0x000000080b087221 */ /* 0x001fe20000010000 */
[----:B-1----:R-:W-:-:S04]  /*1280*/  FADD.FTZ R12, R10, R9 ;  /* 0x000000090a0c7221 */ /* 0x002fc80000010000 */
[----:B------:R-:W0:Y:S01]  /*1290*/  SHFL.BFLY PT, R9, R8, 0x4, 0x1f ;  /* 0x0c801f0008097f89 */ /* 0x000e2200000e0000 */
[----:B--2---:R-:W-:Y:S01]  /*12a0*/  FADD.FTZ R15, R26, R13 ;  /* 0x0000000d1a0f7221 */ /* 0x004fe20000010000 */
[----:B---3--:R-:W-:-:S04]  /*12b0*/  FADD.FTZ R17, R16, R17 ;  /* 0x0000001110117221 */ /* 0x008fc80000010000 */
[----:B------:R-:W1:Y:S04]  /*12c0*/  SHFL.BFLY PT, R14, R15, 0x4, 0x1f ;  /* 0x0c801f000f0e7f89 */ /* 0x000e6800000e0000 */
[----:B------:R-:W2:Y:S04]  /*12d0*/  SHFL.BFLY PT, R13, R12, 0x4, 0x1f ;  /* 0x0c801f000c0d7f89 */ /* 0x000ea800000e0000 */
[----:B------:R-:W3:Y:S01]  /*12e0*/  SHFL.BFLY PT, R18, R17, 0x4, 0x1f ;  /* 0x0c801f0011127f89 */ /* 0x000ee200000e0000 */
[----:B0-----:R-:W-:-:S05]  /*12f0*/  FADD.FTZ R9, R8, R9 ;  /* 0x0000000908097221 */ /* 0x001fca0000010000 */
[----:B------:R-:W0:Y:S01]  /*1300*/  SHFL.BFLY PT, R10, R9, 0x2, 0x1f ;  /* 0x0c401f00090a7f89 */ /* 0x000e2200000e0000 */
[----:B-1----:R-:W-:Y:S01]  /*1310*/  FADD.FTZ R16, R15, R14 ;  /* 0x0000000e0f107221 */ /* 0x002fe20000010000 */
[----:B--2---:R-:W-:Y:S01]  /*1320*/  FADD.FTZ R11, R12, R13 ;  /* 0x0000000d0c0b7221 */ /* 0x004fe20000010000 */
[----:B---3--:R-:W-:-:S03]  /*1330*/  FADD.FTZ R18, R17, R18 ;  /* 0x0000001211127221 */ /* 0x008fc60000010000 */
[----:B------:R-:W1:Y:S04]  /*1340*/  SHFL.BFLY PT, R13, R16, 0x2, 0x1f ;  /* 0x0c401f00100d7f89 */ /* 0x000e6800000e0000 */
[----:B------:R-:W2:Y:S04]  /*1350*/  SHFL.BFLY PT, R14, R11, 0x2, 0x1f ;  /* 0x0c401f000b0e7f89 */ /* 0x000ea800000e0000 */
[----:B------:R-:W3:Y:S01]  /*1360*/  SHFL.BFLY PT, R19, R18, 0x2, 0x1f ;  /* 0x0c401f0012137f89 */ /* 0x000ee200000e0000 */
[----:B------:R-:W-:Y:S01]  /*1370*/  IADD3 R20, PT, PT, R53, 0x3f, RZ ;  /* 0x0000003f35147810 */ /* 0x000fe20007ffe0ff */
[----:B0-----:R-:W-:-:S03]  /*1380*/  FADD.FTZ R12, R9, R10 ;  /* 0x0000000a090c7221 */ /* 0x001fc60000010000 */
[----:B------:R-:W-:-:S04]  /*1390*/  SHF.R.S32.HI R15, RZ, 0x1f, R20 ;  /* 0x0000001fff0f7819 */ /* 0x000fc80000011414 */
[----:B------:R-:W-:Y:S01]  /*13a0*/  LEA.HI R8, R15, R20, RZ, 0x6 ;  /* 0x000000140f087211 */ /* 0x000fe200078f30ff */
[----:B-1----:R-:W-:Y:S02]  /*13b0*/  FADD.FTZ R17, R16, R13 ;  /* 0x0000000d10117221 */ /* 0x002fe40000010000 */
[----:B------:R-:W0:Y:S01]  /*13c0*/  SHFL.BFLY PT, R13, R12, 0x1, 0x1f ;  /* 0x0c201f000c0d7f89 */ /* 0x000e2200000e0000 */
[----:B--2---:R-:W-:Y:S01]  /*13d0*/  FADD.FTZ R14, R11, R14 ;  /* 0x0000000e0b0e7221 */ /* 0x004fe20000010000 */
[----:B------:R-:W-:Y:S01]  /*13e0*/  LOP3.LUT R8, R8, 0xffffffc0, RZ, 0xc0, !PT ;  /* 0xffffffc008087812 */ /* 0x000fe200078ec0ff */
[----:B---3--:R-:W-:-:S03]  /*13f0*/  FADD.FTZ R19, R18, R19 ;  /* 0x0000001312137221 */ /* 0x008fc60000010000 */
[----:B------:R-:W1:Y:S01]  /*1400*/  SHFL.BFLY PT, R15, R14, 0x1, 0x1f ;  /* 0x0c201f000e0f7f89 */ /* 0x000e6200000e0000 */
[----:B------:R-:W-:Y:S01]  /*1410*/  IADD3 R21, PT, PT, R5, R20, -R8 ;  /* 0x0000001405157210 */ /* 0x000fe20007ffe808 */
[----:B------:R-:W2:Y:S02]  /*1420*/  LDC.64 R10, c[0x0][0x440] ;  /* 0x00011000ff0a7b82 */ /* 0x000ea40000000a00 */
[----:B------:R-:W3:Y:S04]  /*1430*/  SHFL.BFLY PT, R16, R17, 0x1, 0x1f ;  /* 0x0c201f0011107f89 */ /* 0x000ee800000e0000 */
[----:B------:R-:W4:Y:S02]  /*1440*/  SHFL.BFLY PT, R18, R19, 0x1, 0x1f ;  /* 0x0c201f0013127f89 */ /* 0x000f2400000e0000 */
[----:B------:R-:W2:Y:S01]  /*1450*/  LDC.64 R8, c[0x0][0x448] ;  /* 0x00011200ff087b82 */ /* 0x000ea20000000a00 */
[----:B------:R-:W-:-:S02]  /*1460*/  IADD3 R21, PT, PT, R20, -R21, RZ ;  /* 0x8000001514157210 */ /* 0x000fc40007ffe0ff */
[----:B------:R-:W-:Y:S02]  /*1470*/  ISETP.NE.AND P1, PT, R44, RZ, PT ;  /* 0x000000ff2c00720c */ /* 0x000fe40003f25270 */
[----:B------:R-:W-:Y:S02]  /*1480*/  SHF.L.U32 R20, R0, 0xd, RZ ;  /* 0x0000000d00147819 */ /* 0x000fe400000006ff */
[----:B------:R-:W-:-:S04]  /*1490*/  SHF.L.U32 R23, R4, 0x2, RZ ;  /* 0x0000000204177819 */ /* 0x000fc800000006ff */
[----:B------:R-:W-:Y:S02]  /*14a0*/  LOP3.LUT R23, R23, R20, RZ, 0xfc, !PT ;  /* 0x0000001417177212 */ /* 0x000fe400078efcff */
[----:B------:R-:W-:Y:S02]  /*14b0*/  SHF.L.U32 R20, R3, 0x7, RZ ;  /* 0x0000000703147819 */ /* 0x000fe400000006ff */
[----:B------:R-:W-:Y:S01]  /*14c0*/  ISETP.GE.AND P0, PT, R4, R21, PT ;  /* 0x000000150400720c */ /* 0x000fe20003f06270 */
[----:B0-----:R-:W-:Y:S01]  /*14d0*/  FADD.FTZ R21, R12, R13 ;  /* 0x0000000d0c157221 */ /* 0x001fe20000010000 */
[----:B------:R-:W-:Y:S01]  /*14e0*/  IADD3 R12, P2, PT, R20, R23, RZ ;  /* 0x00000017140c7210 */ /* 0x000fe20007f5e0ff */
[----:B------:R-:W-:Y:S01]  /*14f0*/  BSSY.RECONVERGENT B0, `(.L_x_71) ;  /* 0x0000021000007945 */ /* 0x000fe20003800200 */
[----:B------:R-:W-:Y:S01]  /*1500*/  ISETP.GT.U32.OR P0, PT, R4, 0x3f, P0 ;  /* 0x0000003f0400780c */ /* 0x000fe20000704470 */
[----:B-1----:R-:W-:Y:S01]  /*1510*/  FADD.FTZ R22, R14, R15 ;  /* 0x0000000f0e167221 */ /* 0x002fe20000010000 */
[----:B------:R-:W-:Y:S01]  /*1520*/  LEA.HI.X.SX32 R13, R20, RZ, 0x1, P2 ;  /* 0x000000ff140d7211 */ /* 0x000fe200010f0eff */
[----:B---3--:R-:W-:Y:S01]  /*1530*/  FADD.FTZ R23, R17, R16 ;  /* 0x0000001011177221 */ /* 0x008fe20000010000 */
[----:B----4-:R-:W-:Y:S01]  /*1540*/  FADD.FTZ R18, R19, R18 ;  /* 0x0000001213127221 */ /* 0x010fe20000010000 */
[----:B------:R-:W-:Y:S01]  /*1550*/  SHF.R.S32.HI R20, RZ, 0x1f, R3 ;  /* 0x0000001fff147819 */ /* 0x000fe20000011403 */
[----:B------:R-:W-:Y:S07]  /*1560*/  @P1 BRA `(.L_x_72) ;  /* 0x0000000000641947 */ /* 0x000fee0003800000 */
[----:B------:R-:W0:Y:S01]  /*1570*/  LDC.64 R16, c[0x0][0x3e8] ;  /* 0x0000fa00ff107b82 */ /* 0x000e220000000a00 */
[----:B------:R-:W1:Y:S01]  /*1580*/  LDCU.64 UR8, c[0x0][0x3f0] ;  /* 0x00007e00ff0877ac */ /* 0x000e620008000a00 */
[----:B------:R-:W-:Y:S02]  /*1590*/  IADD3 R14, P1, PT, R5, R3, RZ ;  /* 0x00000003050e7210 */ /* 0x000fe40007f3e0ff */
[-C--:B------:R-:W-:Y:S01]  /*15a0*/  ISETP.GE.AND P4, PT, R6, R7.reuse, PT ;  /* 0x000000070600720c */ /* 0x080fe20003f86270 */
[----:B------:R-:W3:Y:S01]  /*15b0*/  LDCU.64 UR10, c[0x0][0x3d0] ;  /* 0x00007a00ff0a77ac */ /* 0x000ee20008000a00 */
[----:B------:R-:W-:Y:S02]  /*15c0*/  IADD3.X R15, PT, PT, RZ, R20, RZ, P1, !PT ;  /* 0x00000014ff0f7210 */ /* 0x000fe40000ffe4ff */
[-C--:B------:R-:W-:Y:S02]  /*15d0*/  ISETP.GE.AND P1, PT, R52, R7.reuse, PT ;  /* 0x000000073400720c */ /* 0x080fe40003f26270 */
[----:B------:R-:W-:Y:S01]  /*15e0*/  ISETP.GE.AND P3, PT, R40, R7, PT ;  /* 0x000000072800720c */ /* 0x000fe20003f66270 */
[----:B0-----:R-:W-:-:S04]  /*15f0*/  IMAD.WIDE.U32 R14, R16, UR6, R14 ;  /* 0x00000006100e7c25 */ /* 0x001fc8000f8e000e */
[----:B------:R-:W-:Y:S01]  /*1600*/  IMAD R15, R17, UR6, R15 ;  /* 0x00000006110f7c24 */ /* 0x000fe2000f8e020f */
[----:B------:R-:W-:Y:S01]  /*1610*/  FSEL R17, R22, RZ, !P3 ;  /* 0x000000ff16117208 */ /* 0x000fe20005800000 */
[----:B-1----:R-:W-:-:S04]  /*1620*/  IMAD.WIDE.U32 R14, R41, UR8, R14 ;  /* 0x00000008290e7c25 */ /* 0x002fc8000f8e000e */
[----:B------:R-:W-:Y:S01]  /*1630*/  IMAD R16, R41, UR9, R15 ;  /* 0x0000000929107c24 */ /* 0x000fe2000f8e020f */
[----:B------:R-:W-:-:S04]  /*1640*/  IADD3 R15, P2, PT, R6, R14, RZ ;  /* 0x0000000e060f7210 */ /* 0x000fc80007f5e0ff */
[----:B------:R-:W-:Y:S02]  /*1650*/  IADD3.X R16, PT, PT, RZ, R16, RZ, P2, !PT ;  /* 0x00000010ff107210 */ /* 0x000fe400017fe4ff */
[----:B---3--:R-:W-:Y:S02]  /*1660*/  LEA R14, P5, R15, UR10, 0x2 ;  /* 0x0000000a0f0e7c11 */ /* 0x008fe4000f8a10ff */
[----:B------:R-:W-:Y:S02]  /*1670*/  ISETP.GE.AND P2, PT, R45, R7, PT ;  /* 0x000000072d00720c */ /* 0x000fe40003f46270 */
[----:B------:R-:W-:Y:S02]  /*1680*/  FSEL R7, R21, RZ, !P4 ;  /* 0x000000ff15077208 */ /* 0x000fe40006000000 */
[----:B------:R-:W-:Y:S02]  /*1690*/  LEA.HI.X R15, R15, UR11, R16, 0x2, P5 ;  /* 0x0000000b0f0f7c11 */ /* 0x000fe4000a8f1410 */
[----:B------:R-:W-:-:S02]  /*16a0*/  FSEL R19, R23, RZ, !P2 ;  /* 0x000000ff17137208 */ /* 0x000fc40005000000 */
[----:B------:R-:W-:Y:S01]  /*16b0*/  FSEL R21, R18, RZ, !P1 ;  /* 0x000000ff12157208 */ /* 0x000fe20004800000 */
[----:B------:R0:W-:Y:S04]  /*16c0*/  STG.E desc[UR4][R14.64], R7 ;  /* 0x000000070e007986 */ /* 0x0001e8000c101904 */
[----:B------:R0:W-:Y:S04]  /*16d0*/  STG.E desc[UR4][R14.64+0x40], R17 ;  /* 0x000040110e007986 */ /* 0x0001e8000c101904 */
[----:B------:R0:W-:Y:S04]  /*16e0*/  STG.E desc[UR4][R14.64+0x80], R19 ;  /* 0x000080130e007986 */ /* 0x0001e8000c101904 */
[----:B------:R0:W-:Y:S02]  /*16f0*/  STG.E desc[UR4][R14.64+0xc0], R21 ;  /* 0x0000c0150e007986 */ /* 0x0001e4000c101904 */
.L_x_72:
[----:B------:R-:W-:Y:S05]  /*1700*/  BSYNC.RECONVERGENT B0 ;  /* 0x0000000000007941 */ /* 0x000fea0003800200 */
.L_x_71:
[----:B------:R-:W-:Y:S04]  /*1710*/  BSSY.RECONVERGENT B0, `(.L_x_73) ;  /* 0x0000012000007945 */ /* 0x000fe80003800200 */
[----:B------:R-:W-:Y:S05]  /*1720*/  @P0 BRA `(.L_x_74) ;  /* 0x0000000000400947 */ /* 0x000fea0003800000 */
[----:B0-----:R-:W0:Y:S01]  /*1730*/  LDC.64 R14, c[0x0][0x418] ;  /* 0x00010600ff0e7b82 */ /* 0x001e220000000a00 */
[----:B------:R-:W-:Y:S01]  /*1740*/  IADD3 R6, PT, PT, R5, R4, RZ ;  /* 0x0000000405067210 */ /* 0x000fe20007ffe0ff */
[----:B------:R-:W1:Y:S03]  /*1750*/  LDCU.64 UR8, c[0x0][0x420] ;  /* 0x00008400ff0877ac */ /* 0x000e660008000a00 */
[----:B------:R-:W-:Y:S01]  /*1760*/  IADD3 R6, P0, PT, R6, R3, RZ ;  /* 0x0000000306067210 */ /* 0x000fe20007f1e0ff */
[C---:B-----5:R-:W-:Y:S02]  /*1770*/  FMUL.FTZ R3, R49.reuse, 1.4426950216293334961 ;  /* 0x3fb8aa3b31037820 */ /* 0x060fe40000410000 */
[----:B------:R-:W3:Y:S01]  /*1780*/  LDC.64 R16, c[0x0][0x410] ;  /* 0x00010400ff107b82 */ /* 0x000ee20000000a00 */
[----:B------:R-:W-:Y:S02]  /*1790*/  IADD3.X R7, PT, PT, RZ, R20, RZ, P0, !PT ;  /* 0x00000014ff077210 */ /* 0x000fe400007fe4ff */
[----:B------:R-:W-:-:S04]  /*17a0*/  FSETP.NEU.FTZ.AND P0, PT, R49, -INF , PT ;  /* 0xff8000003100780b */ /* 0x000fc80003f1d000 */
[----:B------:R-:W-:Y:S01]  /*17b0*/  FSEL R3, R3, RZ, P0 ;  /* 0x000000ff03037208 */ /* 0x000fe20000000000 */
[----:B0-----:R-:W-:-:S04]  /*17c0*/  IMAD.WIDE.U32 R6, R14, UR6, R6 ;  /* 0x000000060e067c25 */ /* 0x001fc8000f8e0006 */
[----:B------:R-:W-:Y:S02]  /*17d0*/  IMAD R7, R15, UR6, R7 ;  /* 0x000000060f077c24 */ /* 0x000fe4000f8e0207 */
[----:B-1----:R-:W-:-:S04]  /*17e0*/  IMAD.WIDE.U32 R6, R41, UR8, R6 ;  /* 0x0000000829067c25 */ /* 0x002fc8000f8e0006 */
[----:B------:R-:W-:Y:S01]  /*17f0*/  IMAD R5, R41, UR9, R7 ;  /* 0x0000000929057c24 */ /* 0x000fe2000f8e0207 */
[----:B---3--:R-:W-:-:S04]  /*1800*/  LEA R14, P1, R6, R16, 0x2 ;  /* 0x00000010060e7211 */ /* 0x008fc800078210ff */
[----:B------:R-:W-:-:S05]  /*1810*/  LEA.HI.X R15, R6, R17, R5, 0x2, P1 ;  /* 0x00000011060f7211 */ /* 0x000fca00008f1405 */
[----:B------:R1:W-:Y:S04]  /*1820*/  STG.E desc[UR4][R14.64], R3 ;  /* 0x000000030e007986 */ /* 0x0003e8000c101904 */
.L_x_74:
[----:B------:R-:W-:Y:S05]  /*1830*/  BSYNC.RECONVERGENT B0 ;  /* 0x0000000000007941 */ /* 0x000fea0003800200 */
.L_x_73:
[----:B------:R-:W3:Y:S01]  /*1840*/  LDCU.64 UR10, c[0x0][0x458] ;  /* 0x00008b00ff0a77ac */ /* 0x000ee20008000a00 */
[----:B--2---:R-:W-:Y:S01]  /*1850*/  IMAD.WIDE.U32 R12, R10, UR6, R12 ;  /* 0x000000060a0c7c25 */ /* 0x004fe2000f8e000c */
[----:B------:R-:W2:Y:S03]  /*1860*/  LDCU.64 UR8, c[0x0][0x428] ;  /* 0x00008500ff0877ac */ /* 0x000ea60008000a00 */
[----:B------:R-:W-:Y:S02]  /*1870*/  IMAD R13, R11, UR6, R13 ;  /* 0x000000060b0d7c24 */ /* 0x000fe4000f8e020d */
[----:B0-----:R-:W-:-:S04]  /*1880*/  IMAD.WIDE.U32 R6, R41, R8, R12 ;  /* 0x0000000829067225 */ /* 0x001fc800078e000c */
[----:B------:R-:W-:Y:S01]  /*1890*/  IMAD R9, R41, R9, R7 ;  /* 0x0000000929097224 */ /* 0x000fe200078e0207 */
[----:B---3--:R-:W-:-:S04]  /*18a0*/  ISETP.NE.U32.AND P0, PT, RZ, UR10, PT ;  /* 0x0000000aff007c0c */ /* 0x008fc8000bf05070 */
[----:B------:R-:W-:Y:S02]  /*18b0*/  ISETP.NE.AND.EX P0, PT, RZ, UR11, PT, P0 ;  /* 0x0000000bff007c0c */ /* 0x000fe4000bf05300 */
[----:B--2---:R-:W-:Y:S02]  /*18c0*/  LEA R8, P1, R6, UR8, 0x2 ;  /* 0x0000000806087c11 */ /* 0x004fe4000f8210ff */
[----:B------:R-:W-:Y:S02]  /*18d0*/  ISETP.NE.OR P0, PT, R4, RZ, !P0 ;  /* 0x000000ff0400720c */ /* 0x000fe40004705670 */
        /* <DEDUP_REMOVED lines=10> */
[----:B-1----:R-:W1:Y:S01]  /*1980*/  LDC R3, c[0x0][0x390] ;  /* 0x0000e400ff037b82 */ /* 0x002e620000000800 */
[----:B------:R-:W2:Y:S07]  /*1990*/  LDCU UR7, c[0x0][0x450] ;  /* 0x00008a00ff0777ac */ /* 0x000eae0008000800 */
[----:B------:R-:W3:Y:S01]  /*19a0*/  LDC.64 R4, c[0x0][0x458] ;  /* 0x00011600ff047b82 */ /* 0x000ee20000000a00 */
[----:B--2---:R-:W-:-:S04]  /*19b0*/  IMAD R0, R0, UR7, R2 ;  /* 0x0000000700007c24 */ /* 0x004fc8000f8e0202 */
[----:B-1----:R-:W-:-:S04]  /*19c0*/  IMAD R3, R0, R3, UR6 ;  /* 0x0000000600037e24 */ /* 0x002fc8000f8e0203 */
[----:B---3--:R-:W-:-:S05]  /*19d0*/  IMAD.WIDE R2, R3, 0x4, R4 ;  /* 0x0000000403027825 */ /* 0x008fca00078e0204 */
[----:B------:R-:W-:Y:S01]  /*19e0*/  STG.E desc[UR4][R2.64], RZ ;  /* 0x000000ff02007986 */ /* 0x000fe2000c101904 */
[----:B------:R-:W-:Y:S05]  /*19f0*/  EXIT ;  /* 0x000000000000794d */ /* 0x000fea0003800000 */
.L_x_75:
        /* <DEDUP_REMOVED lines=16> */
.L_x_103:


//--------------------- .nv.shared._ZN7cutlass13device_kernelIN5flash11enable_sm90INS1_16FlashAttnBwdSm90INS1_25CollectiveMainloopBwdSm90ILi2ELi2ELi2EN4cute5tupleIJNS5_1CILi1EEES8_S8_EEENS6_IJNS7_ILi64EEENS7_ILi128EEESB_EEENS_6half_tEfNS_4arch4Sm90ELb0ELb0ELb1ELb0ELb0ELb1ELb0ELb0ELi2ELi1ELi2ELi1ELb0EEENS1_21CollectiveEpilogueBwdISC_SD_SF_Li256ELb0ELb0ELi1EEENS1_19SingleTileSchedulerILb0ELb0ELb0ELi128EEEEEEEEEvNT_6ParamsE --------------------------
	.section	.nv.shared._ZN7cutlass13device_kernelIN5flash11enable_sm90INS1_16FlashAttnBwdSm90INS1_25CollectiveMainloopBwdSm90ILi2ELi2ELi2EN4cute5tupleIJNS5_1CILi1EEES8_S8_EEENS6_IJNS7_ILi64EEENS7_ILi128EEESB_EEENS_6half_tEfNS_4arch4Sm90ELb0ELb0ELb1ELb0ELb0ELb1ELb0ELb0ELi2ELi1ELi2ELi1ELb0EEENS1_21CollectiveEpilogueBwdISC_SD_SF_Li256ELb0ELb0ELi1EEENS1_19SingleTileSchedulerILb0ELb0ELb0ELi128EEEEEEEEEvNT_6ParamsE,"aw",@nobits
	.sectionflags	@""
	.align	16
	.zero		1024


//--------------------- .nv.shared.reserved.0     --------------------------
	.section	.nv.shared.reserved.0,"aw",@nobits
	.weak		__nv_reservedSMEM_offset_0_alias
	.size		__nv_reservedSMEM_offset_0_alias, 0, 64
	.other		__nv_reservedSMEM_offset_0_alias,@"STO_CUDA_RESERVED_SHARED STV_DEFAULT"
__nv_reservedSMEM_offset_0_alias:
	.zero		0
	.zero		64


//--------------------- .nv.global                --------------------------
	.section	.nv.global,"aw",@nobits
.nv.global:
	.type		_ZN74_INTERNAL_9fa27cf8_38_flash_bwd_hdim128_fp16_softcap_sm90_cu_49158569_28504cute1_E,@object
	.size		_ZN74_INTERNAL_9fa27cf8_38_flash_bwd_hdim128_fp16_softcap_sm90_cu_49158569_28504cute1_E,(_ZN74_INTERNAL_9fa27cf8_38_flash_bwd_hdim128_fp16_softcap_sm90_cu_49158569_28504cuda3std3__45__cpo6cbeginE - _ZN74_INTERNAL_9fa27cf8_38_flash_bwd_hdim128_fp16_softcap_sm90_cu_49158569_28504cute1_E)
_ZN74_INTERNAL_9fa27cf8_38_flash_bwd_hdim128_fp16_softcap_sm90_cu_49158569_28504cute1_E:
	.zero		1
	.type		_ZN74_INTERNAL_9fa27cf8_38_flash_bwd_hdim128_fp16_softcap_sm90_cu_49158569_28504cuda3std3__45__cpo6cbeginE,@object
	.size		_ZN74_INTERNAL_9fa27cf8_38_flash_bwd_hdim128_fp16_softcap_sm90_cu_49158569_28504cuda3std3__45__cpo6cbeginE,(_ZN74_INTERNAL_9fa27cf8_38_flash_bwd_hdim128_fp16_softcap_sm90_cu_49158569_28504cuda3std3__48in_placeE - _ZN74_INTERNAL_9fa27cf8_38_flash_bwd_hdim128_fp16_softcap_sm90_cu_49158569_28504cuda3std3__45__cpo6cbeginE)
_ZN74_INTERNAL_9fa27cf8_38_flash_bwd_hdim128_fp16_softcap_sm90_cu_49158569_28504cuda3std3__45__cpo6cbeginE:
	.zero		1
	.type		_ZN74_INTERNAL_9fa27cf8_38_flash_bwd_hdim128_fp16_softcap_sm90_cu_49158569_28504cuda3std3__48in_placeE,@object
	.size		_ZN74_INTERNAL_9fa27cf8_38_flash_bwd_hdim128_fp16_softcap_sm90_cu_49158569_28504cuda3std3__48in_placeE,(_ZN74_INTERNAL_9fa27cf8_38_flash_bwd_hdim128_fp16_softcap_sm90_cu_49158569_28504cuda3std6ranges3__45__cpo9iter_moveE - _ZN74_INTERNAL_9fa27cf8_38_flash_bwd_hdim128_fp16_softcap_sm90_cu_49158569_28504cuda3std3__48in_placeE)
_ZN74_INTERNAL_9fa27cf8_38_flash_bwd_hdim128_fp16_softcap_sm90_cu_49158569_28504cuda3std3__48in_placeE:
	.zero		1
	.type		_ZN74_INTERNAL_9fa27cf8_38_flash_bwd_hdim128_fp16_softcap_sm90_cu_49158569_28504cuda3std6ranges3__45__cpo9iter_moveE,@object
	.size		_ZN74_INTERNAL_9fa27cf8_38_flash_bwd_hdim128_fp16_softcap_sm90_cu_49158569_28504cuda3std6ranges3__45__cpo9iter_moveE,(_ZN74_INTERNAL_9fa27cf8_38_flash_bwd_hdim128_fp16_softcap_sm90_cu_49158569_28504cuda3std3__45__cpo5beginE - _ZN74_INTERNAL_9fa27cf8_38_flash_bwd_hdim128_fp16_softcap_sm90_cu_49158569_28504cuda3std6ranges3__45__cpo9iter_moveE)
_ZN74_INTERNAL_9fa27cf8_38_flash_bwd_hdim128_fp16_softcap_sm90_cu_49158569_28504cuda3std6ranges3__45__cpo9iter_moveE:
	.zero		1
	.type		_ZN74_INTERNAL_9fa27cf8_38_flash_bwd_hdim128_fp16_softcap_sm90_cu_49158569_28504cuda3std3__45__cpo5beginE,@object
	.size		_ZN74_INTERNAL_9fa27cf8_38_flash_bwd_hdim128_fp16_softcap_sm90_cu_49158569_28504cuda3std3__45__cpo5beginE,(_ZN74_INTERNAL_9fa27cf8_38_flash_bwd_hdim128_fp16_softcap_sm90_cu_49158569_28504cuda3std3__476_GLOBAL__N__9fa27cf8_38_flash_bwd_hdim128_fp16_softcap_sm90_cu_49158569_28506ignoreE - _ZN74_INTERNAL_9fa27cf8_38_flash_bwd_hdim128_fp16_softcap_sm90_cu_49158569_28504cuda3std3__45__cpo5beginE)
_ZN74_INTERNAL_9fa27cf8_38_flash_bwd_hdim128_fp16_softcap_sm90_cu_49158569_28504cuda3std3__45__cpo5beginE:
	.zero		1
	.type		_ZN74_INTERNAL_9fa27cf8_38_flash_bwd_hdim128_fp16_softcap_sm90_cu_49158569_28504cuda3std3__476_GLOBAL__N__9fa27cf8_38_flash_bwd_hdim128_fp16_softcap_sm90_cu_49158569_28506ignoreE,@object
	.size		_ZN74_INTERNAL_9fa27cf8_38_flash_bwd_hdim128_fp16_softcap_sm90_cu_49158569_28504cuda3std3__476_GLOBAL__N__9fa27cf8_38_flash_bwd_hdim128_fp16_softcap_sm90_cu_49158569_28506ignoreE,(_ZN74_INTERNAL_9fa27cf8_38_flash_bwd_hdim128_fp16_softcap_sm90_cu_49158569_28504cute7productE - _ZN74_INTERNAL_9fa27cf8_38_flash_bwd_hdim128_fp16_softcap_sm90_cu_49158569_28504cuda3std3__476_GLOBAL__N__9fa27cf8_38_flash_bwd_hdim128_fp16_softcap_sm90_cu_49158569_28506ignoreE)
_ZN74_INTERNAL_9fa27cf8_38_flash_bwd_hdim128_fp16_softcap_sm90_cu_49158569_28504cuda3std3__476_GLOBAL__N__9fa27cf8_38_flash_bwd_hdim128_fp16_softcap_sm90_cu_49158569_28506ignoreE:
	.zero		1
	.type		_ZN74_INTERNAL_9fa27cf8_38_flash_bwd_hdim128_fp16_softcap_sm90_cu_49158569_28504cute7productE,@object
	.size		_ZN74_INTERNAL_9fa27cf8_38_flash_bwd_hdim128_fp16_softcap_sm90_cu_49158569_28504cute7productE,(_ZN74_INTERNAL_9fa27cf8_38_flash_bwd_hdim128_fp16_softcap_sm90_cu_49158569_28504cuda3std3__45__cpo3endE - _ZN74_INTERNAL_9fa27cf8_38_flash_bwd_hdim128_fp16_softcap_sm90_cu_49158569_28504cute7productE)
_ZN74_INTERNAL_9fa27cf8_38_flash_bwd_hdim128_fp16_softcap_sm90_cu_49158569_28504cute7productE:
	.zero		1
	.type		_ZN74_INTERNAL_9fa27cf8_38_flash_bwd_hdim128_fp16_softcap_sm90_cu_49158569_28504cuda3std3__45__cpo3endE,@object
	.size		_ZN74_INTERNAL_9fa27cf8_38_flash_bwd_hdim128_fp16_softcap_sm90_cu_49158569_28504cuda3std3__45__cpo3endE,(_ZN74_INTERNAL_9fa27cf8_38_flash_bwd_hdim128_fp16_softcap_sm90_cu_49158569_28504cuda3std3__419piecewise_constructE - _ZN74_INTERNAL_9fa27cf8_38_flash_bwd_hdim128_fp16_softcap_sm90_cu_49158569_28504cuda3std3__45__cpo3endE)
_ZN74_INTERNAL_9fa27cf8_38_flash_bwd_hdim128_fp16_softcap_sm90_cu_49158569_28504cuda3std3__45__cpo3endE:
	.zero		1
	.type		_ZN74_INTERNAL_9fa27cf8_38_flash_bwd_hdim128_fp16_softcap_sm90_cu_49158569_28504cuda3std3__419piecewise_constructE,@object
	.size		_ZN74_INTERNAL_9fa27cf8_38_flash_bwd_hdim128_fp16_softcap_sm90_cu_49158569_28504cuda3std3__419piecewise_constructE,(_ZN74_INTERNAL_9fa27cf8_38_flash_bwd_hdim128_fp16_softcap_sm90_cu_49158569_28504cuda3std3__45__cpo4cendE - _ZN74_INTERNAL_9fa27cf8_38_flash_bwd_hdim128_fp16_softcap_sm90_cu_49158569_28504cuda3std3__419piecewise_constructE)
_ZN74_INTERNAL_9fa27cf8_38_flash_bwd_hdim128_fp16_softcap_sm90_cu_49158569_28504cuda3std3__419piecewise_constructE:
	.zero		1
	.type		_ZN74_INTERNAL_9fa27cf8_38_flash_bwd_hdim128_fp16_softcap_sm90_cu_49158569_28504cuda3std3__45__cpo4cendE,@object
	.size		_ZN74_INTERNAL_9fa27cf8_38_flash_bwd_hdim128_fp16_softcap_sm90_cu_49158569_28504cuda3std3__45__cpo4cendE,(_ZN74_INTERNAL_9fa27cf8_38_flash_bwd_hdim128_fp16_softcap_sm90_cu_49158569_28504cuda3std6ranges3__45__cpo4swapE - _ZN74_INTERNAL_9fa27cf8_38_flash_bwd_hdim128_fp16_softcap_sm90_cu_49158569_28504cuda3std3__45__cpo4cendE)
_ZN74_INTERNAL_9fa27cf8_38_flash_bwd_hdim128_fp16_softcap_sm90_cu_49158569_28504cuda3std3__45__cpo4cendE:
	.zero		1
	.type		_ZN74_INTERNAL_9fa27cf8_38_flash_bwd_hdim128_fp16_softcap_sm90_cu_49158569_28504cuda3std6ranges3__45__cpo4swapE,@object
	.size		_ZN74_INTERNAL_9fa27cf8_38_flash_bwd_hdim128_fp16_softcap_sm90_cu_49158569_28504cuda3std6ranges3__45__cpo4swapE,(.L_7 - _ZN74_INTERNAL_9fa27cf8_38_flash_bwd_hdim128_fp16_softcap_sm90_cu_49158569_28504cuda3std6ranges3__45__cpo4swapE)
_ZN74_INTERNAL_9fa27cf8_38_flash_bwd_hdim128_fp16_softcap_sm90_cu_49158569_28504cuda3std6ranges3__45__cpo4swapE:
	.zero		1
.L_7:


//--------------------- .nv.shared._ZN7cutlass13device_kernelIN5flash11enable_sm90INS1_16FlashAttnBwdSm90INS1_25CollectiveMainloopBwdSm90ILi2ELi2ELi2EN4cute5tupleIJNS5_1CILi1EEES8_S8_EEENS6_IJNS7_ILi64EEENS7_ILi128EEESB_EEENS_6half_tEfNS_4arch4Sm90ELb0ELb0ELb1ELb0ELb1ELb1ELb0ELb0ELi2ELi1ELi2ELi1ELb0EEENS1_21CollectiveEpilogueBwdISC_SD_SF_Li256ELb0ELb0ELi1EEENS1_19SingleTileSchedulerILb0ELb0ELb0ELi128EEEEEEEEEvNT_6ParamsE --------------------------
	.section	.nv.shared._ZN7cutlass13device_kernelIN5flash11enable_sm90INS1_16FlashAttnBwdSm90INS1_25CollectiveMainloopBwdSm90ILi2ELi2ELi2EN4cute5tupleIJNS5_1CILi1EEES8_S8_EEENS6_IJNS7_ILi64EEENS7_ILi128EEESB_EEENS_6half_tEfNS_4arch4Sm90ELb0ELb0ELb1ELb0ELb1ELb1ELb0ELb0ELi2ELi1ELi2ELi1ELb0EEENS1_21CollectiveEpilogueBwdISC_SD_SF_Li256ELb0ELb0ELi1EEENS1_19SingleTileSchedulerILb0ELb0ELb0ELi128EEEEEEEEEvNT_6ParamsE,"aw",@nobits
	.sectionflags	@""
	.align	16
	.zero		1024


//--------------------- .nv.shared._ZN7cutlass13device_kernelIN5flash11enable_sm90INS1_16FlashAttnBwdSm90INS1_25CollectiveMainloopBwdSm90ILi2ELi2ELi2EN4cute5tupleIJNS5_1CILi1EEES8_S8_EEENS6_IJNS7_ILi64EEENS7_ILi128EEESB_EEENS_6half_tEfNS_4arch4Sm90ELb0ELb0ELb1ELb0ELb0ELb1ELb0ELb0ELi2ELi1ELi2ELi1ELb0EEENS1_24CollectiveEpilogueBwdGQAISC_fSF_Li256ELb0ELb0EEENS1_19SingleTileSchedulerILb0ELb0ELb0ELi128EEEEEEEEEvNT_6ParamsE --------------------------
	.section	.nv.shared._ZN7cutlass13device_kernelIN5flash11enable_sm90INS1_16FlashAttnBwdSm90INS1_25CollectiveMainloopBwdSm90ILi2ELi2ELi2EN4cute5tupleIJNS5_1CILi1EEES8_S8_EEENS6_IJNS7_ILi64EEENS7_ILi128EEESB_EEENS_6half_tEfNS_4arch4Sm90ELb0ELb0ELb1ELb0ELb0ELb1ELb0ELb0ELi2ELi1ELi2ELi1ELb0EEENS1_24CollectiveEpilogueBwdGQAISC_fSF_Li256ELb0ELb0EEENS1_19SingleTileSchedulerILb0ELb0ELb0ELi128EEEEEEEEEvNT_6ParamsE,"aw",@nobits
	.sectionflags	@""
	.align	16
	.zero		1024


//--------------------- .nv.shared._ZN7cutlass13device_kernelIN5flash11enable_sm90INS1_16FlashAttnBwdSm90INS1_25CollectiveMainloopBwdSm90ILi2ELi2ELi2EN4cute5tupleIJNS5_1CILi1EEES8_S8_EEENS6_IJNS7_ILi64EEENS7_ILi128EEESB_EEENS_6half_tEfNS_4arch4Sm90ELb0ELb0ELb1ELb0ELb1ELb1ELb0ELb0ELi2ELi1ELi2ELi1ELb0EEENS1_24CollectiveEpilogueBwdGQAISC_fSF_Li256ELb0ELb1EEENS1_19SingleTileSchedulerILb0ELb0ELb0ELi128EEEEEEEEEvNT_6ParamsE --------------------------
	.section	.nv.shared._ZN7cutlass13device_kernelIN5flash11enable_sm90INS1_16FlashAttnBwdSm90INS1_25CollectiveMainloopBwdSm90ILi2ELi2ELi2EN4cute5tupleIJNS5_1CILi1EEES8_S8_EEENS6_IJNS7_ILi64EEENS7_ILi128EEESB_EEENS_6half_tEfNS_4arch4Sm90ELb0ELb0ELb1ELb0ELb1ELb1ELb0ELb0ELi2ELi1ELi2ELi1ELb0EEENS1_24CollectiveEpilogueBwdGQAISC_fSF_Li256ELb0ELb1EEENS1_19SingleTileSchedulerILb0ELb0ELb0ELi128EEEEEEEEEvNT_6ParamsE,"aw",@nobits
	.sectionflags	@""
	.align	16
	.zero		1024


//--------------------- .nv.shared._ZN7cutlass13device_kernelIN5flash11enable_sm90INS1_16FlashAttnBwdSm90INS1_25CollectiveMainloopBwdSm90ILi2ELi2ELi2EN4cute5tupleIJNS5_1CILi1EEES8_S8_EEENS6_IJNS7_ILi64EEENS7_ILi128EEESB_EEENS_6half_tEfNS_4arch4Sm90ELb0ELb0ELb1ELb1ELb0ELb1ELb0ELb0ELi2ELi1ELi2ELi1ELb0EEENS1_21CollectiveEpilogueBwdISC_SD_SF_Li256ELb1ELb0ELi1EEENS1_19SingleTileSchedulerILb1ELb0ELb0ELi128EEEEEEEEEvNT_6ParamsE --------------------------
	.section	.nv.shared._ZN7cutlass13device_kernelIN5flash11enable_sm90INS1_16FlashAttnBwdSm90INS1_25CollectiveMainloopBwdSm90ILi2ELi2ELi2EN4cute5tupleIJNS5_1CILi1EEES8_S8_EEENS6_IJNS7_ILi64EEENS7_ILi128EEESB_EEENS_6half_tEfNS_4arch4Sm90ELb0ELb0ELb1ELb1ELb0ELb1ELb0ELb0ELi2ELi1ELi2ELi1ELb0EEENS1_21CollectiveEpilogueBwdISC_SD_SF_Li256ELb1ELb0ELi1EEENS1_19SingleTileSchedulerILb1ELb0ELb0ELi128EEEEEEEEEvNT_6ParamsE,"aw",@nobits
	.sectionflags	@""
	.align	16
	.zero		1024


//--------------------- .nv.shared._ZN7cutlass13device_kernelIN5flash11enable_sm90INS1_16FlashAttnBwdSm90INS1_25CollectiveMainloopBwdSm90ILi2ELi2ELi2EN4cute5tupleIJNS5_1CILi1EEES8_S8_EEENS6_IJNS7_ILi64EEENS7_ILi128EEESB_EEENS_6half_tEfNS_4arch4Sm90ELb0ELb0ELb1ELb1ELb1ELb1ELb0ELb0ELi2ELi1ELi2ELi1ELb0EEENS1_21CollectiveEpilogueBwdISC_SD_SF_Li256ELb1ELb0ELi1EEENS1_19SingleTileSchedulerILb1ELb0ELb0ELi128EEEEEEEEEvNT_6ParamsE --------------------------
	.section	.nv.shared._ZN7cutlass13device_kernelIN5flash11enable_sm90INS1_16FlashAttnBwdSm90INS1_25CollectiveMainloopBwdSm90ILi2ELi2ELi2EN4cute5tupleIJNS5_1CILi1EEES8_S8_EEENS6_IJNS7_ILi64EEENS7_ILi128EEESB_EEENS_6half_tEfNS_4arch4Sm90ELb0ELb0ELb1ELb1ELb1ELb1ELb0ELb0ELi2ELi1ELi2ELi1ELb0EEENS1_21CollectiveEpilogueBwdISC_SD_SF_Li256ELb1ELb0ELi1EEENS1_19SingleTileSchedulerILb1ELb0ELb0ELi128EEEEEEEEEvNT_6ParamsE,"aw",@nobits
	.sectionflags	@""
	.align	16
	.zero		1024


//--------------------- .nv.shared._ZN7cutlass13device_kernelIN5flash11enable_sm90INS1_16FlashAttnBwdSm90INS1_25CollectiveMainloopBwdSm90ILi2ELi2ELi2EN4cute5tupleIJNS5_1CILi1EEES8_S8_EEENS6_IJNS7_ILi64EEENS7_ILi128EEESB_EEENS_6half_tEfNS_4arch4Sm90ELb0ELb0ELb1ELb1ELb0ELb1ELb0ELb0ELi2ELi1ELi2ELi1ELb0EEENS1_24CollectiveEpilogueBwdGQAISC_fSF_Li256ELb1ELb0EEENS1_19SingleTileSchedulerILb1ELb0ELb0ELi128EEEEEEEEEvNT_6ParamsE --------------------------
	.section	.nv.shared._ZN7cutlass13device_kernelIN5flash11enable_sm90INS1_16FlashAttnBwdSm90INS1_25CollectiveMainloopBwdSm90ILi2ELi2ELi2EN4cute5tupleIJNS5_1CILi1EEES8_S8_EEENS6_IJNS7_ILi64EEENS7_ILi128EEESB_EEENS_6half_tEfNS_4arch4Sm90ELb0ELb0ELb1ELb1ELb0ELb1ELb0ELb0ELi2ELi1ELi2ELi1ELb0EEENS1_24CollectiveEpilogueBwdGQAISC_fSF_Li256ELb1ELb0EEENS1_19SingleTileSchedulerILb1ELb0ELb0ELi128EEEEEEEEEvNT_6ParamsE,"aw",@nobits
	.sectionflags	@""
	.align	16
	.zero		1024


//--------------------- .nv.shared._ZN7cutlass13device_kernelIN5flash11enable_sm90INS1_16FlashAttnBwdSm90INS1_25CollectiveMainloopBwdSm90ILi2ELi2ELi2EN4cute5tupleIJNS5_1CILi1EEES8_S8_EEENS6_IJNS7_ILi64EEENS7_ILi128EEESB_EEENS_6half_tEfNS_4arch4Sm90ELb0ELb0ELb1ELb1ELb1ELb1ELb0ELb0ELi2ELi1ELi2ELi1ELb0EEENS1_24CollectiveEpilogueBwdGQAISC_fSF_Li256ELb1ELb1EEENS1_19SingleTileSchedulerILb1ELb0ELb0ELi128EEEEEEEEEvNT_6ParamsE --------------------------
	.section	.nv.shared._ZN7cutlass13device_kernelIN5flash11enable_sm90INS1_16FlashAttnBwdSm90INS1_25CollectiveMainloopBwdSm90ILi2ELi2ELi2EN4cute5tupleIJNS5_1CILi1EEES8_S8_EEENS6_IJNS7_ILi64EEENS7_ILi128EEESB_EEENS_6half_tEfNS_4arch4Sm90ELb0ELb0ELb1ELb1ELb1ELb1ELb0ELb0ELi2ELi1ELi2ELi1ELb0EEENS1_24CollectiveEpilogueBwdGQAISC_fSF_Li256ELb1ELb1EEENS1_19SingleTileSchedulerILb1ELb0ELb0ELi128EEEEEEEEEvNT_6ParamsE,"aw",@nobits
	.sectionflags	@""
	.align	16
	.zero		1024


//--------------------- .nv.shared._ZN7cutlass13device_kernelIN5flash11enable_sm90INS1_16FlashAttnBwdSm90INS1_25CollectiveMainloopBwdSm90ILi2ELi2ELi2EN4cute5tupleIJNS5_1CILi1EEES8_S8_EEENS6_IJNS7_ILi64EEENS7_ILi128EEESB_EEENS_6half_tEfNS_4arch4Sm90ELb0ELb1ELb1ELb0ELb0ELb1ELb0ELb0ELi2ELi1ELi2ELi1ELb0EEENS1_21CollectiveEpilogueBwdISC_SD_SF_Li256ELb0ELb0ELi1EEENS1_19SingleTileSchedulerILb0ELb0ELb0ELi128EEEEEEEEEvNT_6ParamsE --------------------------
	.section	.nv.shared._ZN7cutlass13device_kernelIN5flash11enable_sm90INS1_16FlashAttnBwdSm90INS1_25CollectiveMainloopBwdSm90ILi2ELi2ELi2EN4cute5tupleIJNS5_1CILi1EEES8_S8_EEENS6_IJNS7_ILi64EEENS7_ILi128EEESB_EEENS_6half_tEfNS_4arch4Sm90ELb0ELb1ELb1ELb0ELb0ELb1ELb0ELb0ELi2ELi1ELi2ELi1ELb0EEENS1_21CollectiveEpilogueBwdISC_SD_SF_Li256ELb0ELb0ELi1EEENS1_19SingleTileSchedulerILb0ELb0ELb0ELi128EEEEEEEEEvNT_6ParamsE,"aw",@nobits
	.sectionflags	@""
	.align	16
	.zero		1024


//--------------------- .nv.shared._ZN7cutlass13device_kernelIN5flash11enable_sm90INS1_16FlashAttnBwdSm90INS1_25CollectiveMainloopBwdSm90ILi2ELi2ELi2EN4cute5tupleIJNS5_1CILi1EEES8_S8_EEENS6_IJNS7_ILi64EEENS7_ILi128EEESB_EEENS_6half_tEfNS_4arch4Sm90ELb0ELb1ELb1ELb0ELb1ELb1ELb0ELb0ELi2ELi1ELi2ELi1ELb0EEENS1_21CollectiveEpilogueBwdISC_SD_SF_Li256ELb0ELb0ELi1EEENS1_19SingleTileSchedulerILb0ELb0ELb0ELi128EEEEEEEEEvNT_6ParamsE --------------------------
	.section	.nv.shared._ZN7cutlass13device_kernelIN5flash11enable_sm90INS1_16FlashAttnBwdSm90INS1_25CollectiveMainloopBwdSm90ILi2ELi2ELi2EN4cute5tupleIJNS5_1CILi1EEES8_S8_EEENS6_IJNS7_ILi64EEENS7_ILi128EEESB_EEENS_6half_tEfNS_4arch4Sm90ELb0ELb1ELb1ELb0ELb1ELb1ELb0ELb0ELi2ELi1ELi2ELi1ELb0EEENS1_21CollectiveEpilogueBwdISC_SD_SF_Li256ELb0ELb0ELi1EEENS1_19SingleTileSchedulerILb0ELb0ELb0ELi128EEEEEEEEEvNT_6ParamsE,"aw",@nobits
	.sectionflags	@""
	.align	16
	.zero		1024


//--------------------- .nv.shared._ZN7cutlass13device_kernelIN5flash11enable_sm90INS1_16FlashAttnBwdSm90INS1_25CollectiveMainloopBwdSm90ILi2ELi2ELi2EN4cute5tupleIJNS5_1CILi1EEES8_S8_EEENS6_IJNS7_ILi64EEENS7_ILi128EEESB_EEENS_6half_tEfNS_4arch4Sm90ELb0ELb1ELb1ELb0ELb0ELb1ELb0ELb0ELi2ELi1ELi2ELi1ELb0EEENS1_24CollectiveEpilogueBwdGQAISC_fSF_Li256ELb0ELb0EEENS1_19SingleTileSchedulerILb0ELb0ELb0ELi128EEEEEEEEEvNT_6ParamsE --------------------------
	.section	.nv.shared._ZN7cutlass13device_kernelIN5flash11enable_sm90INS1_16FlashAttnBwdSm90INS1_25CollectiveMainloopBwdSm90ILi2ELi2ELi2EN4cute5tupleIJNS5_1CILi1EEES8_S8_EEENS6_IJNS7_ILi64EEENS7_ILi128EEESB_EEENS_6half_tEfNS_4arch4Sm90ELb0ELb1ELb1ELb0ELb0ELb1ELb0ELb0ELi2ELi1ELi2ELi1ELb0EEENS1_24CollectiveEpilogueBwdGQAISC_fSF_Li256ELb0ELb0EEENS1_19SingleTileSchedulerILb0ELb0ELb0ELi128EEEEEEEEEvNT_6ParamsE,"aw",@nobits
	.sectionflags	@""
	.align	16
	.zero		1024


//--------------------- .nv.shared._ZN7cutlass13device_kernelIN5flash11enable_sm90INS1_16FlashAttnBwdSm90INS1_25CollectiveMainloopBwdSm90ILi2ELi2ELi2EN4cute5tupleIJNS5_1CILi1EEES8_S8_EEENS6_IJNS7_ILi64EEENS7_ILi128EEESB_EEENS_6half_tEfNS_4arch4Sm90ELb0ELb1ELb1ELb0ELb1ELb1ELb0ELb0ELi2ELi1ELi2ELi1ELb0EEENS1_24CollectiveEpilogueBwdGQAISC_fSF_Li256ELb0ELb1EEENS1_19SingleTileSchedulerILb0ELb0ELb0ELi128EEEEEEEEEvNT_6ParamsE --------------------------
	.section	.nv.shared._ZN7cutlass13device_kernelIN5flash11enable_sm90INS1_16FlashAttnBwdSm90INS1_25CollectiveMainloopBwdSm90ILi2ELi2ELi2EN4cute5tupleIJNS5_1CILi1EEES8_S8_EEENS6_IJNS7_ILi64EEENS7_ILi128EEESB_EEENS_6half_tEfNS_4arch4Sm90ELb0ELb1ELb1ELb0ELb1ELb1ELb0ELb0ELi2ELi1ELi2ELi1ELb0EEENS1_24CollectiveEpilogueBwdGQAISC_fSF_Li256ELb0ELb1EEENS1_19SingleTileSchedulerILb0ELb0ELb0ELi128EEEEEEEEEvNT_6ParamsE,"aw",@nobits
	.sectionflags	@""
	.align	16
	.zero		1024


//--------------------- .nv.shared._ZN7cutlass13device_kernelIN5flash11enable_sm90INS1_16FlashAttnBwdSm90INS1_25CollectiveMainloopBwdSm90ILi2ELi2ELi2EN4cute5tupleIJNS5_1CILi1EEES8_S8_EEENS6_IJNS7_ILi64EEENS7_ILi128EEESB_EEENS_6half_tEfNS_4arch4Sm90ELb0ELb1ELb1ELb1ELb0ELb1ELb0ELb0ELi2ELi1ELi2ELi1ELb0EEENS1_21CollectiveEpilogueBwdISC_SD_SF_Li256ELb1ELb0ELi1EEENS1_19SingleTileSchedulerILb1ELb0ELb0ELi128EEEEEEEEEvNT_6ParamsE --------------------------
	.section	.nv.shared._ZN7cutlass13device_kernelIN5flash11enable_sm90INS1_16FlashAttnBwdSm90INS1_25CollectiveMainloopBwdSm90ILi2ELi2ELi2EN4cute5tupleIJNS5_1CILi1EEES8_S8_EEENS6_IJNS7_ILi64EEENS7_ILi128EEESB_EEENS_6half_tEfNS_4arch4Sm90ELb0ELb1ELb1ELb1ELb0ELb1ELb0ELb0ELi2ELi1ELi2ELi1ELb0EEENS1_21CollectiveEpilogueBwdISC_SD_SF_Li256ELb1ELb0ELi1EEENS1_19SingleTileSchedulerILb1ELb0ELb0ELi128EEEEEEEEEvNT_6ParamsE,"aw",@nobits
	.sectionflags	@""
	.align	16
	.zero		1024


//--------------------- .nv.shared._ZN7cutlass13device_kernelIN5flash11enable_sm90INS1_16FlashAttnBwdSm90INS1_25CollectiveMainloopBwdSm90ILi2ELi2ELi2EN4cute5tupleIJNS5_1CILi1EEES8_S8_EEENS6_IJNS7_ILi64EEENS7_ILi128EEESB_EEENS_6half_tEfNS_4arch4Sm90ELb0ELb1ELb1ELb1ELb1ELb1ELb0ELb0ELi2ELi1ELi2ELi1ELb0EEENS1_21CollectiveEpilogueBwdISC_SD_SF_Li256ELb1ELb0ELi1EEENS1_19SingleTileSchedulerILb1ELb0ELb0ELi128EEEEEEEEEvNT_6ParamsE --------------------------
	.section	.nv.shared._ZN7cutlass13device_kernelIN5flash11enable_sm90INS1_16FlashAttnBwdSm90INS1_25CollectiveMainloopBwdSm90ILi2ELi2ELi2EN4cute5tupleIJNS5_1CILi1EEES8_S8_EEENS6_IJNS7_ILi64EEENS7_ILi128EEESB_EEENS_6half_tEfNS_4arch4Sm90ELb0ELb1ELb1ELb1ELb1ELb1ELb0ELb0ELi2ELi1ELi2ELi1ELb0EEENS1_21CollectiveEpilogueBwdISC_SD_SF_Li256ELb1ELb0ELi1EEENS1_19SingleTileSchedulerILb1ELb0ELb0ELi128EEEEEEEEEvNT_6ParamsE,"aw",@nobits
	.sectionflags	@""
	.align	16
	.zero		1024


//--------------------- .nv.shared._ZN7cutlass13device_kernelIN5flash11enable_sm90INS1_16FlashAttnBwdSm90INS1_25CollectiveMainloopBwdSm90ILi2ELi2ELi2EN4cute5tupleIJNS5_1CILi1EEES8_S8_EEENS6_IJNS7_ILi64EEENS7_ILi128EEESB_EEENS_6half_tEfNS_4arch4Sm90ELb0ELb1ELb1ELb1ELb0ELb1ELb0ELb0ELi2ELi1ELi2ELi1ELb0EEENS1_24CollectiveEpilogueBwdGQAISC_fSF_Li256ELb1ELb0EEENS1_19SingleTileSchedulerILb1ELb0ELb0ELi128EEEEEEEEEvNT_6ParamsE --------------------------
	.section	.nv.shared._ZN7cutlass13device_kernelIN5flash11enable_sm90INS1_16FlashAttnBwdSm90INS1_25CollectiveMainloopBwdSm90ILi2ELi2ELi2EN4cute5tupleIJNS5_1CILi1EEES8_S8_EEENS6_IJNS7_ILi64EEENS7_ILi128EEESB_EEENS_6half_tEfNS_4arch4Sm90ELb0ELb1ELb1ELb1ELb0ELb1ELb0ELb0ELi2ELi1ELi2ELi1ELb0EEENS1_24CollectiveEpilogueBwdGQAISC_fSF_Li256ELb1ELb0EEENS1_19SingleTileSchedulerILb1ELb0ELb0ELi128EEEEEEEEEvNT_6ParamsE,"aw",@nobits
	.sectionflags	@""
	.align	16
	.zero		1024


//--------------------- .nv.shared._ZN7cutlass13device_kernelIN5flash11enable_sm90INS1_16FlashAttnBwdSm90INS1_25CollectiveMainloopBwdSm90ILi2ELi2ELi2EN4cute5tupleIJNS5_1CILi1EEES8_S8_EEENS6_IJNS7_ILi64EEENS7_ILi128EEESB_EEENS_6half_tEfNS_4arch4Sm90ELb0ELb1ELb1ELb1ELb1ELb1ELb0ELb0ELi2ELi1ELi2ELi1ELb0EEENS1_24CollectiveEpilogueBwdGQAISC_fSF_Li256ELb1ELb1EEENS1_19SingleTileSchedulerILb1ELb0ELb0ELi128EEEEEEEEEvNT_6ParamsE --------------------------
	.section	.nv.shared._ZN7cutlass13device_kernelIN5flash11enable_sm90INS1_16FlashAttnBwdSm90INS1_25CollectiveMainloopBwdSm90ILi2ELi2ELi2EN4cute5tupleIJNS5_1CILi1EEES8_S8_EEENS6_IJNS7_ILi64EEENS7_ILi128EEESB_EEENS_6half_tEfNS_4arch4Sm90ELb0ELb1ELb1ELb1ELb1ELb1ELb0ELb0ELi2ELi1ELi2ELi1ELb0EEENS1_24CollectiveEpilogueBwdGQAISC_fSF_Li256ELb1ELb1EEENS1_19SingleTileSchedulerILb1ELb0ELb0ELi128EEEEEEEEEvNT_6ParamsE,"aw",@nobits
	.sectionflags	@""
	.align	16
	.zero		1024


//--------------------- .nv.shared._ZN7cutlass13device_kernelIN5flash11enable_sm90INS1_16FlashAttnBwdSm90INS1_25CollectiveMainloopBwdSm90ILi2ELi2ELi2EN4cute5tupleIJNS5_1CILi1EEES8_S8_EEENS6_IJNS7_ILi64EEENS7_ILi128EEESB_EEENS_6half_tEfNS_4arch4Sm90ELb1ELb0ELb1ELb0ELb0ELb1ELb0ELb0ELi2ELi1ELi2ELi1ELb0EEENS1_21CollectiveEpilogueBwdISC_SD_SF_Li256ELb0ELb0ELi1EEENS1_25SingleTileBwdLPTSchedulerILb0ELi128ELb0EEEEEEEEEvNT_6ParamsE --------------------------
	.section	.nv.shared._ZN7cutlass13device_kernelIN5flash11enable_sm90INS1_16FlashAttnBwdSm90INS1_25CollectiveMainloopBwdSm90ILi2ELi2ELi2EN4cute5tupleIJNS5_1CILi1EEES8_S8_EEENS6_IJNS7_ILi64EEENS7_ILi128EEESB_EEENS_6half_tEfNS_4arch4Sm90ELb1ELb0ELb1ELb0ELb0ELb1ELb0ELb0ELi2ELi1ELi2ELi1ELb0EEENS1_21CollectiveEpilogueBwdISC_SD_SF_Li256ELb0ELb0ELi1EEENS1_25SingleTileBwdLPTSchedulerILb0ELi128ELb0EEEEEEEEEvNT_6ParamsE,"aw",@nobits
	.sectionflags	@""
	.align	16
	.zero		1024


//--------------------- .nv.shared._ZN7cutlass13device_kernelIN5flash11enable_sm90INS1_16FlashAttnBwdSm90INS1_25CollectiveMainloopBwdSm90ILi2ELi2ELi2EN4cute5tupleIJNS5_1CILi1EEES8_S8_EEENS6_IJNS7_ILi64EEENS7_ILi128EEESB_EEENS_6half_tEfNS_4arch4Sm90ELb1ELb0ELb1ELb0ELb1ELb1ELb0ELb0ELi2ELi1ELi2ELi1ELb0EEENS1_21CollectiveEpilogueBwdISC_SD_SF_Li256ELb0ELb0ELi1EEENS1_25SingleTileBwdLPTSchedulerILb0ELi128ELb1EEEEEEEEEvNT_6ParamsE --------------------------
	.section	.nv.shared._ZN7cutlass13device_kernelIN5flash11enable_sm90INS1_16FlashAttnBwdSm90INS1_25CollectiveMainloopBwdSm90ILi2ELi2ELi2EN4cute5tupleIJNS5_1CILi1EEES8_S8_EEENS6_IJNS7_ILi64EEENS7_ILi128EEESB_EEENS_6half_tEfNS_4arch4Sm90ELb1ELb0ELb1ELb0ELb1ELb1ELb0ELb0ELi2ELi1ELi2ELi1ELb0EEENS1_21CollectiveEpilogueBwdISC_SD_SF_Li256ELb0ELb0ELi1EEENS1_25SingleTileBwdLPTSchedulerILb0ELi128ELb1EEEEEEEEEvNT_6ParamsE,"aw",@nobits
	.sectionflags	@""
	.align	16
	.zero		1024


//--------------------- .nv.shared._ZN7cutlass13device_kernelIN5flash11enable_sm90INS1_16FlashAttnBwdSm90INS1_25CollectiveMainloopBwdSm90ILi2ELi2ELi2EN4cute5tupleIJNS5_1CILi1EEES8_S8_EEENS6_IJNS7_ILi64EEENS7_ILi128EEESB_EEENS_6half_tEfNS_4arch4Sm90ELb1ELb0ELb1ELb0ELb0ELb1ELb0ELb0ELi2ELi1ELi2ELi1ELb0EEENS1_24CollectiveEpilogueBwdGQAISC_fSF_Li256ELb0ELb0EEENS1_25SingleTileBwdLPTSchedulerILb0ELi128ELb0EEEEEEEEEvNT_6ParamsE --------------------------
	.section	.nv.shared._ZN7cutlass13device_kernelIN5flash11enable_sm90INS1_16FlashAttnBwdSm90INS1_25CollectiveMainloopBwdSm90ILi2ELi2ELi2EN4cute5tupleIJNS5_1CILi1EEES8_S8_EEENS6_IJNS7_ILi64EEENS7_ILi128EEESB_EEENS_6half_tEfNS_4arch4Sm90ELb1ELb0ELb1ELb0ELb0ELb1ELb0ELb0ELi2ELi1ELi2ELi1ELb0EEENS1_24CollectiveEpilogueBwdGQAISC_fSF_Li256ELb0ELb0EEENS1_25SingleTileBwdLPTSchedulerILb0ELi128ELb0EEEEEEEEEvNT_6ParamsE,"aw",@nobits
	.sectionflags	@""
	.align	16
	.zero		1024


//--------------------- .nv.shared._ZN7cutlass13device_kernelIN5flash11enable_sm90INS1_16FlashAttnBwdSm90INS1_25CollectiveMainloopBwdSm90ILi2ELi2ELi2EN4cute5tupleIJNS5_1CILi1EEES8_S8_EEENS6_IJNS7_ILi64EEENS7_ILi128EEESB_EEENS_6half_tEfNS_4arch4Sm90ELb1ELb0ELb1ELb0ELb1ELb1ELb0ELb0ELi2ELi1ELi2ELi1ELb0EEENS1_24CollectiveEpilogueBwdGQAISC_fSF_Li256ELb0ELb1EEENS1_25SingleTileBwdLPTSchedulerILb0ELi128ELb1EEEEEEEEEvNT_6ParamsE --------------------------
	.section	.nv.shared._ZN7cutlass13device_kernelIN5flash11enable_sm90INS1_16FlashAttnBwdSm90INS1_25CollectiveMainloopBwdSm90ILi2ELi2ELi2EN4cute5tupleIJNS5_1CILi1EEES8_S8_EEENS6_IJNS7_ILi64EEENS7_ILi128EEESB_EEENS_6half_tEfNS_4arch4Sm90ELb1ELb0ELb1ELb0ELb1ELb1ELb0ELb0ELi2ELi1ELi2ELi1ELb0EEENS1_24CollectiveEpilogueBwdGQAISC_fSF_Li256ELb0ELb1EEENS1_25SingleTileBwdLPTSchedulerILb0ELi128ELb1EEEEEEEEEvNT_6ParamsE,"aw",@nobits
	.sectionflags	@""
	.align	16
	.zero		1024


//--------------------- .nv.shared._ZN7cutlass13device_kernelIN5flash22FlashAttnBwdPreprocessIN4cute5tupleIJNS3_1CILi64EEENS5_ILi128EEEEEENS_6half_tEfNS_4arch4Sm90ELb1ELb0EEEEEvNT_6ParamsE --------------------------
	.section	.nv.shared._ZN7cutlass13device_kernelIN5flash22FlashAttnBwdPreprocessIN4cute5tupleIJNS3_1CILi64EEENS5_ILi128EEEEEENS_6half_tEfNS_4arch4Sm90ELb1ELb0EEEEEvNT_6ParamsE,"aw",@nobits
	.sectionflags	@""
	.align	16
	.zero		1024


//--------------------- .nv.shared._ZN7cutlass13device_kernelIN5flash11enable_sm90INS1_16FlashAttnBwdSm90INS1_25CollectiveMainloopBwdSm90ILi2ELi2ELi2EN4cute5tupleIJNS5_1CILi1EEES8_S8_EEENS6_IJNS7_ILi64EEENS7_ILi128EEESB_EEENS_6half_tEfNS_4arch4Sm90ELb1ELb0ELb1ELb1ELb0ELb1ELb0ELb0ELi2ELi1ELi2ELi1ELb0EEENS1_21CollectiveEpilogueBwdISC_SD_SF_Li256ELb1ELb0ELi1EEENS1_25SingleTileBwdLPTSchedulerILb1ELi128ELb0EEEEEEEEEvNT_6ParamsE --------------------------
	.section	.nv.shared._ZN7cutlass13device_kernelIN5flash11enable_sm90INS1_16FlashAttnBwdSm90INS1_25CollectiveMainloopBwdSm90ILi2ELi2ELi2EN4cute5tupleIJNS5_1CILi1EEES8_S8_EEENS6_IJNS7_ILi64EEENS7_ILi128EEESB_EEENS_6half_tEfNS_4arch4Sm90ELb1ELb0ELb1ELb1ELb0ELb1ELb0ELb0ELi2ELi1ELi2ELi1ELb0EEENS1_21CollectiveEpilogueBwdISC_SD_SF_Li256ELb1ELb0ELi1EEENS1_25SingleTileBwdLPTSchedulerILb1ELi128ELb0EEEEEEEEEvNT_6ParamsE,"aw",@nobits
	.sectionflags	@""
	.align	16
	.zero		1024


//--------------------- .nv.shared._ZN7cutlass13device_kernelIN5flash11enable_sm90INS1_16FlashAttnBwdSm90INS1_25CollectiveMainloopBwdSm90ILi2ELi2ELi2EN4cute5tupleIJNS5_1CILi1EEES8_S8_EEENS6_IJNS7_ILi64EEENS7_ILi128EEESB_EEENS_6half_tEfNS_4arch4Sm90ELb1ELb0ELb1ELb1ELb1ELb1ELb0ELb0ELi2ELi1ELi2ELi1ELb0EEENS1_21CollectiveEpilogueBwdISC_SD_SF_Li256ELb1ELb0ELi1EEENS1_25SingleTileBwdLPTSchedulerILb1ELi128ELb1EEEEEEEEEvNT_6ParamsE --------------------------
	.section	.nv.shared._ZN7cutlass13device_kernelIN5flash11enable_sm90INS1_16FlashAttnBwdSm90INS1_25CollectiveMainloopBwdSm90ILi2ELi2ELi2EN4cute5tupleIJNS5_1CILi1EEES8_S8_EEENS6_IJNS7_ILi64EEENS7_ILi128EEESB_EEENS_6half_tEfNS_4arch4Sm90ELb1ELb0ELb1ELb1ELb1ELb1ELb0ELb0ELi2ELi1ELi2ELi1ELb0EEENS1_21CollectiveEpilogueBwdISC_SD_SF_Li256ELb1ELb0ELi1EEENS1_25SingleTileBwdLPTSchedulerILb1ELi128ELb1EEEEEEEEEvNT_6ParamsE,"aw",@nobits
	.sectionflags	@""
	.align	16
	.zero		1024


//--------------------- .nv.shared._ZN7cutlass13device_kernelIN5flash11enable_sm90INS1_16FlashAttnBwdSm90INS1_25CollectiveMainloopBwdSm90ILi2ELi2ELi2EN4cute5tupleIJNS5_1CILi1EEES8_S8_EEENS6_IJNS7_ILi64EEENS7_ILi128EEESB_EEENS_6half_tEfNS_4arch4Sm90ELb1ELb0ELb1ELb1ELb0ELb1ELb0ELb0ELi2ELi1ELi2ELi1ELb0EEENS1_24CollectiveEpilogueBwdGQAISC_fSF_Li256ELb1ELb0EEENS1_25SingleTileBwdLPTSchedulerILb1ELi128ELb0EEEEEEEEEvNT_6ParamsE --------------------------
	.section	.nv.shared._ZN7cutlass13device_kernelIN5flash11enable_sm90INS1_16FlashAttnBwdSm90INS1_25CollectiveMainloopBwdSm90ILi2ELi2ELi2EN4cute5tupleIJNS5_1CILi1EEES8_S8_EEENS6_IJNS7_ILi64EEENS7_ILi128EEESB_EEENS_6half_tEfNS_4arch4Sm90ELb1ELb0ELb1ELb1ELb0ELb1ELb0ELb0ELi2ELi1ELi2ELi1ELb0EEENS1_24CollectiveEpilogueBwdGQAISC_fSF_Li256ELb1ELb0EEENS1_25SingleTileBwdLPTSchedulerILb1ELi128ELb0EEEEEEEEEvNT_6ParamsE,"aw",@nobits
	.sectionflags	@""
	.align	16
	.zero		1024


//--------------------- .nv.shared._ZN7cutlass13device_kernelIN5flash32FlashAttnBwdPostprocessConvertdQIN4cute5tupleIJNS3_1CILi128EEES6_EEENS_6half_tEfNS_4arch4Sm90ELi256ENS3_8TiledMMAINS3_8MMA_AtomIJNS3_4SM904GMMA26MMA_64x128x16_F32F16F16_RSILNSE_5MajorE0ELSG_1ELNSE_7ScaleInE1ELSH_1EEEEEENS3_6LayoutINS4_IJNS5_ILi2EEENS5_ILi1EEESM_EEENS4_IJSM_NS5_ILi0EEESO_EEEEENS4_IJNS3_10UnderscoreESR_SR_EEEEELb0EEEEEvNT_6ParamsE --------------------------
	.section	.nv.shared._ZN7cutlass13device_kernelIN5flash32FlashAttnBwdPostprocessConvertdQIN4cute5tupleIJNS3_1CILi128EEES6_EEENS_6half_tEfNS_4arch4Sm90ELi256ENS3_8TiledMMAINS3_8MMA_AtomIJNS3_4SM904GMMA26MMA_64x128x16_F32F16F16_RSILNSE_5MajorE0ELSG_1ELNSE_7ScaleInE1ELSH_1EEEEEENS3_6LayoutINS4_IJNS5_ILi2EEENS5_ILi1EEESM_EEENS4_IJSM_NS5_ILi0EEESO_EEEEENS4_IJNS3_10UnderscoreESR_SR_EEEEELb0EEEEEvNT_6ParamsE,"aw",@nobits
	.sectionflags	@""
	.align	16
	.zero		1024


//--------------------- .nv.shared._ZN7cutlass13device_kernelIN5flash32FlashAttnBwdPostprocessConvertdQIN4cute5tupleIJNS3_1CILi64EEENS5_ILi128EEEEEENS_6half_tEfNS_4arch4Sm90ELi256ENS3_8TiledMMAINS3_8MMA_AtomIJNS3_4SM904GMMA25MMA_64x64x16_F32F16F16_SSILNSF_5MajorE0ELSH_1ELNSF_7ScaleInE1ELSI_1EEEEEENS3_6LayoutINS4_IJNS5_ILi1EEENS5_ILi2EEESM_EEENS4_IJNS5_ILi0EEESM_SP_EEEEENS4_IJNS3_10UnderscoreESS_SS_EEEEELb0EEEEEvNT_6ParamsE --------------------------
	.section	.nv.shared._ZN7cutlass13device_kernelIN5flash32FlashAttnBwdPostprocessConvertdQIN4cute5tupleIJNS3_1CILi64EEENS5_ILi128EEEEEENS_6half_tEfNS_4arch4Sm90ELi256ENS3_8TiledMMAINS3_8MMA_AtomIJNS3_4SM904GMMA25MMA_64x64x16_F32F16F16_SSILNSF_5MajorE0ELSH_1ELNSF_7ScaleInE1ELSI_1EEEEEENS3_6LayoutINS4_IJNS5_ILi1EEENS5_ILi2EEESM_EEENS4_IJNS5_ILi0EEESM_SP_EEEEENS4_IJNS3_10UnderscoreESS_SS_EEEEELb0EEEEEvNT_6ParamsE,"aw",@nobits
	.sectionflags	@""
	.align	16
	.zero		1024


//--------------------- .nv.shared._ZN7cutlass13device_kernelIN5flash11enable_sm90INS1_16FlashAttnBwdSm90INS1_25CollectiveMainloopBwdSm90ILi2ELi2ELi2EN4cute5tupleIJNS5_1CILi1EEES8_S8_EEENS6_IJNS7_ILi64EEENS7_ILi128EEESB_EEENS_6half_tEfNS_4arch4Sm90ELb1ELb0ELb1ELb1ELb1ELb1ELb0ELb0ELi2ELi1ELi2ELi1ELb0EEENS1_24CollectiveEpilogueBwdGQAISC_fSF_Li256ELb1ELb1EEENS1_25SingleTileBwdLPTSchedulerILb1ELi128ELb1EEEEEEEEEvNT_6ParamsE --------------------------
	.section	.nv.shared._ZN7cutlass13device_kernelIN5flash11enable_sm90INS1_16FlashAttnBwdSm90INS1_25CollectiveMainloopBwdSm90ILi2ELi2ELi2EN4cute5tupleIJNS5_1CILi1EEES8_S8_EEENS6_IJNS7_ILi64EEENS7_ILi128EEESB_EEENS_6half_tEfNS_4arch4Sm90ELb1ELb0ELb1ELb1ELb1ELb1ELb0ELb0ELi2ELi1ELi2ELi1ELb0EEENS1_24CollectiveEpilogueBwdGQAISC_fSF_Li256ELb1ELb1EEENS1_25SingleTileBwdLPTSchedulerILb1ELi128ELb1EEEEEEEEEvNT_6ParamsE,"aw",@nobits
	.sectionflags	@""
	.align	16
	.zero		1024


//--------------------- .nv.shared._ZN7cutlass13device_kernelIN5flash22FlashAttnBwdPreprocessIN4cute5tupleIJNS3_1CILi64EEENS5_ILi128EEEEEENS_6half_tEfNS_4arch4Sm90ELb1ELb1EEEEEvNT_6ParamsE --------------------------
	.section	.nv.shared._ZN7cutlass13device_kernelIN5flash22FlashAttnBwdPreprocessIN4cute5tupleIJNS3_1CILi64EEENS5_ILi128EEEEEENS_6half_tEfNS_4arch4Sm90ELb1ELb1EEEEEvNT_6ParamsE,"aw",@nobits
	.sectionflags	@""
	.align	16
	.zero		1024


//--------------------- .nv.constant0._ZN7cutlass13device_kernelIN5flash11enable_sm90INS1_16FlashAttnBwdSm90INS1_25CollectiveMainloopBwdSm90ILi2ELi2ELi2EN4cute5tupleIJNS5_1CILi1EEES8_S8_EEENS6_IJNS7_ILi64EEENS7_ILi128EEESB_EEENS_6half_tEfNS_4arch4Sm90ELb0ELb0ELb1ELb0ELb0ELb1ELb0ELb0ELi2ELi1ELi2ELi1ELb0EEENS1_21CollectiveEpilogueBwdISC_SD_SF_Li256ELb0ELb0ELi1EEENS1_19SingleTileSchedulerILb0ELb0ELb0ELi128EEEEEEEEEvNT_6ParamsE --------------------------
	.section	.nv.constant0._ZN7cutlass13device_kernelIN5flash11enable_sm90INS1_16FlashAttnBwdSm90INS1_25CollectiveMainloopBwdSm90ILi2ELi2ELi2EN4cute5tupleIJNS5_1CILi1EEES8_S8_EEENS6_IJNS7_ILi64EEENS7_ILi128EEESB_EEENS_6half_tEfNS_4arch4Sm90ELb0ELb0ELb1ELb0ELb0ELb1ELb0ELb0ELi2ELi1ELi2ELi1ELb0EEENS1_21CollectiveEpilogueBwdISC_SD_SF_Li256ELb0ELb0ELi1EEENS1_19SingleTileSchedulerILb0ELb0ELb0ELi128EEEEEEEEEvNT_6ParamsE,"a",@progbits
	.sectionflags	@""
	.align	4
.nv.constant0._ZN7cutlass13device_kernelIN5flash11enable_sm90INS1_16FlashAttnBwdSm90INS1_25CollectiveMainloopBwdSm90ILi2ELi2ELi2EN4cute5tupleIJNS5_1CILi1EEES8_S8_EEENS6_IJNS7_ILi64EEENS7_ILi128EEESB_EEENS_6half_tEfNS_4arch4Sm90ELb0ELb0ELb1ELb0ELb0ELb1ELb0ELb0ELi2ELi1ELi2ELi1ELb0EEENS1_21CollectiveEpilogueBwdISC_SD_SF_Li256ELb0ELb0ELi1EEENS1_19SingleTileSchedulerILb0ELb0ELb0ELi128EEEEEEEEEvNT_6ParamsE:
	.zero		3200


//--------------------- .nv.constant0._ZN7cutlass13device_kernelIN5flash11enable_sm90INS1_16FlashAttnBwdSm90INS1_25CollectiveMainloopBwdSm90ILi2ELi2ELi2EN4cute5tupleIJNS5_1CILi1EEES8_S8_EEENS6_IJNS7_ILi64EEENS7_ILi128EEESB_EEENS_6half_tEfNS_4arch4Sm90ELb0ELb0ELb1ELb0ELb1ELb1ELb0ELb0ELi2ELi1ELi2ELi1ELb0EEENS1_21CollectiveEpilogueBwdISC_SD_SF_Li256ELb0ELb0ELi1EEENS1_19SingleTileSchedulerILb0ELb0ELb0ELi128EEEEEEEEEvNT_6ParamsE --------------------------
	.section	.nv.constant0._ZN7cutlass13device_kernelIN5flash11enable_sm90INS1_16FlashAttnBwdSm90INS1_25CollectiveMainloopBwdSm90ILi2ELi2ELi2EN4cute5tupleIJNS5_1CILi1EEES8_S8_EEENS6_IJNS7_ILi64EEENS7_ILi128EEESB_EEENS_6half_tEfNS_4arch4Sm90ELb0ELb0ELb1ELb0ELb1ELb1ELb0ELb0ELi2ELi1ELi2ELi1ELb0EEENS1_21CollectiveEpilogueBwdISC_SD_SF_Li256ELb0ELb0ELi1EEENS1_19SingleTileSchedulerILb0ELb0ELb0ELi128EEEEEEEEEvNT_6ParamsE,"a",@progbits
	.sectionflags	@""
	.align	4
.nv.constant0._ZN7cutlass13device_kernelIN5flash11enable_sm90INS1_16FlashAttnBwdSm90INS1_25CollectiveMainloopBwdSm90ILi2ELi2ELi2EN4cute5tupleIJNS5_1CILi1EEES8_S8_EEENS6_IJNS7_ILi64EEENS7_ILi128EEESB_EEENS_6half_tEfNS_4arch4Sm90ELb0ELb0ELb1ELb0ELb1ELb1ELb0ELb0ELi2ELi1ELi2ELi1ELb0EEENS1_21CollectiveEpilogueBwdISC_SD_SF_Li256ELb0ELb0ELi1EEENS1_19SingleTileSchedulerILb0ELb0ELb0ELi128EEEEEEEEEvNT_6ParamsE:
	.zero		3200


//--------------------- .nv.constant0._ZN7cutlass13device_kernelIN5flash11enable_sm90INS1_16FlashAttnBwdSm90INS1_25CollectiveMainloopBwdSm90ILi2ELi2ELi2EN4cute5tupleIJNS5_1CILi1EEES8_S8_EEENS6_IJNS7_ILi64EEENS7_ILi128EEESB_EEENS_6half_tEfNS_4arch4Sm90ELb0ELb0ELb1ELb0ELb0ELb1ELb0ELb0ELi2ELi1ELi2ELi1ELb0EEENS1_24CollectiveEpilogueBwdGQAISC_fSF_Li256ELb0ELb0EEENS1_19SingleTileSchedulerILb0ELb0ELb0ELi128EEEEEEEEEvNT_6ParamsE --------------------------
	.section	.nv.constant0._ZN7cutlass13device_kernelIN5flash11enable_sm90INS1_16FlashAttnBwdSm90INS1_25CollectiveMainloopBwdSm90ILi2ELi2ELi2EN4cute5tupleIJNS5_1CILi1EEES8_S8_EEENS6_IJNS7_ILi64EEENS7_ILi128EEESB_EEENS_6half_tEfNS_4arch4Sm90ELb0ELb0ELb1ELb0ELb0ELb1ELb0ELb0ELi2ELi1ELi2ELi1ELb0EEENS1_24CollectiveEpilogueBwdGQAISC_fSF_Li256ELb0ELb0EEENS1_19SingleTileSchedulerILb0ELb0ELb0ELi128EEEEEEEEEvNT_6ParamsE,"a",@progbits
	.sectionflags	@""
	.align	4
.nv.constant0._ZN7cutlass13device_kernelIN5flash11enable_sm90INS1_16FlashAttnBwdSm90INS1_25CollectiveMainloopBwdSm90ILi2ELi2ELi2EN4cute5tupleIJNS5_1CILi1EEES8_S8_EEENS6_IJNS7_ILi64EEENS7_ILi128EEESB_EEENS_6half_tEfNS_4arch4Sm90ELb0ELb0ELb1ELb0ELb0ELb1ELb0ELb0ELi2ELi1ELi2ELi1ELb0EEENS1_24CollectiveEpilogueBwdGQAISC_fSF_Li256ELb0ELb0EEENS1_19SingleTileSchedulerILb0ELb0ELb0ELi128EEEEEEEEEvNT_6ParamsE:
	.zero		2560


//--------------------- .nv.constant0._ZN7cutlass13device_kernelIN5flash11enable_sm90INS1_16FlashAttnBwdSm90INS1_25CollectiveMainloopBwdSm90ILi2ELi2ELi2EN4cute5tupleIJNS5_1CILi1EEES8_S8_EEENS6_IJNS7_ILi64EEENS7_ILi128EEESB_EEENS_6half_tEfNS_4arch4Sm90ELb0ELb0ELb1ELb0ELb1ELb1ELb0ELb0ELi2ELi1ELi2ELi1ELb0EEENS1_24CollectiveEpilogueBwdGQAISC_fSF_Li256ELb0ELb1EEENS1_19SingleTileSchedulerILb0ELb0ELb0ELi128EEEEEEEEEvNT_6ParamsE --------------------------
	.section	.nv.constant0._ZN7cutlass13device_kernelIN5flash11enable_sm90INS1_16FlashAttnBwdSm90INS1_25CollectiveMainloopBwdSm90ILi2ELi2ELi2EN4cute5tupleIJNS5_1CILi1EEES8_S8_EEENS6_IJNS7_ILi64EEENS7_ILi128EEESB_EEENS_6half_tEfNS_4arch4Sm90ELb0ELb0ELb1ELb0ELb1ELb1ELb0ELb0ELi2ELi1ELi2ELi1ELb0EEENS1_24CollectiveEpilogueBwdGQAISC_fSF_Li256ELb0ELb1EEENS1_19SingleTileSchedulerILb0ELb0ELb0ELi128EEEEEEEEEvNT_6ParamsE,"a",@progbits
	.sectionflags	@""
	.align	4
.nv.constant0._ZN7cutlass13device_kernelIN5flash11enable_sm90INS1_16FlashAttnBwdSm90INS1_25CollectiveMainloopBwdSm90ILi2ELi2ELi2EN4cute5tupleIJNS5_1CILi1EEES8_S8_EEENS6_IJNS7_ILi64EEENS7_ILi128EEESB_EEENS_6half_tEfNS_4arch4Sm90ELb0ELb0ELb1ELb0ELb1ELb1ELb0ELb0ELi2ELi1ELi2ELi1ELb0EEENS1_24CollectiveEpilogueBwdGQAISC_fSF_Li256ELb0ELb1EEENS1_19SingleTileSchedulerILb0ELb0ELb0ELi128EEEEEEEEEvNT_6ParamsE:
	.zero		2560


//--------------------- .nv.constant0._ZN7cutlass13device_kernelIN5flash11enable_sm90INS1_16FlashAttnBwdSm90INS1_25CollectiveMainloopBwdSm90ILi2ELi2ELi2EN4cute5tupleIJNS5_1CILi1EEES8_S8_EEENS6_IJNS7_ILi64EEENS7_ILi128EEESB_EEENS_6half_tEfNS_4arch4Sm90ELb0ELb0ELb1ELb1ELb0ELb1ELb0ELb0ELi2ELi1ELi2ELi1ELb0EEENS1_21CollectiveEpilogueBwdISC_SD_SF_Li256ELb1ELb0ELi1EEENS1_19SingleTileSchedulerILb1ELb0ELb0ELi128EEEEEEEEEvNT_6ParamsE --------------------------
	.section	.nv.constant0._ZN7cutlass13device_kernelIN5flash11enable_sm90INS1_16FlashAttnBwdSm90INS1_25CollectiveMainloopBwdSm90ILi2ELi2ELi2EN4cute5tupleIJNS5_1CILi1EEES8_S8_EEENS6_IJNS7_ILi64EEENS7_ILi128EEESB_EEENS_6half_tEfNS_4arch4Sm90ELb0ELb0ELb1ELb1ELb0ELb1ELb0ELb0ELi2ELi1ELi2ELi1ELb0EEENS1_21CollectiveEpilogueBwdISC_SD_SF_Li256ELb1ELb0ELi1EEENS1_19SingleTileSchedulerILb1ELb0ELb0ELi128EEEEEEEEEvNT_6ParamsE,"a",@progbits
	.sectionflags	@""
	.align	4
.nv.constant0._ZN7cutlass13device_kernelIN5flash11enable_sm90INS1_16FlashAttnBwdSm90INS1_25CollectiveMainloopBwdSm90ILi2ELi2ELi2EN4cute5tupleIJNS5_1CILi1EEES8_S8_EEENS6_IJNS7_ILi64EEENS7_ILi128EEESB_EEENS_6half_tEfNS_4arch4Sm90ELb0ELb0ELb1ELb1ELb0ELb1ELb0ELb0ELi2ELi1ELi2ELi1ELb0EEENS1_21CollectiveEpilogueBwdISC_SD_SF_Li256ELb1ELb0ELi1EEENS1_19SingleTileSchedulerILb1ELb0ELb0ELi128EEEEEEEEEvNT_6ParamsE:
	.zero		2560


//--------------------- .nv.constant0._ZN7cutlass13device_kernelIN5flash11enable_sm90INS1_16FlashAttnBwdSm90INS1_25CollectiveMainloopBwdSm90ILi2ELi2ELi2EN4cute5tupleIJNS5_1CILi1EEES8_S8_EEENS6_IJNS7_ILi64EEENS7_ILi128EEESB_EEENS_6half_tEfNS_4arch4Sm90ELb0ELb0ELb1ELb1ELb1ELb1ELb0ELb0ELi2ELi1ELi2ELi1ELb0EEENS1_21CollectiveEpilogueBwdISC_SD_SF_Li256ELb1ELb0ELi1EEENS1_19SingleTileSchedulerILb1ELb0ELb0ELi128EEEEEEEEEvNT_6ParamsE --------------------------
	.section	.nv.constant0._ZN7cutlass13device_kernelIN5flash11enable_sm90INS1_16FlashAttnBwdSm90INS1_25CollectiveMainloopBwdSm90ILi2ELi2ELi2EN4cute5tupleIJNS5_1CILi1EEES8_S8_EEENS6_IJNS7_ILi64EEENS7_ILi128EEESB_EEENS_6half_tEfNS_4arch4Sm90ELb0ELb0ELb1ELb1ELb1ELb1ELb0ELb0ELi2ELi1ELi2ELi1ELb0EEENS1_21CollectiveEpilogueBwdISC_SD_SF_Li256ELb1ELb0ELi1EEENS1_19SingleTileSchedulerILb1ELb0ELb0ELi128EEEEEEEEEvNT_6ParamsE,"a",@progbits
	.sectionflags	@""
	.align	4
.nv.constant0._ZN7cutlass13device_kernelIN5flash11enable_sm90INS1_16FlashAttnBwdSm90INS1_25CollectiveMainloopBwdSm90ILi2ELi2ELi2EN4cute5tupleIJNS5_1CILi1EEES8_S8_EEENS6_IJNS7_ILi64EEENS7_ILi128EEESB_EEENS_6half_tEfNS_4arch4Sm90ELb0ELb0ELb1ELb1ELb1ELb1ELb0ELb0ELi2ELi1ELi2ELi1ELb0EEENS1_21CollectiveEpilogueBwdISC_SD_SF_Li256ELb1ELb0ELi1EEENS1_19SingleTileSchedulerILb1ELb0ELb0ELi128EEEEEEEEEvNT_6ParamsE:
	.zero		2560


//--------------------- .nv.constant0._ZN7cutlass13device_kernelIN5flash11enable_sm90INS1_16FlashAttnBwdSm90INS1_25CollectiveMainloopBwdSm90ILi2ELi2ELi2EN4cute5tupleIJNS5_1CILi1EEES8_S8_EEENS6_IJNS7_ILi64EEENS7_ILi128EEESB_EEENS_6half_tEfNS_4arch4Sm90ELb0ELb0ELb1ELb1ELb0ELb1ELb0ELb0ELi2ELi1ELi2ELi1ELb0EEENS1_24CollectiveEpilogueBwdGQAISC_fSF_Li256ELb1ELb0EEENS1_19SingleTileSchedulerILb1ELb0ELb0ELi128EEEEEEEEEvNT_6ParamsE --------------------------
	.section	.nv.constant0._ZN7cutlass13device_kernelIN5flash11enable_sm90INS1_16FlashAttnBwdSm90INS1_25CollectiveMainloopBwdSm90ILi2ELi2ELi2EN4cute5tupleIJNS5_1CILi1EEES8_S8_EEENS6_IJNS7_ILi64EEENS7_ILi128EEESB_EEENS_6half_tEfNS_4arch4Sm90ELb0ELb0ELb1ELb1ELb0ELb1ELb0ELb0ELi2ELi1ELi2ELi1ELb0EEENS1_24CollectiveEpilogueBwdGQAISC_fSF_Li256ELb1ELb0EEENS1_19SingleTileSchedulerILb1ELb0ELb0ELi128EEEEEEEEEvNT_6ParamsE,"a",@progbits
	.sectionflags	@""
	.align	4
.nv.constant0._ZN7cutlass13device_kernelIN5flash11enable_sm90INS1_16FlashAttnBwdSm90INS1_25CollectiveMainloopBwdSm90ILi2ELi2ELi2EN4cute5tupleIJNS5_1CILi1EEES8_S8_EEENS6_IJNS7_ILi64EEENS7_ILi128EEESB_EEENS_6half_tEfNS_4arch4Sm90ELb0ELb0ELb1ELb1ELb0ELb1ELb0ELb0ELi2ELi1ELi2ELi1ELb0EEENS1_24CollectiveEpilogueBwdGQAISC_fSF_Li256ELb1ELb0EEENS1_19SingleTileSchedulerILb1ELb0ELb0ELi128EEEEEEEEEvNT_6ParamsE:
	.zero		2560


//--------------------- .nv.constant0._ZN7cutlass13device_kernelIN5flash11enable_sm90INS1_16FlashAttnBwdSm90INS1_25CollectiveMainloopBwdSm90ILi2ELi2ELi2EN4cute5tupleIJNS5_1CILi1EEES8_S8_EEENS6_IJNS7_ILi64EEENS7_ILi128EEESB_EEENS_6half_tEfNS_4arch4Sm90ELb0ELb0ELb1ELb1ELb1ELb1ELb0ELb0ELi2ELi1ELi2ELi1ELb0EEENS1_24CollectiveEpilogueBwdGQAISC_fSF_Li256ELb1ELb1EEENS1_19SingleTileSchedulerILb1ELb0ELb0ELi128EEEEEEEEEvNT_6ParamsE --------------------------
	.section	.nv.constant0._ZN7cutlass13device_kernelIN5flash11enable_sm90INS1_16FlashAttnBwdSm90INS1_25CollectiveMainloopBwdSm90ILi2ELi2ELi2EN4cute5tupleIJNS5_1CILi1EEES8_S8_EEENS6_IJNS7_ILi64EEENS7_ILi128EEESB_EEENS_6half_tEfNS_4arch4Sm90ELb0ELb0ELb1ELb1ELb1ELb1ELb0ELb0ELi2ELi1ELi2ELi1ELb0EEENS1_24CollectiveEpilogueBwdGQAISC_fSF_Li256ELb1ELb1EEENS1_19SingleTileSchedulerILb1ELb0ELb0ELi128EEEEEEEEEvNT_6ParamsE,"a",@progbits
	.sectionflags	@""
	.align	4
.nv.constant0._ZN7cutlass13device_kernelIN5flash11enable_sm90INS1_16FlashAttnBwdSm90INS1_25CollectiveMainloopBwdSm90ILi2ELi2ELi2EN4cute5tupleIJNS5_1CILi1EEES8_S8_EEENS6_IJNS7_ILi64EEENS7_ILi128EEESB_EEENS_6half_tEfNS_4arch4Sm90ELb0ELb0ELb1ELb1ELb1ELb1ELb0ELb0ELi2ELi1ELi2ELi1ELb0EEENS1_24CollectiveEpilogueBwdGQAISC_fSF_Li256ELb1ELb1EEENS1_19SingleTileSchedulerILb1ELb0ELb0ELi128EEEEEEEEEvNT_6ParamsE:
	.zero		2560


//--------------------- .nv.constant0._ZN7cutlass13device_kernelIN5flash11enable_sm90INS1_16FlashAttnBwdSm90INS1_25CollectiveMainloopBwdSm90ILi2ELi2ELi2EN4cute5tupleIJNS5_1CILi1EEES8_S8_EEENS6_IJNS7_ILi64EEENS7_ILi128EEESB_EEENS_6half_tEfNS_4arch4Sm90ELb0ELb1ELb1ELb0ELb0ELb1ELb0ELb0ELi2ELi1ELi2ELi1ELb0EEENS1_21CollectiveEpilogueBwdISC_SD_SF_Li256ELb0ELb0ELi1EEENS1_19SingleTileSchedulerILb0ELb0ELb0ELi128EEEEEEEEEvNT_6ParamsE --------------------------
	.section	.nv.constant0._ZN7cutlass13device_kernelIN5flash11enable_sm90INS1_16FlashAttnBwdSm90INS1_25CollectiveMainloopBwdSm90ILi2ELi2ELi2EN4cute5tupleIJNS5_1CILi1EEES8_S8_EEENS6_IJNS7_ILi64EEENS7_ILi128EEESB_EEENS_6half_tEfNS_4arch4Sm90ELb0ELb1ELb1ELb0ELb0ELb1ELb0ELb0ELi2ELi1ELi2ELi1ELb0EEENS1_21CollectiveEpilogueBwdISC_SD_SF_Li256ELb0ELb0ELi1EEENS1_19SingleTileSchedulerILb0ELb0ELb0ELi128EEEEEEEEEvNT_6ParamsE,"a",@progbits
	.sectionflags	@""
	.align	4
.nv.constant0._ZN7cutlass13device_kernelIN5flash11enable_sm90INS1_16FlashAttnBwdSm90INS1_25CollectiveMainloopBwdSm90ILi2ELi2ELi2EN4cute5tupleIJNS5_1CILi1EEES8_S8_EEENS6_IJNS7_ILi64EEENS7_ILi128EEESB_EEENS_6half_tEfNS_4arch4Sm90ELb0ELb1ELb1ELb0ELb0ELb1ELb0ELb0ELi2ELi1ELi2ELi1ELb0EEENS1_21CollectiveEpilogueBwdISC_SD_SF_Li256ELb0ELb0ELi1EEENS1_19SingleTileSchedulerILb0ELb0ELb0ELi128EEEEEEEEEvNT_6ParamsE:
	.zero		3200


//--------------------- .nv.constant0._ZN7cutlass13device_kernelIN5flash11enable_sm90INS1_16FlashAttnBwdSm90INS1_25CollectiveMainloopBwdSm90ILi2ELi2ELi2EN4cute5tupleIJNS5_1CILi1EEES8_S8_EEENS6_IJNS7_ILi64EEENS7_ILi128EEESB_EEENS_6half_tEfNS_4arch4Sm90ELb0ELb1ELb1ELb0ELb1ELb1ELb0ELb0ELi2ELi1ELi2ELi1ELb0EEENS1_21CollectiveEpilogueBwdISC_SD_SF_Li256ELb0ELb0ELi1EEENS1_19SingleTileSchedulerILb0ELb0ELb0ELi128EEEEEEEEEvNT_6ParamsE --------------------------
	.section	.nv.constant0._ZN7cutlass13device_kernelIN5flash11enable_sm90INS1_16FlashAttnBwdSm90INS1_25CollectiveMainloopBwdSm90ILi2ELi2ELi2EN4cute5tupleIJNS5_1CILi1EEES8_S8_EEENS6_IJNS7_ILi64EEENS7_ILi128EEESB_EEENS_6half_tEfNS_4arch4Sm90ELb0ELb1ELb1ELb0ELb1ELb1ELb0ELb0ELi2ELi1ELi2ELi1ELb0EEENS1_21CollectiveEpilogueBwdISC_SD_SF_Li256ELb0ELb0ELi1EEENS1_19SingleTileSchedulerILb0ELb0ELb0ELi128EEEEEEEEEvNT_6ParamsE,"a",@progbits
	.sectionflags	@""
	.align	4
.nv.constant0._ZN7cutlass13device_kernelIN5flash11enable_sm90INS1_16FlashAttnBwdSm90INS1_25CollectiveMainloopBwdSm90ILi2ELi2ELi2EN4cute5tupleIJNS5_1CILi1EEES8_S8_EEENS6_IJNS7_ILi64EEENS7_ILi128EEESB_EEENS_6half_tEfNS_4arch4Sm90ELb0ELb1ELb1ELb0ELb1ELb1ELb0ELb0ELi2ELi1ELi2ELi1ELb0EEENS1_21CollectiveEpilogueBwdISC_SD_SF_Li256ELb0ELb0ELi1EEENS1_19SingleTileSchedulerILb0ELb0ELb0ELi128EEEEEEEEEvNT_6ParamsE:
	.zero		3200


//--------------------- .nv.constant0._ZN7cutlass13device_kernelIN5flash11enable_sm90INS1_16FlashAttnBwdSm90INS1_25CollectiveMainloopBwdSm90ILi2ELi2ELi2EN4cute5tupleIJNS5_1CILi1EEES8_S8_EEENS6_IJNS7_ILi64EEENS7_ILi128EEESB_EEENS_6half_tEfNS_4arch4Sm90ELb0ELb1ELb1ELb0ELb0ELb1ELb0ELb0ELi2ELi1ELi2ELi1ELb0EEENS1_24CollectiveEpilogueBwdGQAISC_fSF_Li256ELb0ELb0EEENS1_19SingleTileSchedulerILb0ELb0ELb0ELi128EEEEEEEEEvNT_6ParamsE --------------------------
	.section	.nv.constant0._ZN7cutlass13device_kernelIN5flash11enable_sm90INS1_16FlashAttnBwdSm90INS1_25CollectiveMainloopBwdSm90ILi2ELi2ELi2EN4cute5tupleIJNS5_1CILi1EEES8_S8_EEENS6_IJNS7_ILi64EEENS7_ILi128EEESB_EEENS_6half_tEfNS_4arch4Sm90ELb0ELb1ELb1ELb0ELb0ELb1ELb0ELb0ELi2ELi1ELi2ELi1ELb0EEENS1_24CollectiveEpilogueBwdGQAISC_fSF_Li256ELb0ELb0EEENS1_19SingleTileSchedulerILb0ELb0ELb0ELi128EEEEEEEEEvNT_6ParamsE,"a",@progbits
	.sectionflags	@""
	.align	4
.nv.constant0._ZN7cutlass13device_kernelIN5flash11enable_sm90INS1_16FlashAttnBwdSm90INS1_25CollectiveMainloopBwdSm90ILi2ELi2ELi2EN4cute5tupleIJNS5_1CILi1EEES8_S8_EEENS6_IJNS7_ILi64EEENS7_ILi128EEESB_EEENS_6half_tEfNS_4arch4Sm90ELb0ELb1ELb1ELb0ELb0ELb1ELb0ELb0ELi2ELi1ELi2ELi1ELb0EEENS1_24CollectiveEpilogueBwdGQAISC_fSF_Li256ELb0ELb0EEENS1_19SingleTileSchedulerILb0ELb0ELb0ELi128EEEEEEEEEvNT_6ParamsE:
	.zero		2560


//--------------------- .nv.constant0._ZN7cutlass13device_kernelIN5flash11enable_sm90INS1_16FlashAttnBwdSm90INS1_25CollectiveMainloopBwdSm90ILi2ELi2ELi2EN4cute5tupleIJNS5_1CILi1EEES8_S8_EEENS6_IJNS7_ILi64EEENS7_ILi128EEESB_EEENS_6half_tEfNS_4arch4Sm90ELb0ELb1ELb1ELb0ELb1ELb1ELb0ELb0ELi2ELi1ELi2ELi1ELb0EEENS1_24CollectiveEpilogueBwdGQAISC_fSF_Li256ELb0ELb1EEENS1_19SingleTileSchedulerILb0ELb0ELb0ELi128EEEEEEEEEvNT_6ParamsE --------------------------
	.section	.nv.constant0._ZN7cutlass13device_kernelIN5flash11enable_sm90INS1_16FlashAttnBwdSm90INS1_25CollectiveMainloopBwdSm90ILi2ELi2ELi2EN4cute5tupleIJNS5_1CILi1EEES8_S8_EEENS6_IJNS7_ILi64EEENS7_ILi128EEESB_EEENS_6half_tEfNS_4arch4Sm90ELb0ELb1ELb1ELb0ELb1ELb1ELb0ELb0ELi2ELi1ELi2ELi1ELb0EEENS1_24CollectiveEpilogueBwdGQAISC_fSF_Li256ELb0ELb1EEENS1_19SingleTileSchedulerILb0ELb0ELb0ELi128EEEEEEEEEvNT_6ParamsE,"a",@progbits
	.sectionflags	@""
	.align	4
.nv.constant0._ZN7cutlass13device_kernelIN5flash11enable_sm90INS1_16FlashAttnBwdSm90INS1_25CollectiveMainloopBwdSm90ILi2ELi2ELi2EN4cute5tupleIJNS5_1CILi1EEES8_S8_EEENS6_IJNS7_ILi64EEENS7_ILi128EEESB_EEENS_6half_tEfNS_4arch4Sm90ELb0ELb1ELb1ELb0ELb1ELb1ELb0ELb0ELi2ELi1ELi2ELi1ELb0EEENS1_24CollectiveEpilogueBwdGQAISC_fSF_Li256ELb0ELb1EEENS1_19SingleTileSchedulerILb0ELb0ELb0ELi128EEEEEEEEEvNT_6ParamsE:
	.zero		2560


//--------------------- .nv.constant0._ZN7cutlass13device_kernelIN5flash11enable_sm90INS1_16FlashAttnBwdSm90INS1_25CollectiveMainloopBwdSm90ILi2ELi2ELi2EN4cute5tupleIJNS5_1CILi1EEES8_S8_EEENS6_IJNS7_ILi64EEENS7_ILi128EEESB_EEENS_6half_tEfNS_4arch4Sm90ELb0ELb1ELb1ELb1ELb0ELb1ELb0ELb0ELi2ELi1ELi2ELi1ELb0EEENS1_21CollectiveEpilogueBwdISC_SD_SF_Li256ELb1ELb0ELi1EEENS1_19SingleTileSchedulerILb1ELb0ELb0ELi128EEEEEEEEEvNT_6ParamsE --------------------------
	.section	.nv.constant0._ZN7cutlass13device_kernelIN5flash11enable_sm90INS1_16FlashAttnBwdSm90INS1_25CollectiveMainloopBwdSm90ILi2ELi2ELi2EN4cute5tupleIJNS5_1CILi1EEES8_S8_EEENS6_IJNS7_ILi64EEENS7_ILi128EEESB_EEENS_6half_tEfNS_4arch4Sm90ELb0ELb1ELb1ELb1ELb0ELb1ELb0ELb0ELi2ELi1ELi2ELi1ELb0EEENS1_21CollectiveEpilogueBwdISC_SD_SF_Li256ELb1ELb0ELi1EEENS1_19SingleTileSchedulerILb1ELb0ELb0ELi128EEEEEEEEEvNT_6ParamsE,"a",@progbits
	.sectionflags	@""
	.align	4
.nv.constant0._ZN7cutlass13device_kernelIN5flash11enable_sm90INS1_16FlashAttnBwdSm90INS1_25CollectiveMainloopBwdSm90ILi2ELi2ELi2EN4cute5tupleIJNS5_1CILi1EEES8_S8_EEENS6_IJNS7_ILi64EEENS7_ILi128EEESB_EEENS_6half_tEfNS_4arch4Sm90ELb0ELb1ELb1ELb1ELb0ELb1ELb0ELb0ELi2ELi1ELi2ELi1ELb0EEENS1_21CollectiveEpilogueBwdISC_SD_SF_Li256ELb1ELb0ELi1EEENS1_19SingleTileSchedulerILb1ELb0ELb0ELi128EEEEEEEEEvNT_6ParamsE:
	.zero		2560


//--------------------- .nv.constant0._ZN7cutlass13device_kernelIN5flash11enable_sm90INS1_16FlashAttnBwdSm90INS1_25CollectiveMainloopBwdSm90ILi2ELi2ELi2EN4cute5tupleIJNS5_1CILi1EEES8_S8_EEENS6_IJNS7_ILi64EEENS7_ILi128EEESB_EEENS_6half_tEfNS_4arch4Sm90ELb0ELb1ELb1ELb1ELb1ELb1ELb0ELb0ELi2ELi1ELi2ELi1ELb0EEENS1_21CollectiveEpilogueBwdISC_SD_SF_Li256ELb1ELb0ELi1EEENS1_19SingleTileSchedulerILb1ELb0ELb0ELi128EEEEEEEEEvNT_6ParamsE --------------------------
	.section	.nv.constant0._ZN7cutlass13device_kernelIN5flash11enable_sm90INS1_16FlashAttnBwdSm90INS1_25CollectiveMainloopBwdSm90ILi2ELi2ELi2EN4cute5tupleIJNS5_1CILi1EEES8_S8_EEENS6_IJNS7_ILi64EEENS7_ILi128EEESB_EEENS_6half_tEfNS_4arch4Sm90ELb0ELb1ELb1ELb1ELb1ELb1ELb0ELb0ELi2ELi1ELi2ELi1ELb0EEENS1_21CollectiveEpilogueBwdISC_SD_SF_Li256ELb1ELb0ELi1EEENS1_19SingleTileSchedulerILb1ELb0ELb0ELi128EEEEEEEEEvNT_6ParamsE,"a",@progbits
	.sectionflags	@""
	.align	4
.nv.constant0._ZN7cutlass13device_kernelIN5flash11enable_sm90INS1_16FlashAttnBwdSm90INS1_25CollectiveMainloopBwdSm90ILi2ELi2ELi2EN4cute5tupleIJNS5_1CILi1EEES8_S8_EEENS6_IJNS7_ILi64EEENS7_ILi128EEESB_EEENS_6half_tEfNS_4arch4Sm90ELb0ELb1ELb1ELb1ELb1ELb1ELb0ELb0ELi2ELi1ELi2ELi1ELb0EEENS1_21CollectiveEpilogueBwdISC_SD_SF_Li256ELb1ELb0ELi1EEENS1_19SingleTileSchedulerILb1ELb0ELb0ELi128EEEEEEEEEvNT_6ParamsE:
	.zero		2560


//--------------------- .nv.constant0._ZN7cutlass13device_kernelIN5flash11enable_sm90INS1_16FlashAttnBwdSm90INS1_25CollectiveMainloopBwdSm90ILi2ELi2ELi2EN4cute5tupleIJNS5_1CILi1EEES8_S8_EEENS6_IJNS7_ILi64EEENS7_ILi128EEESB_EEENS_6half_tEfNS_4arch4Sm90ELb0ELb1ELb1ELb1ELb0ELb1ELb0ELb0ELi2ELi1ELi2ELi1ELb0EEENS1_24CollectiveEpilogueBwdGQAISC_fSF_Li256ELb1ELb0EEENS1_19SingleTileSchedulerILb1ELb0ELb0ELi128EEEEEEEEEvNT_6ParamsE --------------------------
	.section	.nv.constant0._ZN7cutlass13device_kernelIN5flash11enable_sm90INS1_16FlashAttnBwdSm90INS1_25CollectiveMainloopBwdSm90ILi2ELi2ELi2EN4cute5tupleIJNS5_1CILi1EEES8_S8_EEENS6_IJNS7_ILi64EEENS7_ILi128EEESB_EEENS_6half_tEfNS_4arch4Sm90ELb0ELb1ELb1ELb1ELb0ELb1ELb0ELb0ELi2ELi1ELi2ELi1ELb0EEENS1_24CollectiveEpilogueBwdGQAISC_fSF_Li256ELb1ELb0EEENS1_19SingleTileSchedulerILb1ELb0ELb0ELi128EEEEEEEEEvNT_6ParamsE,"a",@progbits
	.sectionflags	@""
	.align	4
.nv.constant0._ZN7cutlass13device_kernelIN5flash11enable_sm90INS1_16FlashAttnBwdSm90INS1_25CollectiveMainloopBwdSm90ILi2ELi2ELi2EN4cute5tupleIJNS5_1CILi1EEES8_S8_EEENS6_IJNS7_ILi64EEENS7_ILi128EEESB_EEENS_6half_tEfNS_4arch4Sm90ELb0ELb1ELb1ELb1ELb0ELb1ELb0ELb0ELi2ELi1ELi2ELi1ELb0EEENS1_24CollectiveEpilogueBwdGQAISC_fSF_Li256ELb1ELb0EEENS1_19SingleTileSchedulerILb1ELb0ELb0ELi128EEEEEEEEEvNT_6ParamsE:
	.zero		2560


//--------------------- .nv.constant0._ZN7cutlass13device_kernelIN5flash11enable_sm90INS1_16FlashAttnBwdSm90INS1_25CollectiveMainloopBwdSm90ILi2ELi2ELi2EN4cute5tupleIJNS5_1CILi1EEES8_S8_EEENS6_IJNS7_ILi64EEENS7_ILi128EEESB_EEENS_6half_tEfNS_4arch4Sm90ELb0ELb1ELb1ELb1ELb1ELb1ELb0ELb0ELi2ELi1ELi2ELi1ELb0EEENS1_24CollectiveEpilogueBwdGQAISC_fSF_Li256ELb1ELb1EEENS1_19SingleTileSchedulerILb1ELb0ELb0ELi128EEEEEEEEEvNT_6ParamsE --------------------------
	.section	.nv.constant0._ZN7cutlass13device_kernelIN5flash11enable_sm90INS1_16FlashAttnBwdSm90INS1_25CollectiveMainloopBwdSm90ILi2ELi2ELi2EN4cute5tupleIJNS5_1CILi1EEES8_S8_EEENS6_IJNS7_ILi64EEENS7_ILi128EEESB_EEENS_6half_tEfNS_4arch4Sm90ELb0ELb1ELb1ELb1ELb1ELb1ELb0ELb0ELi2ELi1ELi2ELi1ELb0EEENS1_24CollectiveEpilogueBwdGQAISC_fSF_Li256ELb1ELb1EEENS1_19SingleTileSchedulerILb1ELb0ELb0ELi128EEEEEEEEEvNT_6ParamsE,"a",@progbits
	.sectionflags	@""
	.align	4
.nv.constant0._ZN7cutlass13device_kernelIN5flash11enable_sm90INS1_16FlashAttnBwdSm90INS1_25CollectiveMainloopBwdSm90ILi2ELi2ELi2EN4cute5tupleIJNS5_1CILi1EEES8_S8_EEENS6_IJNS7_ILi64EEENS7_ILi128EEESB_EEENS_6half_tEfNS_4arch4Sm90ELb0ELb1ELb1ELb1ELb1ELb1ELb0ELb0ELi2ELi1ELi2ELi1ELb0EEENS1_24CollectiveEpilogueBwdGQAISC_fSF_Li256ELb1ELb1EEENS1_19SingleTileSchedulerILb1ELb0ELb0ELi128EEEEEEEEEvNT_6ParamsE:
	.zero		2560


//--------------------- .nv.constant0._ZN7cutlass13device_kernelIN5flash11enable_sm90INS1_16FlashAttnBwdSm90INS1_25CollectiveMainloopBwdSm90ILi2ELi2ELi2EN4cute5tupleIJNS5_1CILi1EEES8_S8_EEENS6_IJNS7_ILi64EEENS7_ILi128EEESB_EEENS_6half_tEfNS_4arch4Sm90ELb1ELb0ELb1ELb0ELb0ELb1ELb0ELb0ELi2ELi1ELi2ELi1ELb0EEENS1_21CollectiveEpilogueBwdISC_SD_SF_Li256ELb0ELb0ELi1EEENS1_25SingleTileBwdLPTSchedulerILb0ELi128ELb0EEEEEEEEEvNT_6ParamsE --------------------------
	.section	.nv.constant0._ZN7cutlass13device_kernelIN5flash11enable_sm90INS1_16FlashAttnBwdSm90INS1_25CollectiveMainloopBwdSm90ILi2ELi2ELi2EN4cute5tupleIJNS5_1CILi1EEES8_S8_EEENS6_IJNS7_ILi64EEENS7_ILi128EEESB_EEENS_6half_tEfNS_4arch4Sm90ELb1ELb0ELb1ELb0ELb0ELb1ELb0ELb0ELi2ELi1ELi2ELi1ELb0EEENS1_21CollectiveEpilogueBwdISC_SD_SF_Li256ELb0ELb0ELi1EEENS1_25SingleTileBwdLPTSchedulerILb0ELi128ELb0EEEEEEEEEvNT_6ParamsE,"a",@progbits
	.sectionflags	@""
	.align	4
.nv.constant0._ZN7cutlass13device_kernelIN5flash11enable_sm90INS1_16FlashAttnBwdSm90INS1_25CollectiveMainloopBwdSm90ILi2ELi2ELi2EN4cute5tupleIJNS5_1CILi1EEES8_S8_EEENS6_IJNS7_ILi64EEENS7_ILi128EEESB_EEENS_6half_tEfNS_4arch4Sm90ELb1ELb0ELb1ELb0ELb0ELb1ELb0ELb0ELi2ELi1ELi2ELi1ELb0EEENS1_21CollectiveEpilogueBwdISC_SD_SF_Li256ELb0ELb0ELi1EEENS1_25SingleTileBwdLPTSchedulerILb0ELi128ELb0EEEEEEEEEvNT_6ParamsE:
	.zero		3200


//--------------------- .nv.constant0._ZN7cutlass13device_kernelIN5flash11enable_sm90INS1_16FlashAttnBwdSm90INS1_25CollectiveMainloopBwdSm90ILi2ELi2ELi2EN4cute5tupleIJNS5_1CILi1EEES8_S8_EEENS6_IJNS7_ILi64EEENS7_ILi128EEESB_EEENS_6half_tEfNS_4arch4Sm90ELb1ELb0ELb1ELb0ELb1ELb1ELb0ELb0ELi2ELi1ELi2ELi1ELb0EEENS1_21CollectiveEpilogueBwdISC_SD_SF_Li256ELb0ELb0ELi1EEENS1_25SingleTileBwdLPTSchedulerILb0ELi128ELb1EEEEEEEEEvNT_6ParamsE --------------------------
	.section	.nv.constant0._ZN7cutlass13device_kernelIN5flash11enable_sm90INS1_16FlashAttnBwdSm90INS1_25CollectiveMainloopBwdSm90ILi2ELi2ELi2EN4cute5tupleIJNS5_1CILi1EEES8_S8_EEENS6_IJNS7_ILi64EEENS7_ILi128EEESB_EEENS_6half_tEfNS_4arch4Sm90ELb1ELb0ELb1ELb0ELb1ELb1ELb0ELb0ELi2ELi1ELi2ELi1ELb0EEENS1_21CollectiveEpilogueBwdISC_SD_SF_Li256ELb0ELb0ELi1EEENS1_25SingleTileBwdLPTSchedulerILb0ELi128ELb1EEEEEEEEEvNT_6ParamsE,"a",@progbits
	.sectionflags	@""
	.align	4
.nv.constant0._ZN7cutlass13device_kernelIN5flash11enable_sm90INS1_16FlashAttnBwdSm90INS1_25CollectiveMainloopBwdSm90ILi2ELi2ELi2EN4cute5tupleIJNS5_1CILi1EEES8_S8_EEENS6_IJNS7_ILi64EEENS7_ILi128EEESB_EEENS_6half_tEfNS_4arch4Sm90ELb1ELb0ELb1ELb0ELb1ELb1ELb0ELb0ELi2ELi1ELi2ELi1ELb0EEENS1_21CollectiveEpilogueBwdISC_SD_SF_Li256ELb0ELb0ELi1EEENS1_25SingleTileBwdLPTSchedulerILb0ELi128ELb1EEEEEEEEEvNT_6ParamsE:
	.zero		3200


//--------------------- .nv.constant0._ZN7cutlass13device_kernelIN5flash11enable_sm90INS1_16FlashAttnBwdSm90INS1_25CollectiveMainloopBwdSm90ILi2ELi2ELi2EN4cute5tupleIJNS5_1CILi1EEES8_S8_EEENS6_IJNS7_ILi64EEENS7_ILi128EEESB_EEENS_6half_tEfNS_4arch4Sm90ELb1ELb0ELb1ELb0ELb0ELb1ELb0ELb0ELi2ELi1ELi2ELi1ELb0EEENS1_24CollectiveEpilogueBwdGQAISC_fSF_Li256ELb0ELb0EEENS1_25SingleTileBwdLPTSchedulerILb0ELi128ELb0EEEEEEEEEvNT_6ParamsE --------------------------
	.section	.nv.constant0._ZN7cutlass13device_kernelIN5flash11enable_sm90INS1_16FlashAttnBwdSm90INS1_25CollectiveMainloopBwdSm90ILi2ELi2ELi2EN4cute5tupleIJNS5_1CILi1EEES8_S8_EEENS6_IJNS7_ILi64EEENS7_ILi128EEESB_EEENS_6half_tEfNS_4arch4Sm90ELb1ELb0ELb1ELb0ELb0ELb1ELb0ELb0ELi2ELi1ELi2ELi1ELb0EEENS1_24CollectiveEpilogueBwdGQAISC_fSF_Li256ELb0ELb0EEENS1_25SingleTileBwdLPTSchedulerILb0ELi128ELb0EEEEEEEEEvNT_6ParamsE,"a",@progbits
	.sectionflags	@""
	.align	4
.nv.constant0._ZN7cutlass13device_kernelIN5flash11enable_sm90INS1_16FlashAttnBwdSm90INS1_25CollectiveMainloopBwdSm90ILi2ELi2ELi2EN4cute5tupleIJNS5_1CILi1EEES8_S8_EEENS6_IJNS7_ILi64EEENS7_ILi128EEESB_EEENS_6half_tEfNS_4arch4Sm90ELb1ELb0ELb1ELb0ELb0ELb1ELb0ELb0ELi2ELi1ELi2ELi1ELb0EEENS1_24CollectiveEpilogueBwdGQAISC_fSF_Li256ELb0ELb0EEENS1_25SingleTileBwdLPTSchedulerILb0ELi128ELb0EEEEEEEEEvNT_6ParamsE:
	.zero		2688


//--------------------- .nv.constant0._ZN7cutlass13device_kernelIN5flash11enable_sm90INS1_16FlashAttnBwdSm90INS1_25CollectiveMainloopBwdSm90ILi2ELi2ELi2EN4cute5tupleIJNS5_1CILi1EEES8_S8_EEENS6_IJNS7_ILi64EEENS7_ILi128EEESB_EEENS_6half_tEfNS_4arch4Sm90ELb1ELb0ELb1ELb0ELb1ELb1ELb0ELb0ELi2ELi1ELi2ELi1ELb0EEENS1_24CollectiveEpilogueBwdGQAISC_fSF_Li256ELb0ELb1EEENS1_25SingleTileBwdLPTSchedulerILb0ELi128ELb1EEEEEEEEEvNT_6ParamsE --------------------------
	.section	.nv.constant0._ZN7cutlass13device_kernelIN5flash11enable_sm90INS1_16FlashAttnBwdSm90INS1_25CollectiveMainloopBwdSm90ILi2ELi2ELi2EN4cute5tupleIJNS5_1CILi1EEES8_S8_EEENS6_IJNS7_ILi64EEENS7_ILi128EEESB_EEENS_6half_tEfNS_4arch4Sm90ELb1ELb0ELb1ELb0ELb1ELb1ELb0ELb0ELi2ELi1ELi2ELi1ELb0EEENS1_24CollectiveEpilogueBwdGQAISC_fSF_Li256ELb0ELb1EEENS1_25SingleTileBwdLPTSchedulerILb0ELi128ELb1EEEEEEEEEvNT_6ParamsE,"a",@progbits
	.sectionflags	@""
	.align	4
.nv.constant0._ZN7cutlass13device_kernelIN5flash11enable_sm90INS1_16FlashAttnBwdSm90INS1_25CollectiveMainloopBwdSm90ILi2ELi2ELi2EN4cute5tupleIJNS5_1CILi1EEES8_S8_EEENS6_IJNS7_ILi64EEENS7_ILi128EEESB_EEENS_6half_tEfNS_4arch4Sm90ELb1ELb0ELb1ELb0ELb1ELb1ELb0ELb0ELi2ELi1ELi2ELi1ELb0EEENS1_24CollectiveEpilogueBwdGQAISC_fSF_Li256ELb0ELb1EEENS1_25SingleTileBwdLPTSchedulerILb0ELi128ELb1EEEEEEEEEvNT_6ParamsE:
	.zero		2688


//--------------------- .nv.constant0._ZN7cutlass13device_kernelIN5flash22FlashAttnBwdPreprocessIN4cute5tupleIJNS3_1CILi64EEENS5_ILi128EEEEEENS_6half_tEfNS_4arch4Sm90ELb1ELb0EEEEEvNT_6ParamsE --------------------------
	.section	.nv.constant0._ZN7cutlass13device_kernelIN5flash22FlashAttnBwdPreprocessIN4cute5tupleIJNS3_1CILi64EEENS5_ILi128EEEEEENS_6half_tEfNS_4arch4Sm90ELb1ELb0EEEEEvNT_6ParamsE,"a",@progbits
	.sectionflags	@""
	.align	4
.nv.constant0._ZN7cutlass13device_kernelIN5flash22FlashAttnBwdPreprocessIN4cute5tupleIJNS3_1CILi64EEENS5_ILi128EEEEEENS_6half_tEfNS_4arch4Sm90ELb1ELb0EEEEEvNT_6ParamsE:
	.zero		1136


//--------------------- .nv.constant0._ZN7cutlass13device_kernelIN5flash11enable_sm90INS1_16FlashAttnBwdSm90INS1_25CollectiveMainloopBwdSm90ILi2ELi2ELi2EN4cute5tupleIJNS5_1CILi1EEES8_S8_EEENS6_IJNS7_ILi64EEENS7_ILi128EEESB_EEENS_6half_tEfNS_4arch4Sm90ELb1ELb0ELb1ELb1ELb0ELb1ELb0ELb0ELi2ELi1ELi2ELi1ELb0EEENS1_21CollectiveEpilogueBwdISC_SD_SF_Li256ELb1ELb0ELi1EEENS1_25SingleTileBwdLPTSchedulerILb1ELi128ELb0EEEEEEEEEvNT_6ParamsE --------------------------
	.section	.nv.constant0._ZN7cutlass13device_kernelIN5flash11enable_sm90INS1_16FlashAttnBwdSm90INS1_25CollectiveMainloopBwdSm90ILi2ELi2ELi2EN4cute5tupleIJNS5_1CILi1EEES8_S8_EEENS6_IJNS7_ILi64EEENS7_ILi128EEESB_EEENS_6half_tEfNS_4arch4Sm90ELb1ELb0ELb1ELb1ELb0ELb1ELb0ELb0ELi2ELi1ELi2ELi1ELb0EEENS1_21CollectiveEpilogueBwdISC_SD_SF_Li256ELb1ELb0ELi1EEENS1_25SingleTileBwdLPTSchedulerILb1ELi128ELb0EEEEEEEEEvNT_6ParamsE,"a",@progbits
	.sectionflags	@""
	.align	4
.nv.constant0._ZN7cutlass13device_kernelIN5flash11enable_sm90INS1_16FlashAttnBwdSm90INS1_25CollectiveMainloopBwdSm90ILi2ELi2ELi2EN4cute5tupleIJNS5_1CILi1EEES8_S8_EEENS6_IJNS7_ILi64EEENS7_ILi128EEESB_EEENS_6half_tEfNS_4arch4Sm90ELb1ELb0ELb1ELb1ELb0ELb1ELb0ELb0ELi2ELi1ELi2ELi1ELb0EEENS1_21CollectiveEpilogueBwdISC_SD_SF_Li256ELb1ELb0ELi1EEENS1_25SingleTileBwdLPTSchedulerILb1ELi128ELb0EEEEEEEEEvNT_6ParamsE:
	.zero		2560


//--------------------- .nv.constant0._ZN7cutlass13device_kernelIN5flash11enable_sm90INS1_16FlashAttnBwdSm90INS1_25CollectiveMainloopBwdSm90ILi2ELi2ELi2EN4cute5tupleIJNS5_1CILi1EEES8_S8_EEENS6_IJNS7_ILi64EEENS7_ILi128EEESB_EEENS_6half_tEfNS_4arch4Sm90ELb1ELb0ELb1ELb1ELb1ELb1ELb0ELb0ELi2ELi1ELi2ELi1ELb0EEENS1_21CollectiveEpilogueBwdISC_SD_SF_Li256ELb1ELb0ELi1EEENS1_25SingleTileBwdLPTSchedulerILb1ELi128ELb1EEEEEEEEEvNT_6ParamsE --------------------------
	.section	.nv.constant0._ZN7cutlass13device_kernelIN5flash11enable_sm90INS1_16FlashAttnBwdSm90INS1_25CollectiveMainloopBwdSm90ILi2ELi2ELi2EN4cute5tupleIJNS5_1CILi1EEES8_S8_EEENS6_IJNS7_ILi64EEENS7_ILi128EEESB_EEENS_6half_tEfNS_4arch4Sm90ELb1ELb0ELb1ELb1ELb1ELb1ELb0ELb0ELi2ELi1ELi2ELi1ELb0EEENS1_21CollectiveEpilogueBwdISC_SD_SF_Li256ELb1ELb0ELi1EEENS1_25SingleTileBwdLPTSchedulerILb1ELi128ELb1EEEEEEEEEvNT_6ParamsE,"a",@progbits
	.sectionflags	@""
	.align	4
.nv.constant0._ZN7cutlass13device_kernelIN5flash11enable_sm90INS1_16FlashAttnBwdSm90INS1_25CollectiveMainloopBwdSm90ILi2ELi2ELi2EN4cute5tupleIJNS5_1CILi1EEES8_S8_EEENS6_IJNS7_ILi64EEENS7_ILi128EEESB_EEENS_6half_tEfNS_4arch4Sm90ELb1ELb0ELb1ELb1ELb1ELb1ELb0ELb0ELi2ELi1ELi2ELi1ELb0EEENS1_21CollectiveEpilogueBwdISC_SD_SF_Li256ELb1ELb0ELi1EEENS1_25SingleTileBwdLPTSchedulerILb1ELi128ELb1EEEEEEEEEvNT_6ParamsE:
	.zero		2560


//--------------------- .nv.constant0._ZN7cutlass13device_kernelIN5flash11enable_sm90INS1_16FlashAttnBwdSm90INS1_25CollectiveMainloopBwdSm90ILi2ELi2ELi2EN4cute5tupleIJNS5_1CILi1EEES8_S8_EEENS6_IJNS7_ILi64EEENS7_ILi128EEESB_EEENS_6half_tEfNS_4arch4Sm90ELb1ELb0ELb1ELb1ELb0ELb1ELb0ELb0ELi2ELi1ELi2ELi1ELb0EEENS1_24CollectiveEpilogueBwdGQAISC_fSF_Li256ELb1ELb0EEENS1_25SingleTileBwdLPTSchedulerILb1ELi128ELb0EEEEEEEEEvNT_6ParamsE --------------------------
	.section	.nv.constant0._ZN7cutlass13device_kernelIN5flash11enable_sm90INS1_16FlashAttnBwdSm90INS1_25CollectiveMainloopBwdSm90ILi2ELi2ELi2EN4cute5tupleIJNS5_1CILi1EEES8_S8_EEENS6_IJNS7_ILi64EEENS7_ILi128EEESB_EEENS_6half_tEfNS_4arch4Sm90ELb1ELb0ELb1ELb1ELb0ELb1ELb0ELb0ELi2ELi1ELi2ELi1ELb0EEENS1_24CollectiveEpilogueBwdGQAISC_fSF_Li256ELb1ELb0EEENS1_25SingleTileBwdLPTSchedulerILb1ELi128ELb0EEEEEEEEEvNT_6ParamsE,"a",@progbits
	.sectionflags	@""
	.align	4
.nv.constant0._ZN7cutlass13device_kernelIN5flash11enable_sm90INS1_16FlashAttnBwdSm90INS1_25CollectiveMainloopBwdSm90ILi2ELi2ELi2EN4cute5tupleIJNS5_1CILi1EEES8_S8_EEENS6_IJNS7_ILi64EEENS7_ILi128EEESB_EEENS_6half_tEfNS_4arch4Sm90ELb1ELb0ELb1ELb1ELb0ELb1ELb0ELb0ELi2ELi1ELi2ELi1ELb0EEENS1_24CollectiveEpilogueBwdGQAISC_fSF_Li256ELb1ELb0EEENS1_25SingleTileBwdLPTSchedulerILb1ELi128ELb0EEEEEEEEEvNT_6ParamsE:
	.zero		2688


//--------------------- .nv.constant0._ZN7cutlass13device_kernelIN5flash32FlashAttnBwdPostprocessConvertdQIN4cute5tupleIJNS3_1CILi128EEES6_EEENS_6half_tEfNS_4arch4Sm90ELi256ENS3_8TiledMMAINS3_8MMA_AtomIJNS3_4SM904GMMA26MMA_64x128x16_F32F16F16_RSILNSE_5MajorE0ELSG_1ELNSE_7ScaleInE1ELSH_1EEEEEENS3_6LayoutINS4_IJNS5_ILi2EEENS5_ILi1EEESM_EEENS4_IJSM_NS5_ILi0EEESO_EEEEENS4_IJNS3_10UnderscoreESR_SR_EEEEELb0EEEEEvNT_6ParamsE --------------------------
	.section	.nv.constant0._ZN7cutlass13device_kernelIN5flash32FlashAttnBwdPostprocessConvertdQIN4cute5tupleIJNS3_1CILi128EEES6_EEENS_6half_tEfNS_4arch4Sm90ELi256ENS3_8TiledMMAINS3_8MMA_AtomIJNS3_4SM904GMMA26MMA_64x128x16_F32F16F16_RSILNSE_5MajorE0ELSG_1ELNSE_7ScaleInE1ELSH_1EEEEEENS3_6LayoutINS4_IJNS5_ILi2EEENS5_ILi1EEESM_EEENS4_IJSM_NS5_ILi0EEESO_EEEEENS4_IJNS3_10UnderscoreESR_SR_EEEEELb0EEEEEvNT_6ParamsE,"a",@progbits
	.sectionflags	@""
	.align	4
.nv.constant0._ZN7cutlass13device_kernelIN5flash32FlashAttnBwdPostprocessConvertdQIN4cute5tupleIJNS3_1CILi128EEES6_EEENS_6half_tEfNS_4arch4Sm90ELi256ENS3_8TiledMMAINS3_8MMA_AtomIJNS3_4SM904GMMA26MMA_64x128x16_F32F16F16_RSILNSE_5MajorE0ELSG_1ELNSE_7ScaleInE1ELSH_1EEEEEENS3_6LayoutINS4_IJNS5_ILi2EEENS5_ILi1EEESM_EEENS4_IJSM_NS5_ILi0EEESO_EEEEENS4_IJNS3_10UnderscoreESR_SR_EEEEELb0EEEEEvNT_6ParamsE:
	.zero		1008


//--------------------- .nv.constant0._ZN7cutlass13device_kernelIN5flash32FlashAttnBwdPostprocessConvertdQIN4cute5tupleIJNS3_1CILi64EEENS5_ILi128EEEEEENS_6half_tEfNS_4arch4Sm90ELi256ENS3_8TiledMMAINS3_8MMA_AtomIJNS3_4SM904GMMA25MMA_64x64x16_F32F16F16_SSILNSF_5MajorE0ELSH_1ELNSF_7ScaleInE1ELSI_1EEEEEENS3_6LayoutINS4_IJNS5_ILi1EEENS5_ILi2EEESM_EEENS4_IJNS5_ILi0EEESM_SP_EEEEENS4_IJNS3_10UnderscoreESS_SS_EEEEELb0EEEEEvNT_6ParamsE --------------------------
	.section	.nv.constant0._ZN7cutlass13device_kernelIN5flash32FlashAttnBwdPostprocessConvertdQIN4cute5tupleIJNS3_1CILi64EEENS5_ILi128EEEEEENS_6half_tEfNS_4arch4Sm90ELi256ENS3_8TiledMMAINS3_8MMA_AtomIJNS3_4SM904GMMA25MMA_64x64x16_F32F16F16_SSILNSF_5MajorE0ELSH_1ELNSF_7ScaleInE1ELSI_1EEEEEENS3_6LayoutINS4_IJNS5_ILi1EEENS5_ILi2EEESM_EEENS4_IJNS5_ILi0EEESM_SP_EEEEENS4_IJNS3_10UnderscoreESS_SS_EEEEELb0EEEEEvNT_6ParamsE,"a",@progbits
	.sectionflags	@""
	.align	4
.nv.constant0._ZN7cutlass13device_kernelIN5flash32FlashAttnBwdPostprocessConvertdQIN4cute5tupleIJNS3_1CILi64EEENS5_ILi128EEEEEENS_6half_tEfNS_4arch4Sm90ELi256ENS3_8TiledMMAINS3_8MMA_AtomIJNS3_4SM904GMMA25MMA_64x64x16_F32F16F16_SSILNSF_5MajorE0ELSH_1ELNSF_7ScaleInE1ELSI_1EEEEEENS3_6LayoutINS4_IJNS5_ILi1EEENS5_ILi2EEESM_EEENS4_IJNS5_ILi0EEESM_SP_EEEEENS4_IJNS3_10UnderscoreESS_SS_EEEEELb0EEEEEvNT_6ParamsE:
	.zero		1008


//--------------------- .nv.constant0._ZN7cutlass13device_kernelIN5flash11enable_sm90INS1_16FlashAttnBwdSm90INS1_25CollectiveMainloopBwdSm90ILi2ELi2ELi2EN4cute5tupleIJNS5_1CILi1EEES8_S8_EEENS6_IJNS7_ILi64EEENS7_ILi128EEESB_EEENS_6half_tEfNS_4arch4Sm90ELb1ELb0ELb1ELb1ELb1ELb1ELb0ELb0ELi2ELi1ELi2ELi1ELb0EEENS1_24CollectiveEpilogueBwdGQAISC_fSF_Li256ELb1ELb1EEENS1_25SingleTileBwdLPTSchedulerILb1ELi128ELb1EEEEEEEEEvNT_6ParamsE --------------------------
	.section	.nv.constant0._ZN7cutlass13device_kernelIN5flash11enable_sm90INS1_16FlashAttnBwdSm90INS1_25CollectiveMainloopBwdSm90ILi2ELi2ELi2EN4cute5tupleIJNS5_1CILi1EEES8_S8_EEENS6_IJNS7_ILi64EEENS7_ILi128EEESB_EEENS_6half_tEfNS_4arch4Sm90ELb1ELb0ELb1ELb1ELb1ELb1ELb0ELb0ELi2ELi1ELi2ELi1ELb0EEENS1_24CollectiveEpilogueBwdGQAISC_fSF_Li256ELb1ELb1EEENS1_25SingleTileBwdLPTSchedulerILb1ELi128ELb1EEEEEEEEEvNT_6ParamsE,"a",@progbits
	.sectionflags	@""
	.align	4
.nv.constant0._ZN7cutlass13device_kernelIN5flash11enable_sm90INS1_16FlashAttnBwdSm90INS1_25CollectiveMainloopBwdSm90ILi2ELi2ELi2EN4cute5tupleIJNS5_1CILi1EEES8_S8_EEENS6_IJNS7_ILi64EEENS7_ILi128EEESB_EEENS_6half_tEfNS_4arch4Sm90ELb1ELb0ELb1ELb1ELb1ELb1ELb0ELb0ELi2ELi1ELi2ELi1ELb0EEENS1_24CollectiveEpilogueBwdGQAISC_fSF_Li256ELb1ELb1EEENS1_25SingleTileBwdLPTSchedulerILb1ELi128ELb1EEEEEEEEEvNT_6ParamsE:
	.zero		2688


//--------------------- .nv.constant0._ZN7cutlass13device_kernelIN5flash22FlashAttnBwdPreprocessIN4cute5tupleIJNS3_1CILi64EEENS5_ILi128EEEEEENS_6half_tEfNS_4arch4Sm90ELb1ELb1EEEEEvNT_6ParamsE --------------------------
	.section	.nv.constant0._ZN7cutlass13device_kernelIN5flash22FlashAttnBwdPreprocessIN4cute5tupleIJNS3_1CILi64EEENS5_ILi128EEEEEENS_6half_tEfNS_4arch4Sm90ELb1ELb1EEEEEvNT_6ParamsE,"a",@progbits
	.sectionflags	@""
	.align	4
.nv.constant0._ZN7cutlass13device_kernelIN5flash22FlashAttnBwdPreprocessIN4cute5tupleIJNS3_1CILi64EEENS5_ILi128EEEEEENS_6half_tEfNS_4arch4Sm90ELb1ELb1EEEEEvNT_6ParamsE:
	.zero		1136


//--------------------- SYMBOLS --------------------------

	.type		.nv.reservedSmem.offset0,@object
	.size		.nv.reservedSmem.offset0,0x4
	.type		.nv.reservedSmem.cap,@object
	.size		.nv.reservedSmem.cap,0x4
